//
// Generated by NVIDIA NVVM Compiler
//
// Compiler Build ID: CL-36424714
// Cuda compilation tools, release 13.0, V13.0.88
// Based on NVVM 20.0.0
//

.version 9.0
.target sm_100
.address_size 64

	// .globl	_ZN3cub18CUB_300001_SM_10006detail11EmptyKernelIvEEvv
// _ZZN3cub18CUB_300001_SM_10006detail6reduce28DeviceReduceSingleTileKernelINS2_10policy_hubIijN4cuda3std3__44plusIiEEE10Policy1000EN6thrust24THRUST_300001_SM_1000_NS6detail15normal_iteratorINSD_10device_ptrIfEEEEPijS9_iiNS7_10__identityEEEvT0_T1_T2_T3_T4_T6_E12temp_storage has been demoted
// _ZZN3cub18CUB_300001_SM_10006detail6reduce18DeviceReduceKernelINS2_10policy_hubIijN4cuda3std3__44plusIiEEE10Policy1000EN6thrust24THRUST_300001_SM_1000_NS6detail15normal_iteratorINSD_10device_ptrIfEEEEjS9_iNS7_10__identityEEEvT0_PT3_T1_NS0_13GridEvenShareISN_EET2_T4_E12temp_storage has been demoted
// _ZZN3cub18CUB_300001_SM_10006detail6reduce28DeviceReduceSingleTileKernelINS2_10policy_hubIijN4cuda3std3__44plusIiEEE10Policy1000EPiSC_iS9_iiNS7_10__identityEEEvT0_T1_T2_T3_T4_T6_E12temp_storage has been demoted
// _ZZN3cub18CUB_300001_SM_10006detail6reduce28DeviceReduceSingleTileKernelINS2_10policy_hubIiyN4cuda3std3__44plusIiEEE10Policy1000EN6thrust24THRUST_300001_SM_1000_NS6detail15normal_iteratorINSD_10device_ptrIfEEEEPiyS9_iiNS7_10__identityEEEvT0_T1_T2_T3_T4_T6_E12temp_storage has been demoted
// _ZZN3cub18CUB_300001_SM_10006detail6reduce18DeviceReduceKernelINS2_10policy_hubIiyN4cuda3std3__44plusIiEEE10Policy1000EN6thrust24THRUST_300001_SM_1000_NS6detail15normal_iteratorINSD_10device_ptrIfEEEEyS9_iNS7_10__identityEEEvT0_PT3_T1_NS0_13GridEvenShareISN_EET2_T4_E12temp_storage has been demoted
// _ZZN3cub18CUB_300001_SM_10006detail6reduce28DeviceReduceSingleTileKernelINS2_10policy_hubIiyN4cuda3std3__44plusIiEEE10Policy1000EPiSC_iS9_iiNS7_10__identityEEEvT0_T1_T2_T3_T4_T6_E12temp_storage has been demoted
// _ZZN3cub18CUB_300001_SM_10006detail9transform23transform_kernel_ublkcpINS2_19async_copy_policy_tILi128EEEiN4cuda3std3__410multipliesIdEEN6thrust24THRUST_300001_SM_1000_NS6detail15normal_iteratorINSC_10device_ptrIfEEEEJffEEEvT0_iT1_T2_DpNS2_16aligned_base_ptrIT3_EEE3bar has been demoted
// _ZZN3cub18CUB_300001_SM_10006detail9transform23transform_kernel_ublkcpINS2_19async_copy_policy_tILi128EEElN4cuda3std3__410multipliesIdEEN6thrust24THRUST_300001_SM_1000_NS6detail15normal_iteratorINSC_10device_ptrIfEEEEJffEEEvT0_iT1_T2_DpNS2_16aligned_base_ptrIT3_EEE3bar has been demoted
.global .align 1 .b8 _ZN30_INTERNAL_55738177_4_k_cu_main4cuda3std3__45__cpo5beginE[1];
.global .align 1 .b8 _ZN30_INTERNAL_55738177_4_k_cu_main4cuda3std3__45__cpo3endE[1];
.global .align 1 .b8 _ZN30_INTERNAL_55738177_4_k_cu_main4cuda3std3__45__cpo6cbeginE[1];
.global .align 1 .b8 _ZN30_INTERNAL_55738177_4_k_cu_main4cuda3std3__45__cpo4cendE[1];
.global .align 1 .b8 _ZN30_INTERNAL_55738177_4_k_cu_main4cuda3std3__45__cpo6rbeginE[1];
.global .align 1 .b8 _ZN30_INTERNAL_55738177_4_k_cu_main4cuda3std3__45__cpo4rendE[1];
.global .align 1 .b8 _ZN30_INTERNAL_55738177_4_k_cu_main4cuda3std3__45__cpo7crbeginE[1];
.global .align 1 .b8 _ZN30_INTERNAL_55738177_4_k_cu_main4cuda3std3__45__cpo5crendE[1];
.global .align 1 .b8 _ZN30_INTERNAL_55738177_4_k_cu_main4cuda3std3__432_GLOBAL__N__55738177_4_k_cu_main6ignoreE[1];
.global .align 1 .b8 _ZN30_INTERNAL_55738177_4_k_cu_main4cuda3std3__419piecewise_constructE[1];
.global .align 1 .b8 _ZN30_INTERNAL_55738177_4_k_cu_main4cuda3std3__48in_placeE[1];
.global .align 1 .b8 _ZN30_INTERNAL_55738177_4_k_cu_main4cuda3std3__420unreachable_sentinelE[1];
.global .align 1 .b8 _ZN30_INTERNAL_55738177_4_k_cu_main4cuda3std3__47nulloptE[1];
.global .align 1 .b8 _ZN30_INTERNAL_55738177_4_k_cu_main4cuda3std3__48unexpectE[1];
.global .align 1 .b8 _ZN30_INTERNAL_55738177_4_k_cu_main4cuda3std6ranges3__45__cpo4swapE[1];
.global .align 1 .b8 _ZN30_INTERNAL_55738177_4_k_cu_main4cuda3std6ranges3__45__cpo9iter_moveE[1];
.global .align 1 .b8 _ZN30_INTERNAL_55738177_4_k_cu_main4cuda3std6ranges3__45__cpo5beginE[1];
.global .align 1 .b8 _ZN30_INTERNAL_55738177_4_k_cu_main4cuda3std6ranges3__45__cpo3endE[1];
.global .align 1 .b8 _ZN30_INTERNAL_55738177_4_k_cu_main4cuda3std6ranges3__45__cpo6cbeginE[1];
.global .align 1 .b8 _ZN30_INTERNAL_55738177_4_k_cu_main4cuda3std6ranges3__45__cpo4cendE[1];
.global .align 1 .b8 _ZN30_INTERNAL_55738177_4_k_cu_main4cuda3std6ranges3__45__cpo7advanceE[1];
.global .align 1 .b8 _ZN30_INTERNAL_55738177_4_k_cu_main4cuda3std6ranges3__45__cpo9iter_swapE[1];
.global .align 1 .b8 _ZN30_INTERNAL_55738177_4_k_cu_main4cuda3std6ranges3__45__cpo4nextE[1];
.global .align 1 .b8 _ZN30_INTERNAL_55738177_4_k_cu_main4cuda3std6ranges3__45__cpo4prevE[1];
.global .align 1 .b8 _ZN30_INTERNAL_55738177_4_k_cu_main4cuda3std6ranges3__45__cpo4dataE[1];
.global .align 1 .b8 _ZN30_INTERNAL_55738177_4_k_cu_main4cuda3std6ranges3__45__cpo5cdataE[1];
.global .align 1 .b8 _ZN30_INTERNAL_55738177_4_k_cu_main4cuda3std6ranges3__45__cpo4sizeE[1];
.global .align 1 .b8 _ZN30_INTERNAL_55738177_4_k_cu_main4cuda3std6ranges3__45__cpo5ssizeE[1];
.global .align 1 .b8 _ZN30_INTERNAL_55738177_4_k_cu_main4cuda3std6ranges3__45__cpo8distanceE[1];
.global .align 1 .b8 _ZN30_INTERNAL_55738177_4_k_cu_main6thrust24THRUST_300001_SM_1000_NS8cuda_cub3parE[1];
.global .align 1 .b8 _ZN30_INTERNAL_55738177_4_k_cu_main6thrust24THRUST_300001_SM_1000_NS8cuda_cub10par_nosyncE[1];
.global .align 1 .b8 _ZN30_INTERNAL_55738177_4_k_cu_main6thrust24THRUST_300001_SM_1000_NS6system6detail10sequential3seqE[1];
.global .align 1 .b8 _ZN30_INTERNAL_55738177_4_k_cu_main6thrust24THRUST_300001_SM_1000_NS12placeholders2_1E[1];
.global .align 1 .b8 _ZN30_INTERNAL_55738177_4_k_cu_main6thrust24THRUST_300001_SM_1000_NS12placeholders2_2E[1];
.global .align 1 .b8 _ZN30_INTERNAL_55738177_4_k_cu_main6thrust24THRUST_300001_SM_1000_NS12placeholders2_3E[1];
.global .align 1 .b8 _ZN30_INTERNAL_55738177_4_k_cu_main6thrust24THRUST_300001_SM_1000_NS12placeholders2_4E[1];
.global .align 1 .b8 _ZN30_INTERNAL_55738177_4_k_cu_main6thrust24THRUST_300001_SM_1000_NS12placeholders2_5E[1];
.global .align 1 .b8 _ZN30_INTERNAL_55738177_4_k_cu_main6thrust24THRUST_300001_SM_1000_NS12placeholders2_6E[1];
.global .align 1 .b8 _ZN30_INTERNAL_55738177_4_k_cu_main6thrust24THRUST_300001_SM_1000_NS12placeholders2_7E[1];
.global .align 1 .b8 _ZN30_INTERNAL_55738177_4_k_cu_main6thrust24THRUST_300001_SM_1000_NS12placeholders2_8E[1];
.global .align 1 .b8 _ZN30_INTERNAL_55738177_4_k_cu_main6thrust24THRUST_300001_SM_1000_NS12placeholders2_9E[1];
.global .align 1 .b8 _ZN30_INTERNAL_55738177_4_k_cu_main6thrust24THRUST_300001_SM_1000_NS12placeholders3_10E[1];
.global .align 1 .b8 _ZN30_INTERNAL_55738177_4_k_cu_main6thrust24THRUST_300001_SM_1000_NS3seqE[1];
.extern .shared .align 128 .b8 _ZN3cub18CUB_300001_SM_10006detail9transform4smemE[];

.visible .entry _ZN3cub18CUB_300001_SM_10006detail11EmptyKernelIvEEvv()
{


	ret;

}
	// .globl	_ZN3cub18CUB_300001_SM_10006detail9transform16transform_kernelINS2_10policy_hubILb0EN4cuda3std3__45tupleIJN6thrust24THRUST_300001_SM_1000_NS6detail15normal_iteratorINSA_10device_ptrIfEEEESF_EEEE10policy1000EiNS7_10multipliesIdEESF_JPfSL_EEEvT0_iT1_T2_DpNS2_10kernel_argIT3_EE
.visible .entry _ZN3cub18CUB_300001_SM_10006detail9transform16transform_kernelINS2_10policy_hubILb0EN4cuda3std3__45tupleIJN6thrust24THRUST_300001_SM_1000_NS6detail15normal_iteratorINSA_10device_ptrIfEEEESF_EEEE10policy1000EiNS7_10multipliesIdEESF_JPfSL_EEEvT0_iT1_T2_DpNS2_10kernel_argIT3_EE(
	.param .u32 _ZN3cub18CUB_300001_SM_10006detail9transform16transform_kernelINS2_10policy_hubILb0EN4cuda3std3__45tupleIJN6thrust24THRUST_300001_SM_1000_NS6detail15normal_iteratorINSA_10device_ptrIfEEEESF_EEEE10policy1000EiNS7_10multipliesIdEESF_JPfSL_EEEvT0_iT1_T2_DpNS2_10kernel_argIT3_EE_param_0,
	.param .u32 _ZN3cub18CUB_300001_SM_10006detail9transform16transform_kernelINS2_10policy_hubILb0EN4cuda3std3__45tupleIJN6thrust24THRUST_300001_SM_1000_NS6detail15normal_iteratorINSA_10device_ptrIfEEEESF_EEEE10policy1000EiNS7_10multipliesIdEESF_JPfSL_EEEvT0_iT1_T2_DpNS2_10kernel_argIT3_EE_param_1,
	.param .align 1 .b8 _ZN3cub18CUB_300001_SM_10006detail9transform16transform_kernelINS2_10policy_hubILb0EN4cuda3std3__45tupleIJN6thrust24THRUST_300001_SM_1000_NS6detail15normal_iteratorINSA_10device_ptrIfEEEESF_EEEE10policy1000EiNS7_10multipliesIdEESF_JPfSL_EEEvT0_iT1_T2_DpNS2_10kernel_argIT3_EE_param_2[1],
	.param .align 8 .b8 _ZN3cub18CUB_300001_SM_10006detail9transform16transform_kernelINS2_10policy_hubILb0EN4cuda3std3__45tupleIJN6thrust24THRUST_300001_SM_1000_NS6detail15normal_iteratorINSA_10device_ptrIfEEEESF_EEEE10policy1000EiNS7_10multipliesIdEESF_JPfSL_EEEvT0_iT1_T2_DpNS2_10kernel_argIT3_EE_param_3[8],
	.param .align 8 .b8 _ZN3cub18CUB_300001_SM_10006detail9transform16transform_kernelINS2_10policy_hubILb0EN4cuda3std3__45tupleIJN6thrust24THRUST_300001_SM_1000_NS6detail15normal_iteratorINSA_10device_ptrIfEEEESF_EEEE10policy1000EiNS7_10multipliesIdEESF_JPfSL_EEEvT0_iT1_T2_DpNS2_10kernel_argIT3_EE_param_4[16],
	.param .align 8 .b8 _ZN3cub18CUB_300001_SM_10006detail9transform16transform_kernelINS2_10policy_hubILb0EN4cuda3std3__45tupleIJN6thrust24THRUST_300001_SM_1000_NS6detail15normal_iteratorINSA_10device_ptrIfEEEESF_EEEE10policy1000EiNS7_10multipliesIdEESF_JPfSL_EEEvT0_iT1_T2_DpNS2_10kernel_argIT3_EE_param_5[16]
)
.maxntid 128
{
	.reg .pred 	%p<28>;
	.reg .b32 	%r<188>;
	.reg .b32 	%f<7>;
	.reg .b64 	%rd<143>;
	// demoted variable
	.shared .align 8 .u64 _ZZN3cub18CUB_300001_SM_10006detail9transform23transform_kernel_ublkcpINS2_19async_copy_policy_tILi128EEEiN4cuda3std3__410multipliesIdEEN6thrust24THRUST_300001_SM_1000_NS6detail15normal_iteratorINSC_10device_ptrIfEEEEJffEEEvT0_iT1_T2_DpNS2_16aligned_base_ptrIT3_EEE3bar;
	ld.param.u64 	%rd66, [_ZN3cub18CUB_300001_SM_10006detail9transform16transform_kernelINS2_10policy_hubILb0EN4cuda3std3__45tupleIJN6thrust24THRUST_300001_SM_1000_NS6detail15normal_iteratorINSA_10device_ptrIfEEEESF_EEEE10policy1000EiNS7_10multipliesIdEESF_JPfSL_EEEvT0_iT1_T2_DpNS2_10kernel_argIT3_EE_param_5];
	ld.param.u64 	%rd64, [_ZN3cub18CUB_300001_SM_10006detail9transform16transform_kernelINS2_10policy_hubILb0EN4cuda3std3__45tupleIJN6thrust24THRUST_300001_SM_1000_NS6detail15normal_iteratorINSA_10device_ptrIfEEEESF_EEEE10policy1000EiNS7_10multipliesIdEESF_JPfSL_EEEvT0_iT1_T2_DpNS2_10kernel_argIT3_EE_param_4];
	ld.param.u32 	%r71, [_ZN3cub18CUB_300001_SM_10006detail9transform16transform_kernelINS2_10policy_hubILb0EN4cuda3std3__45tupleIJN6thrust24THRUST_300001_SM_1000_NS6detail15normal_iteratorINSA_10device_ptrIfEEEESF_EEEE10policy1000EiNS7_10multipliesIdEESF_JPfSL_EEEvT0_iT1_T2_DpNS2_10kernel_argIT3_EE_param_0];
	ld.param.u64 	%rd67, [_ZN3cub18CUB_300001_SM_10006detail9transform16transform_kernelINS2_10policy_hubILb0EN4cuda3std3__45tupleIJN6thrust24THRUST_300001_SM_1000_NS6detail15normal_iteratorINSA_10device_ptrIfEEEESF_EEEE10policy1000EiNS7_10multipliesIdEESF_JPfSL_EEEvT0_iT1_T2_DpNS2_10kernel_argIT3_EE_param_5+8];
	ld.param.u64 	%rd65, [_ZN3cub18CUB_300001_SM_10006detail9transform16transform_kernelINS2_10policy_hubILb0EN4cuda3std3__45tupleIJN6thrust24THRUST_300001_SM_1000_NS6detail15normal_iteratorINSA_10device_ptrIfEEEESF_EEEE10policy1000EiNS7_10multipliesIdEESF_JPfSL_EEEvT0_iT1_T2_DpNS2_10kernel_argIT3_EE_param_4+8];
	ld.param.u64 	%rd68, [_ZN3cub18CUB_300001_SM_10006detail9transform16transform_kernelINS2_10policy_hubILb0EN4cuda3std3__45tupleIJN6thrust24THRUST_300001_SM_1000_NS6detail15normal_iteratorINSA_10device_ptrIfEEEESF_EEEE10policy1000EiNS7_10multipliesIdEESF_JPfSL_EEEvT0_iT1_T2_DpNS2_10kernel_argIT3_EE_param_3];
	ld.param.u32 	%r70, [_ZN3cub18CUB_300001_SM_10006detail9transform16transform_kernelINS2_10policy_hubILb0EN4cuda3std3__45tupleIJN6thrust24THRUST_300001_SM_1000_NS6detail15normal_iteratorINSA_10device_ptrIfEEEESF_EEEE10policy1000EiNS7_10multipliesIdEESF_JPfSL_EEEvT0_iT1_T2_DpNS2_10kernel_argIT3_EE_param_1];
	cvta.to.global.u64 	%rd1, %rd68;
	cvt.u32.u64 	%r1, %rd65;
	cvt.u32.u64 	%r2, %rd67;
	shl.b32 	%r3, %r70, 7;
	mov.u32 	%r72, %ctaid.x;
	mul.lo.s32 	%r4, %r3, %r72;
	sub.s32 	%r5, %r71, %r4;
	min.s32 	%r6, %r3, %r5;
	setp.eq.s32 	%p1, %r72, 0;
	add.s32 	%r74, %r72, 2;
	mov.u32 	%r75, %nctaid.x;
	setp.ge.u32 	%p2, %r74, %r75;
	shl.b32 	%r7, %r70, 9;
	or.pred  	%p3, %p1, %p2;
	@%p3 bra 	$L__BB1_5;
	mov.b32 	%r139, -1;
	// begin inline asm
	{
	 .reg .pred P_OUT; 
	elect.sync _|P_OUT, %r139;
	selp.b32 %r138, 1, 0, P_OUT; 
}
	// end inline asm
	mov.u32 	%r140, %tid.x;
	setp.gt.u32 	%p18, %r140, 31;
	setp.eq.s32 	%p19, %r138, 0;
	or.pred  	%p20, %p18, %p19;
	@%p20 bra 	$L__BB1_3;
	mov.u32 	%r141, _ZZN3cub18CUB_300001_SM_10006detail9transform23transform_kernel_ublkcpINS2_19async_copy_policy_tILi128EEEiN4cuda3std3__410multipliesIdEEN6thrust24THRUST_300001_SM_1000_NS6detail15normal_iteratorINSC_10device_ptrIfEEEEJffEEEvT0_iT1_T2_DpNS2_16aligned_base_ptrIT3_EEE3bar;
	mov.b32 	%r142, 1;
	// begin inline asm
	mbarrier.init.shared.b64 [%r141], %r142;
	// end inline asm
	// begin inline asm
	fence.proxy.async.shared::cta; // 6.
	// end inline asm
	mul.wide.s32 	%rd120, %r4, 4;
	add.s32 	%r151, %r7, 15;
	add.s32 	%r152, %r151, %r1;
	and.b32  	%r144, %r152, -16;
	cvta.to.global.u64 	%rd121, %rd64;
	add.s64 	%rd117, %rd121, %rd120;
	mov.u32 	%r143, _ZN3cub18CUB_300001_SM_10006detail9transform4smemE;
	// begin inline asm
	cp.async.bulk.shared::cluster.global.mbarrier::complete_tx::bytes [%r143], [%rd117], %r144, [%r141];
	// end inline asm
	add.s32 	%r153, %r151, %r2;
	and.b32  	%r147, %r153, -16;
	add.s32 	%r154, %r143, %r7;
	add.s32 	%r146, %r154, 128;
	cvta.to.global.u64 	%rd122, %rd66;
	add.s64 	%rd118, %rd122, %rd120;
	// begin inline asm
	cp.async.bulk.shared::cluster.global.mbarrier::complete_tx::bytes [%r146], [%rd118], %r147, [%r141];
	// end inline asm
	add.s32 	%r150, %r147, %r144;
	// begin inline asm
	mbarrier.arrive.expect_tx.release.cta.shared::cta.b64 %rd119, [%r141], %r150; // 8. 
	// end inline asm
$L__BB1_3:
	bar.sync 	0;
	mov.u32 	%r156, _ZZN3cub18CUB_300001_SM_10006detail9transform23transform_kernel_ublkcpINS2_19async_copy_policy_tILi128EEEiN4cuda3std3__410multipliesIdEEN6thrust24THRUST_300001_SM_1000_NS6detail15normal_iteratorINSC_10device_ptrIfEEEEJffEEEvT0_iT1_T2_DpNS2_16aligned_base_ptrIT3_EEE3bar;
$L__BB1_4:
	mov.b32 	%r157, 0;
	// begin inline asm
	{
	 .reg .pred P_OUT; 
	mbarrier.try_wait.parity.shared::cta.b64  P_OUT, [%r156], %r157;                                // 7a. 
	selp.b32 %r155, 1, 0, P_OUT; 
}
	// end inline asm
	setp.eq.s32 	%p21, %r155, 0;
	@%p21 bra 	$L__BB1_4;
	bra.uni 	$L__BB1_26;
$L__BB1_5:
	cvt.s64.s32 	%rd4, %r1;
	cvt.s64.s32 	%rd5, %r4;
	shl.b32 	%r77, %r6, 2;
	cvt.s64.s32 	%rd69, %r77;
	shr.u64 	%rd6, %rd69, 2;
	mov.u32 	%r8, %ntid.x;
	mov.u32 	%r9, %ntid.y;
	mul.lo.s32 	%r78, %r8, %r9;
	mov.u32 	%r10, %ntid.z;
	mul.lo.s32 	%r11, %r78, %r10;
	mov.u32 	%r79, %tid.x;
	mov.u32 	%r80, %tid.y;
	mov.u32 	%r81, %tid.z;
	mad.lo.s32 	%r82, %r81, %r9, %r80;
	mad.lo.s32 	%r83, %r82, %r8, %r79;
	cvt.u64.u32 	%rd140, %r83;
	setp.le.u64 	%p4, %rd6, %rd140;
	@%p4 bra 	$L__BB1_15;
	cvt.u32.u64 	%r84, %rd140;
	cvt.u64.u32 	%rd8, %r11;
	add.s32 	%r85, %r84, %r11;
	cvt.u64.u32 	%rd70, %r85;
	max.u64 	%rd71, %rd6, %rd70;
	setp.gt.u64 	%p5, %rd6, %rd70;
	selp.u64 	%rd9, 1, 0, %p5;
	add.s64 	%rd72, %rd9, %rd70;
	sub.s64 	%rd10, %rd71, %rd72;
	and.b64  	%rd73, %rd10, -4294967296;
	setp.ne.s64 	%p6, %rd73, 0;
	@%p6 bra 	$L__BB1_8;
	cvt.u32.u64 	%r86, %rd8;
	cvt.u32.u64 	%r87, %rd10;
	div.u32 	%r88, %r87, %r86;
	cvt.u64.u32 	%rd129, %r88;
	bra.uni 	$L__BB1_9;
$L__BB1_8:
	div.u64 	%rd129, %rd10, %rd8;
$L__BB1_9:
	add.s64 	%rd14, %rd129, %rd9;
	and.b64  	%rd74, %rd14, 3;
	setp.eq.s64 	%p7, %rd74, 3;
	mov.u64 	%rd133, %rd140;
	@%p7 bra 	$L__BB1_12;
	shl.b64 	%rd75, %rd140, 2;
	shl.b64 	%rd76, %rd5, 2;
	add.s64 	%rd77, %rd75, %rd76;
	add.s64 	%rd78, %rd77, %rd4;
	add.s64 	%rd131, %rd64, %rd78;
	mov.u32 	%r90, _ZN3cub18CUB_300001_SM_10006detail9transform4smemE;
	add.s32 	%r91, %r1, %r90;
	shl.b32 	%r92, %r84, 2;
	add.s32 	%r170, %r91, %r92;
	mul.lo.s32 	%r93, %r10, %r9;
	mul.lo.s32 	%r94, %r93, %r8;
	shl.b32 	%r13, %r94, 2;
	add.s64 	%rd79, %rd14, 1;
	and.b64  	%rd80, %rd79, 3;
	neg.s64 	%rd130, %rd80;
	mov.u64 	%rd133, %rd140;
$L__BB1_11:
	.pragma "nounroll";
	// begin inline asm
	cp.async.ca.shared.global [%r170], [%rd131], 4, 4;
	// end inline asm
	add.s64 	%rd133, %rd133, %rd8;
	shl.b64 	%rd82, %rd8, 2;
	add.s64 	%rd131, %rd131, %rd82;
	add.s32 	%r170, %r170, %r13;
	add.s64 	%rd130, %rd130, 1;
	setp.ne.s64 	%p8, %rd130, 0;
	@%p8 bra 	$L__BB1_11;
$L__BB1_12:
	setp.lt.u64 	%p9, %rd14, 3;
	@%p9 bra 	$L__BB1_15;
	shl.b64 	%rd24, %rd8, 2;
	shl.b64 	%rd83, %rd133, 2;
	shl.b64 	%rd84, %rd5, 2;
	add.s64 	%rd25, %rd83, %rd84;
	shl.b64 	%rd85, %rd8, 3;
	add.s64 	%rd26, %rd25, %rd85;
	add.s64 	%rd86, %rd133, %rd5;
	shl.b64 	%rd87, %rd86, 2;
	mad.lo.s64 	%rd27, %rd8, 12, %rd87;
	cvt.u32.u64 	%r96, %rd65;
	mov.u32 	%r97, _ZN3cub18CUB_300001_SM_10006detail9transform4smemE;
	add.s32 	%r98, %r96, %r97;
	mul.lo.s32 	%r99, %r10, %r9;
	mul.lo.s32 	%r100, %r99, %r8;
	shl.b32 	%r101, %r100, 2;
	cvt.u32.u64 	%r102, %rd133;
	shl.b32 	%r103, %r102, 2;
	add.s32 	%r171, %r98, %r103;
	add.s32 	%r174, %r171, %r101;
	shl.b32 	%r104, %r100, 3;
	add.s32 	%r173, %r171, %r104;
	mad.lo.s32 	%r172, %r100, 12, %r171;
	cvt.s64.s32 	%rd88, %rd65;
	add.s64 	%rd134, %rd64, %rd88;
$L__BB1_14:
	add.s64 	%rd89, %rd134, %rd25;
	// begin inline asm
	cp.async.ca.shared.global [%r171], [%rd89], 4, 4;
	// end inline asm
	add.s64 	%rd93, %rd25, %rd24;
	add.s64 	%rd90, %rd134, %rd93;
	// begin inline asm
	cp.async.ca.shared.global [%r174], [%rd90], 4, 4;
	// end inline asm
	add.s64 	%rd91, %rd134, %rd26;
	// begin inline asm
	cp.async.ca.shared.global [%r173], [%rd91], 4, 4;
	// end inline asm
	add.s64 	%rd92, %rd134, %rd27;
	// begin inline asm
	cp.async.ca.shared.global [%r172], [%rd92], 4, 4;
	// end inline asm
	add.s64 	%rd133, %rd133, %rd24;
	mul.wide.u32 	%rd94, %r11, 16;
	add.s64 	%rd134, %rd134, %rd94;
	mul.lo.s32 	%r109, %r10, %r9;
	mul.lo.s32 	%r110, %r109, %r8;
	shl.b32 	%r111, %r110, 4;
	add.s32 	%r174, %r174, %r111;
	add.s32 	%r173, %r173, %r111;
	add.s32 	%r172, %r172, %r111;
	add.s32 	%r171, %r171, %r111;
	setp.lt.u64 	%p10, %rd133, %rd6;
	@%p10 bra 	$L__BB1_14;
$L__BB1_15:
	setp.le.u64 	%p11, %rd6, %rd140;
	// begin inline asm
	cp.async.commit_group;
	// end inline asm
	cvt.s64.s32 	%rd33, %r2;
	@%p11 bra 	$L__BB1_25;
	cvt.u32.u64 	%r112, %rd140;
	cvt.u64.u32 	%rd34, %r11;
	add.s32 	%r113, %r112, %r11;
	cvt.u64.u32 	%rd95, %r113;
	max.u64 	%rd96, %rd6, %rd95;
	setp.gt.u64 	%p12, %rd6, %rd95;
	selp.u64 	%rd35, 1, 0, %p12;
	add.s64 	%rd97, %rd35, %rd95;
	sub.s64 	%rd36, %rd96, %rd97;
	and.b64  	%rd98, %rd36, -4294967296;
	setp.ne.s64 	%p13, %rd98, 0;
	@%p13 bra 	$L__BB1_18;
	cvt.u32.u64 	%r114, %rd34;
	cvt.u32.u64 	%r115, %rd36;
	div.u32 	%r116, %r115, %r114;
	cvt.u64.u32 	%rd136, %r116;
	bra.uni 	$L__BB1_19;
$L__BB1_18:
	div.u64 	%rd136, %rd36, %rd34;
$L__BB1_19:
	add.s64 	%rd40, %rd136, %rd35;
	and.b64  	%rd99, %rd40, 3;
	setp.eq.s64 	%p14, %rd99, 3;
	@%p14 bra 	$L__BB1_22;
	shl.b64 	%rd100, %rd140, 2;
	shl.b64 	%rd101, %rd5, 2;
	add.s64 	%rd102, %rd100, %rd101;
	add.s64 	%rd103, %rd102, %rd33;
	add.s64 	%rd138, %rd66, %rd103;
	shl.b64 	%rd42, %rd34, 2;
	mov.u32 	%r118, _ZN3cub18CUB_300001_SM_10006detail9transform4smemE;
	add.s32 	%r119, %r2, %r118;
	add.s32 	%r120, %r119, %r7;
	shl.b32 	%r121, %r112, 2;
	add.s32 	%r175, %r120, %r121;
	mul.lo.s32 	%r122, %r10, %r9;
	mul.lo.s32 	%r123, %r122, %r8;
	shl.b32 	%r29, %r123, 2;
	add.s64 	%rd104, %rd40, 1;
	and.b64  	%rd105, %rd104, 3;
	neg.s64 	%rd137, %rd105;
$L__BB1_21:
	.pragma "nounroll";
	add.s32 	%r124, %r175, 128;
	// begin inline asm
	cp.async.ca.shared.global [%r124], [%rd138], 4, 4;
	// end inline asm
	add.s64 	%rd140, %rd140, %rd34;
	add.s64 	%rd138, %rd138, %rd42;
	add.s32 	%r175, %r175, %r29;
	add.s64 	%rd137, %rd137, 1;
	setp.ne.s64 	%p15, %rd137, 0;
	@%p15 bra 	$L__BB1_21;
$L__BB1_22:
	setp.lt.u64 	%p16, %rd40, 3;
	@%p16 bra 	$L__BB1_25;
	shl.b64 	%rd51, %rd34, 2;
	shl.b64 	%rd107, %rd140, 2;
	shl.b64 	%rd108, %rd5, 2;
	add.s64 	%rd52, %rd107, %rd108;
	add.s64 	%rd53, %rd52, %rd51;
	shl.b64 	%rd54, %rd34, 4;
	shl.b64 	%rd109, %rd34, 3;
	add.s64 	%rd55, %rd52, %rd109;
	add.s64 	%rd110, %rd140, %rd5;
	shl.b64 	%rd111, %rd110, 2;
	mad.lo.s64 	%rd56, %rd34, 12, %rd111;
	mov.u32 	%r125, _ZN3cub18CUB_300001_SM_10006detail9transform4smemE;
	add.s32 	%r126, %r2, %r125;
	mul.lo.s32 	%r127, %r10, %r9;
	mul.lo.s32 	%r128, %r127, %r8;
	shl.b32 	%r129, %r128, 2;
	cvt.u32.u64 	%r130, %rd140;
	shl.b32 	%r131, %r130, 2;
	add.s32 	%r132, %r126, %r7;
	add.s32 	%r176, %r132, %r131;
	add.s32 	%r179, %r176, %r129;
	shl.b32 	%r33, %r128, 4;
	shl.b32 	%r133, %r128, 3;
	add.s32 	%r178, %r176, %r133;
	mad.lo.s32 	%r177, %r128, 12, %r176;
	add.s64 	%rd141, %rd66, %rd33;
$L__BB1_24:
	add.s64 	%rd113, %rd141, %rd52;
	add.s32 	%r134, %r176, 128;
	// begin inline asm
	cp.async.ca.shared.global [%r134], [%rd113], 4, 4;
	// end inline asm
	add.s64 	%rd114, %rd141, %rd53;
	add.s32 	%r135, %r179, 128;
	// begin inline asm
	cp.async.ca.shared.global [%r135], [%rd114], 4, 4;
	// end inline asm
	add.s64 	%rd115, %rd141, %rd55;
	add.s32 	%r136, %r178, 128;
	// begin inline asm
	cp.async.ca.shared.global [%r136], [%rd115], 4, 4;
	// end inline asm
	add.s64 	%rd116, %rd141, %rd56;
	add.s32 	%r137, %r177, 128;
	// begin inline asm
	cp.async.ca.shared.global [%r137], [%rd116], 4, 4;
	// end inline asm
	add.s64 	%rd140, %rd140, %rd51;
	add.s64 	%rd141, %rd141, %rd54;
	add.s32 	%r179, %r179, %r33;
	add.s32 	%r178, %r178, %r33;
	add.s32 	%r177, %r177, %r33;
	add.s32 	%r176, %r176, %r33;
	setp.lt.u64 	%p17, %rd140, %rd6;
	@%p17 bra 	$L__BB1_24;
$L__BB1_25:
	// begin inline asm
	cp.async.commit_group;
	// end inline asm
	// begin inline asm
	cp.async.wait_group 0;
	// end inline asm
	barrier.sync 	0;
$L__BB1_26:
	cvt.u32.u64 	%r45, %rd65;
	setp.gt.s32 	%p22, %r3, %r5;
	@%p22 bra 	$L__BB1_30;
	setp.lt.s32 	%p23, %r70, 1;
	@%p23 bra 	$L__BB1_35;
	mov.u32 	%r180, %tid.x;
	neg.s32 	%r183, %r70;
	add.s32 	%r158, %r2, %r7;
	shl.b32 	%r159, %r180, 2;
	add.s32 	%r160, %r158, %r159;
	mov.u32 	%r161, _ZN3cub18CUB_300001_SM_10006detail9transform4smemE;
	add.s32 	%r162, %r160, %r161;
	add.s32 	%r182, %r162, 128;
	add.s32 	%r163, %r45, %r159;
	add.s32 	%r181, %r161, %r163;
	mul.wide.s32 	%rd123, %r4, 4;
	add.s64 	%rd62, %rd1, %rd123;
$L__BB1_29:
	.pragma "nounroll";
	mul.wide.s32 	%rd124, %r180, 4;
	add.s64 	%rd125, %rd62, %rd124;
	ld.shared.f32 	%f1, [%r181];
	ld.shared.f32 	%f2, [%r182];
	mul.f32 	%f3, %f1, %f2;
	st.global.f32 	[%rd125], %f3;
	add.s32 	%r183, %r183, 1;
	setp.eq.s32 	%p24, %r183, 0;
	add.s32 	%r182, %r182, 512;
	add.s32 	%r181, %r181, 512;
	add.s32 	%r180, %r180, 128;
	@%p24 bra 	$L__BB1_35;
	bra.uni 	$L__BB1_29;
$L__BB1_30:
	setp.lt.s32 	%p25, %r70, 1;
	@%p25 bra 	$L__BB1_35;
	mov.u32 	%r184, %tid.x;
	neg.s32 	%r187, %r70;
	add.s32 	%r164, %r2, %r7;
	shl.b32 	%r165, %r184, 2;
	add.s32 	%r166, %r164, %r165;
	mov.u32 	%r167, _ZN3cub18CUB_300001_SM_10006detail9transform4smemE;
	add.s32 	%r168, %r166, %r167;
	add.s32 	%r186, %r168, 128;
	add.s32 	%r169, %r45, %r165;
	add.s32 	%r185, %r167, %r169;
	mul.wide.s32 	%rd126, %r4, 4;
	add.s64 	%rd63, %rd1, %rd126;
$L__BB1_32:
	.pragma "nounroll";
	setp.ge.s32 	%p26, %r184, %r6;
	@%p26 bra 	$L__BB1_34;
	ld.shared.f32 	%f4, [%r185];
	ld.shared.f32 	%f5, [%r186];
	mul.f32 	%f6, %f4, %f5;
	mul.wide.s32 	%rd127, %r184, 4;
	add.s64 	%rd128, %rd63, %rd127;
	st.global.f32 	[%rd128], %f6;
$L__BB1_34:
	add.s32 	%r187, %r187, 1;
	setp.ne.s32 	%p27, %r187, 0;
	add.s32 	%r186, %r186, 512;
	add.s32 	%r185, %r185, 512;
	add.s32 	%r184, %r184, 128;
	@%p27 bra 	$L__BB1_32;
$L__BB1_35:
	ret;

}
	// .globl	_ZN3cub18CUB_300001_SM_10006detail9transform16transform_kernelINS2_10policy_hubILb0EN4cuda3std3__45tupleIJN6thrust24THRUST_300001_SM_1000_NS6detail15normal_iteratorINSA_10device_ptrIfEEEESF_EEEE10policy1000ElNS7_10multipliesIdEESF_JPfSL_EEEvT0_iT1_T2_DpNS2_10kernel_argIT3_EE
.visible .entry _ZN3cub18CUB_300001_SM_10006detail9transform16transform_kernelINS2_10policy_hubILb0EN4cuda3std3__45tupleIJN6thrust24THRUST_300001_SM_1000_NS6detail15normal_iteratorINSA_10device_ptrIfEEEESF_EEEE10policy1000ElNS7_10multipliesIdEESF_JPfSL_EEEvT0_iT1_T2_DpNS2_10kernel_argIT3_EE(
	.param .u64 _ZN3cub18CUB_300001_SM_10006detail9transform16transform_kernelINS2_10policy_hubILb0EN4cuda3std3__45tupleIJN6thrust24THRUST_300001_SM_1000_NS6detail15normal_iteratorINSA_10device_ptrIfEEEESF_EEEE10policy1000ElNS7_10multipliesIdEESF_JPfSL_EEEvT0_iT1_T2_DpNS2_10kernel_argIT3_EE_param_0,
	.param .u32 _ZN3cub18CUB_300001_SM_10006detail9transform16transform_kernelINS2_10policy_hubILb0EN4cuda3std3__45tupleIJN6thrust24THRUST_300001_SM_1000_NS6detail15normal_iteratorINSA_10device_ptrIfEEEESF_EEEE10policy1000ElNS7_10multipliesIdEESF_JPfSL_EEEvT0_iT1_T2_DpNS2_10kernel_argIT3_EE_param_1,
	.param .align 1 .b8 _ZN3cub18CUB_300001_SM_10006detail9transform16transform_kernelINS2_10policy_hubILb0EN4cuda3std3__45tupleIJN6thrust24THRUST_300001_SM_1000_NS6detail15normal_iteratorINSA_10device_ptrIfEEEESF_EEEE10policy1000ElNS7_10multipliesIdEESF_JPfSL_EEEvT0_iT1_T2_DpNS2_10kernel_argIT3_EE_param_2[1],
	.param .align 8 .b8 _ZN3cub18CUB_300001_SM_10006detail9transform16transform_kernelINS2_10policy_hubILb0EN4cuda3std3__45tupleIJN6thrust24THRUST_300001_SM_1000_NS6detail15normal_iteratorINSA_10device_ptrIfEEEESF_EEEE10policy1000ElNS7_10multipliesIdEESF_JPfSL_EEEvT0_iT1_T2_DpNS2_10kernel_argIT3_EE_param_3[8],
	.param .align 8 .b8 _ZN3cub18CUB_300001_SM_10006detail9transform16transform_kernelINS2_10policy_hubILb0EN4cuda3std3__45tupleIJN6thrust24THRUST_300001_SM_1000_NS6detail15normal_iteratorINSA_10device_ptrIfEEEESF_EEEE10policy1000ElNS7_10multipliesIdEESF_JPfSL_EEEvT0_iT1_T2_DpNS2_10kernel_argIT3_EE_param_4[16],
	.param .align 8 .b8 _ZN3cub18CUB_300001_SM_10006detail9transform16transform_kernelINS2_10policy_hubILb0EN4cuda3std3__45tupleIJN6thrust24THRUST_300001_SM_1000_NS6detail15normal_iteratorINSA_10device_ptrIfEEEESF_EEEE10policy1000ElNS7_10multipliesIdEESF_JPfSL_EEEvT0_iT1_T2_DpNS2_10kernel_argIT3_EE_param_5[16]
)
.maxntid 128
{
	.reg .pred 	%p<28>;
	.reg .b32 	%r<181>;
	.reg .b32 	%f<7>;
	.reg .b64 	%rd<147>;
	// demoted variable
	.shared .align 8 .u64 _ZZN3cub18CUB_300001_SM_10006detail9transform23transform_kernel_ublkcpINS2_19async_copy_policy_tILi128EEElN4cuda3std3__410multipliesIdEEN6thrust24THRUST_300001_SM_1000_NS6detail15normal_iteratorINSC_10device_ptrIfEEEEJffEEEvT0_iT1_T2_DpNS2_16aligned_base_ptrIT3_EEE3bar;
	ld.param.u64 	%rd68, [_ZN3cub18CUB_300001_SM_10006detail9transform16transform_kernelINS2_10policy_hubILb0EN4cuda3std3__45tupleIJN6thrust24THRUST_300001_SM_1000_NS6detail15normal_iteratorINSA_10device_ptrIfEEEESF_EEEE10policy1000ElNS7_10multipliesIdEESF_JPfSL_EEEvT0_iT1_T2_DpNS2_10kernel_argIT3_EE_param_5];
	ld.param.u64 	%rd66, [_ZN3cub18CUB_300001_SM_10006detail9transform16transform_kernelINS2_10policy_hubILb0EN4cuda3std3__45tupleIJN6thrust24THRUST_300001_SM_1000_NS6detail15normal_iteratorINSA_10device_ptrIfEEEESF_EEEE10policy1000ElNS7_10multipliesIdEESF_JPfSL_EEEvT0_iT1_T2_DpNS2_10kernel_argIT3_EE_param_4];
	ld.param.u64 	%rd70, [_ZN3cub18CUB_300001_SM_10006detail9transform16transform_kernelINS2_10policy_hubILb0EN4cuda3std3__45tupleIJN6thrust24THRUST_300001_SM_1000_NS6detail15normal_iteratorINSA_10device_ptrIfEEEESF_EEEE10policy1000ElNS7_10multipliesIdEESF_JPfSL_EEEvT0_iT1_T2_DpNS2_10kernel_argIT3_EE_param_0];
	ld.param.u64 	%rd69, [_ZN3cub18CUB_300001_SM_10006detail9transform16transform_kernelINS2_10policy_hubILb0EN4cuda3std3__45tupleIJN6thrust24THRUST_300001_SM_1000_NS6detail15normal_iteratorINSA_10device_ptrIfEEEESF_EEEE10policy1000ElNS7_10multipliesIdEESF_JPfSL_EEEvT0_iT1_T2_DpNS2_10kernel_argIT3_EE_param_5+8];
	ld.param.u64 	%rd67, [_ZN3cub18CUB_300001_SM_10006detail9transform16transform_kernelINS2_10policy_hubILb0EN4cuda3std3__45tupleIJN6thrust24THRUST_300001_SM_1000_NS6detail15normal_iteratorINSA_10device_ptrIfEEEESF_EEEE10policy1000ElNS7_10multipliesIdEESF_JPfSL_EEEvT0_iT1_T2_DpNS2_10kernel_argIT3_EE_param_4+8];
	ld.param.u64 	%rd71, [_ZN3cub18CUB_300001_SM_10006detail9transform16transform_kernelINS2_10policy_hubILb0EN4cuda3std3__45tupleIJN6thrust24THRUST_300001_SM_1000_NS6detail15normal_iteratorINSA_10device_ptrIfEEEESF_EEEE10policy1000ElNS7_10multipliesIdEESF_JPfSL_EEEvT0_iT1_T2_DpNS2_10kernel_argIT3_EE_param_3];
	ld.param.u32 	%r68, [_ZN3cub18CUB_300001_SM_10006detail9transform16transform_kernelINS2_10policy_hubILb0EN4cuda3std3__45tupleIJN6thrust24THRUST_300001_SM_1000_NS6detail15normal_iteratorINSA_10device_ptrIfEEEESF_EEEE10policy1000ElNS7_10multipliesIdEESF_JPfSL_EEEvT0_iT1_T2_DpNS2_10kernel_argIT3_EE_param_1];
	cvta.to.global.u64 	%rd1, %rd71;
	cvt.u32.u64 	%r1, %rd67;
	cvt.u32.u64 	%r2, %rd69;
	shl.b32 	%r3, %r68, 7;
	mov.u32 	%r69, %ctaid.x;
	cvt.u64.u32 	%rd72, %r69;
	cvt.s64.s32 	%rd73, %r3;
	mul.lo.s64 	%rd4, %rd73, %rd72;
	sub.s64 	%rd74, %rd70, %rd4;
	min.s64 	%rd75, %rd74, %rd73;
	cvt.u32.u64 	%r4, %rd75;
	setp.eq.s32 	%p1, %r69, 0;
	add.s32 	%r71, %r69, 2;
	mov.u32 	%r72, %nctaid.x;
	setp.ge.u32 	%p2, %r71, %r72;
	shl.b32 	%r5, %r68, 9;
	or.pred  	%p3, %p1, %p2;
	@%p3 bra 	$L__BB2_5;
	mov.b32 	%r132, -1;
	// begin inline asm
	{
	 .reg .pred P_OUT; 
	elect.sync _|P_OUT, %r132;
	selp.b32 %r131, 1, 0, P_OUT; 
}
	// end inline asm
	mov.u32 	%r133, %tid.x;
	setp.gt.u32 	%p18, %r133, 31;
	setp.eq.s32 	%p19, %r131, 0;
	or.pred  	%p20, %p18, %p19;
	@%p20 bra 	$L__BB2_3;
	mov.u32 	%r134, _ZZN3cub18CUB_300001_SM_10006detail9transform23transform_kernel_ublkcpINS2_19async_copy_policy_tILi128EEElN4cuda3std3__410multipliesIdEEN6thrust24THRUST_300001_SM_1000_NS6detail15normal_iteratorINSC_10device_ptrIfEEEEJffEEEvT0_iT1_T2_DpNS2_16aligned_base_ptrIT3_EEE3bar;
	mov.b32 	%r135, 1;
	// begin inline asm
	mbarrier.init.shared.b64 [%r134], %r135;
	// end inline asm
	// begin inline asm
	fence.proxy.async.shared::cta; // 6.
	// end inline asm
	shl.b64 	%rd124, %rd4, 2;
	add.s32 	%r144, %r5, 15;
	add.s32 	%r145, %r144, %r1;
	and.b32  	%r137, %r145, -16;
	cvta.to.global.u64 	%rd125, %rd66;
	add.s64 	%rd121, %rd125, %rd124;
	mov.u32 	%r136, _ZN3cub18CUB_300001_SM_10006detail9transform4smemE;
	// begin inline asm
	cp.async.bulk.shared::cluster.global.mbarrier::complete_tx::bytes [%r136], [%rd121], %r137, [%r134];
	// end inline asm
	add.s32 	%r146, %r144, %r2;
	and.b32  	%r140, %r146, -16;
	add.s32 	%r147, %r136, %r5;
	add.s32 	%r139, %r147, 128;
	cvta.to.global.u64 	%rd126, %rd68;
	add.s64 	%rd122, %rd126, %rd124;
	// begin inline asm
	cp.async.bulk.shared::cluster.global.mbarrier::complete_tx::bytes [%r139], [%rd122], %r140, [%r134];
	// end inline asm
	add.s32 	%r143, %r140, %r137;
	// begin inline asm
	mbarrier.arrive.expect_tx.release.cta.shared::cta.b64 %rd123, [%r134], %r143; // 8. 
	// end inline asm
$L__BB2_3:
	bar.sync 	0;
	mov.u32 	%r149, _ZZN3cub18CUB_300001_SM_10006detail9transform23transform_kernel_ublkcpINS2_19async_copy_policy_tILi128EEElN4cuda3std3__410multipliesIdEEN6thrust24THRUST_300001_SM_1000_NS6detail15normal_iteratorINSC_10device_ptrIfEEEEJffEEEvT0_iT1_T2_DpNS2_16aligned_base_ptrIT3_EEE3bar;
$L__BB2_4:
	mov.b32 	%r150, 0;
	// begin inline asm
	{
	 .reg .pred P_OUT; 
	mbarrier.try_wait.parity.shared::cta.b64  P_OUT, [%r149], %r150;                                // 7a. 
	selp.b32 %r148, 1, 0, P_OUT; 
}
	// end inline asm
	setp.eq.s32 	%p21, %r148, 0;
	@%p21 bra 	$L__BB2_4;
	bra.uni 	$L__BB2_26;
$L__BB2_5:
	cvt.s64.s32 	%rd5, %r1;
	shl.b32 	%r74, %r4, 2;
	cvt.s64.s32 	%rd76, %r74;
	shr.u64 	%rd6, %rd76, 2;
	mov.u32 	%r6, %ntid.x;
	mov.u32 	%r7, %ntid.y;
	mul.lo.s32 	%r75, %r6, %r7;
	mov.u32 	%r8, %ntid.z;
	mul.lo.s32 	%r9, %r75, %r8;
	mov.u32 	%r76, %tid.x;
	mov.u32 	%r77, %tid.y;
	mov.u32 	%r78, %tid.z;
	mad.lo.s32 	%r79, %r78, %r7, %r77;
	mad.lo.s32 	%r80, %r79, %r6, %r76;
	cvt.u64.u32 	%rd144, %r80;
	setp.le.u64 	%p4, %rd6, %rd144;
	@%p4 bra 	$L__BB2_15;
	cvt.u32.u64 	%r81, %rd144;
	cvt.u64.u32 	%rd8, %r9;
	add.s32 	%r82, %r81, %r9;
	cvt.u64.u32 	%rd77, %r82;
	max.u64 	%rd78, %rd6, %rd77;
	setp.gt.u64 	%p5, %rd6, %rd77;
	selp.u64 	%rd9, 1, 0, %p5;
	add.s64 	%rd79, %rd9, %rd77;
	sub.s64 	%rd10, %rd78, %rd79;
	and.b64  	%rd80, %rd10, -4294967296;
	setp.ne.s64 	%p6, %rd80, 0;
	@%p6 bra 	$L__BB2_8;
	cvt.u32.u64 	%r83, %rd8;
	cvt.u32.u64 	%r84, %rd10;
	div.u32 	%r85, %r84, %r83;
	cvt.u64.u32 	%rd133, %r85;
	bra.uni 	$L__BB2_9;
$L__BB2_8:
	div.u64 	%rd133, %rd10, %rd8;
$L__BB2_9:
	add.s64 	%rd14, %rd133, %rd9;
	and.b64  	%rd81, %rd14, 3;
	setp.eq.s64 	%p7, %rd81, 3;
	mov.u64 	%rd137, %rd144;
	@%p7 bra 	$L__BB2_12;
	shl.b64 	%rd82, %rd4, 2;
	shl.b64 	%rd83, %rd144, 2;
	add.s64 	%rd84, %rd82, %rd83;
	add.s64 	%rd85, %rd84, %rd5;
	add.s64 	%rd135, %rd66, %rd85;
	shl.b64 	%rd16, %rd8, 2;
	mov.u32 	%r87, _ZN3cub18CUB_300001_SM_10006detail9transform4smemE;
	add.s32 	%r88, %r1, %r87;
	shl.b32 	%r89, %r81, 2;
	add.s32 	%r163, %r88, %r89;
	mul.lo.s32 	%r90, %r8, %r7;
	mul.lo.s32 	%r91, %r90, %r6;
	shl.b32 	%r11, %r91, 2;
	add.s64 	%rd86, %rd14, 1;
	and.b64  	%rd87, %rd86, 3;
	neg.s64 	%rd134, %rd87;
	mov.u64 	%rd137, %rd144;
$L__BB2_11:
	.pragma "nounroll";
	// begin inline asm
	cp.async.ca.shared.global [%r163], [%rd135], 4, 4;
	// end inline asm
	add.s64 	%rd137, %rd137, %rd8;
	add.s64 	%rd135, %rd135, %rd16;
	add.s32 	%r163, %r163, %r11;
	add.s64 	%rd134, %rd134, 1;
	setp.ne.s64 	%p8, %rd134, 0;
	@%p8 bra 	$L__BB2_11;
$L__BB2_12:
	setp.lt.u64 	%p9, %rd14, 3;
	@%p9 bra 	$L__BB2_15;
	shl.b64 	%rd25, %rd8, 2;
	shl.b64 	%rd89, %rd4, 2;
	shl.b64 	%rd90, %rd137, 2;
	add.s64 	%rd26, %rd89, %rd90;
	shl.b64 	%rd27, %rd8, 4;
	shl.b64 	%rd91, %rd8, 3;
	add.s64 	%rd28, %rd26, %rd91;
	add.s64 	%rd92, %rd137, %rd4;
	shl.b64 	%rd93, %rd92, 2;
	mad.lo.s64 	%rd29, %rd8, 12, %rd93;
	mov.u32 	%r93, _ZN3cub18CUB_300001_SM_10006detail9transform4smemE;
	add.s32 	%r94, %r1, %r93;
	mul.lo.s32 	%r95, %r8, %r7;
	mul.lo.s32 	%r96, %r95, %r6;
	shl.b32 	%r97, %r96, 2;
	cvt.u32.u64 	%r98, %rd137;
	shl.b32 	%r99, %r98, 2;
	add.s32 	%r164, %r94, %r99;
	add.s32 	%r167, %r164, %r97;
	shl.b32 	%r15, %r96, 4;
	shl.b32 	%r100, %r96, 3;
	add.s32 	%r166, %r164, %r100;
	mad.lo.s32 	%r165, %r96, 12, %r164;
	cvt.s64.s32 	%rd94, %r1;
	add.s64 	%rd138, %rd66, %rd94;
$L__BB2_14:
	add.s64 	%rd95, %rd138, %rd26;
	// begin inline asm
	cp.async.ca.shared.global [%r164], [%rd95], 4, 4;
	// end inline asm
	add.s64 	%rd99, %rd26, %rd25;
	add.s64 	%rd96, %rd138, %rd99;
	// begin inline asm
	cp.async.ca.shared.global [%r167], [%rd96], 4, 4;
	// end inline asm
	add.s64 	%rd97, %rd138, %rd28;
	// begin inline asm
	cp.async.ca.shared.global [%r166], [%rd97], 4, 4;
	// end inline asm
	add.s64 	%rd98, %rd138, %rd29;
	// begin inline asm
	cp.async.ca.shared.global [%r165], [%rd98], 4, 4;
	// end inline asm
	add.s64 	%rd137, %rd137, %rd25;
	add.s64 	%rd138, %rd138, %rd27;
	add.s32 	%r167, %r167, %r15;
	add.s32 	%r166, %r166, %r15;
	add.s32 	%r165, %r165, %r15;
	add.s32 	%r164, %r164, %r15;
	setp.lt.u64 	%p10, %rd137, %rd6;
	@%p10 bra 	$L__BB2_14;
$L__BB2_15:
	setp.le.u64 	%p11, %rd6, %rd144;
	// begin inline asm
	cp.async.commit_group;
	// end inline asm
	cvt.s64.s32 	%rd35, %r2;
	@%p11 bra 	$L__BB2_25;
	cvt.u32.u64 	%r105, %rd144;
	cvt.u64.u32 	%rd36, %r9;
	add.s32 	%r106, %r105, %r9;
	cvt.u64.u32 	%rd100, %r106;
	max.u64 	%rd101, %rd6, %rd100;
	setp.gt.u64 	%p12, %rd6, %rd100;
	selp.u64 	%rd37, 1, 0, %p12;
	add.s64 	%rd102, %rd37, %rd100;
	sub.s64 	%rd38, %rd101, %rd102;
	and.b64  	%rd103, %rd38, -4294967296;
	setp.ne.s64 	%p13, %rd103, 0;
	@%p13 bra 	$L__BB2_18;
	cvt.u32.u64 	%r107, %rd36;
	cvt.u32.u64 	%r108, %rd38;
	div.u32 	%r109, %r108, %r107;
	cvt.u64.u32 	%rd140, %r109;
	bra.uni 	$L__BB2_19;
$L__BB2_18:
	div.u64 	%rd140, %rd38, %rd36;
$L__BB2_19:
	add.s64 	%rd42, %rd140, %rd37;
	and.b64  	%rd104, %rd42, 3;
	setp.eq.s64 	%p14, %rd104, 3;
	@%p14 bra 	$L__BB2_22;
	shl.b64 	%rd105, %rd4, 2;
	shl.b64 	%rd106, %rd144, 2;
	add.s64 	%rd107, %rd105, %rd106;
	add.s64 	%rd108, %rd107, %rd35;
	add.s64 	%rd142, %rd68, %rd108;
	shl.b64 	%rd44, %rd36, 2;
	mov.u32 	%r111, _ZN3cub18CUB_300001_SM_10006detail9transform4smemE;
	add.s32 	%r112, %r2, %r111;
	add.s32 	%r113, %r112, %r5;
	shl.b32 	%r114, %r105, 2;
	add.s32 	%r168, %r113, %r114;
	mul.lo.s32 	%r115, %r8, %r7;
	mul.lo.s32 	%r116, %r115, %r6;
	shl.b32 	%r28, %r116, 2;
	add.s64 	%rd109, %rd42, 1;
	and.b64  	%rd110, %rd109, 3;
	neg.s64 	%rd141, %rd110;
$L__BB2_21:
	.pragma "nounroll";
	add.s32 	%r117, %r168, 128;
	// begin inline asm
	cp.async.ca.shared.global [%r117], [%rd142], 4, 4;
	// end inline asm
	add.s64 	%rd144, %rd144, %rd36;
	add.s64 	%rd142, %rd142, %rd44;
	add.s32 	%r168, %r168, %r28;
	add.s64 	%rd141, %rd141, 1;
	setp.ne.s64 	%p15, %rd141, 0;
	@%p15 bra 	$L__BB2_21;
$L__BB2_22:
	setp.lt.u64 	%p16, %rd42, 3;
	@%p16 bra 	$L__BB2_25;
	shl.b64 	%rd53, %rd36, 2;
	shl.b64 	%rd112, %rd4, 2;
	shl.b64 	%rd113, %rd144, 2;
	add.s64 	%rd54, %rd112, %rd113;
	add.s64 	%rd55, %rd54, %rd53;
	shl.b64 	%rd56, %rd36, 4;
	shl.b64 	%rd114, %rd36, 3;
	add.s64 	%rd57, %rd54, %rd114;
	add.s64 	%rd115, %rd144, %rd4;
	shl.b64 	%rd116, %rd115, 2;
	mad.lo.s64 	%rd58, %rd36, 12, %rd116;
	mov.u32 	%r118, _ZN3cub18CUB_300001_SM_10006detail9transform4smemE;
	add.s32 	%r119, %r2, %r118;
	mul.lo.s32 	%r120, %r8, %r7;
	mul.lo.s32 	%r121, %r120, %r6;
	shl.b32 	%r122, %r121, 2;
	cvt.u32.u64 	%r123, %rd144;
	shl.b32 	%r124, %r123, 2;
	add.s32 	%r125, %r119, %r5;
	add.s32 	%r169, %r125, %r124;
	add.s32 	%r172, %r169, %r122;
	shl.b32 	%r32, %r121, 4;
	shl.b32 	%r126, %r121, 3;
	add.s32 	%r171, %r169, %r126;
	mad.lo.s32 	%r170, %r121, 12, %r169;
	add.s64 	%rd145, %rd68, %rd35;
$L__BB2_24:
	add.s64 	%rd117, %rd145, %rd54;
	add.s32 	%r127, %r169, 128;
	// begin inline asm
	cp.async.ca.shared.global [%r127], [%rd117], 4, 4;
	// end inline asm
	add.s64 	%rd118, %rd145, %rd55;
	add.s32 	%r128, %r172, 128;
	// begin inline asm
	cp.async.ca.shared.global [%r128], [%rd118], 4, 4;
	// end inline asm
	add.s64 	%rd119, %rd145, %rd57;
	add.s32 	%r129, %r171, 128;
	// begin inline asm
	cp.async.ca.shared.global [%r129], [%rd119], 4, 4;
	// end inline asm
	add.s64 	%rd120, %rd145, %rd58;
	add.s32 	%r130, %r170, 128;
	// begin inline asm
	cp.async.ca.shared.global [%r130], [%rd120], 4, 4;
	// end inline asm
	add.s64 	%rd144, %rd144, %rd53;
	add.s64 	%rd145, %rd145, %rd56;
	add.s32 	%r172, %r172, %r32;
	add.s32 	%r171, %r171, %r32;
	add.s32 	%r170, %r170, %r32;
	add.s32 	%r169, %r169, %r32;
	setp.lt.u64 	%p17, %rd144, %rd6;
	@%p17 bra 	$L__BB2_24;
$L__BB2_25:
	// begin inline asm
	cp.async.commit_group;
	// end inline asm
	// begin inline asm
	cp.async.wait_group 0;
	// end inline asm
	barrier.sync 	0;
$L__BB2_26:
	setp.eq.s32 	%p22, %r3, %r4;
	@%p22 bra 	$L__BB2_32;
	setp.lt.s32 	%p23, %r68, 1;
	@%p23 bra 	$L__BB2_35;
	mov.u32 	%r177, %tid.x;
	neg.s32 	%r180, %r68;
	add.s32 	%r151, %r2, %r5;
	shl.b32 	%r152, %r177, 2;
	add.s32 	%r153, %r151, %r152;
	mov.u32 	%r154, _ZN3cub18CUB_300001_SM_10006detail9transform4smemE;
	add.s32 	%r155, %r153, %r154;
	add.s32 	%r179, %r155, 128;
	add.s32 	%r156, %r1, %r152;
	add.s32 	%r178, %r154, %r156;
	shl.b64 	%rd127, %rd4, 2;
	add.s64 	%rd64, %rd1, %rd127;
$L__BB2_29:
	.pragma "nounroll";
	setp.ge.s32 	%p24, %r177, %r4;
	@%p24 bra 	$L__BB2_31;
	ld.shared.f32 	%f1, [%r178];
	ld.shared.f32 	%f2, [%r179];
	mul.f32 	%f3, %f1, %f2;
	mul.wide.s32 	%rd128, %r177, 4;
	add.s64 	%rd129, %rd64, %rd128;
	st.global.f32 	[%rd129], %f3;
$L__BB2_31:
	add.s32 	%r180, %r180, 1;
	setp.ne.s32 	%p25, %r180, 0;
	add.s32 	%r179, %r179, 512;
	add.s32 	%r178, %r178, 512;
	add.s32 	%r177, %r177, 128;
	@%p25 bra 	$L__BB2_29;
	bra.uni 	$L__BB2_35;
$L__BB2_32:
	setp.lt.s32 	%p26, %r68, 1;
	@%p26 bra 	$L__BB2_35;
	mov.u32 	%r173, %tid.x;
	neg.s32 	%r176, %r68;
	add.s32 	%r157, %r2, %r5;
	shl.b32 	%r158, %r173, 2;
	add.s32 	%r159, %r157, %r158;
	mov.u32 	%r160, _ZN3cub18CUB_300001_SM_10006detail9transform4smemE;
	add.s32 	%r161, %r159, %r160;
	add.s32 	%r175, %r161, 128;
	add.s32 	%r162, %r1, %r158;
	add.s32 	%r174, %r160, %r162;
	shl.b64 	%rd130, %rd4, 2;
	add.s64 	%rd65, %rd1, %rd130;
$L__BB2_34:
	.pragma "nounroll";
	mul.wide.s32 	%rd131, %r173, 4;
	add.s64 	%rd132, %rd65, %rd131;
	ld.shared.f32 	%f4, [%r174];
	ld.shared.f32 	%f5, [%r175];
	mul.f32 	%f6, %f4, %f5;
	st.global.f32 	[%rd132], %f6;
	add.s32 	%r176, %r176, 1;
	setp.eq.s32 	%p27, %r176, 0;
	add.s32 	%r175, %r175, 512;
	add.s32 	%r174, %r174, 512;
	add.s32 	%r173, %r173, 128;
	@%p27 bra 	$L__BB2_35;
	bra.uni 	$L__BB2_34;
$L__BB2_35:
	ret;

}
	// .globl	_ZN3cub18CUB_300001_SM_10006detail6reduce28DeviceReduceSingleTileKernelINS2_10policy_hubIijN4cuda3std3__44plusIiEEE10Policy1000EN6thrust24THRUST_300001_SM_1000_NS6detail15normal_iteratorINSD_10device_ptrIfEEEEPijS9_iiNS7_10__identityEEEvT0_T1_T2_T3_T4_T6_
.visible .entry _ZN3cub18CUB_300001_SM_10006detail6reduce28DeviceReduceSingleTileKernelINS2_10policy_hubIijN4cuda3std3__44plusIiEEE10Policy1000EN6thrust24THRUST_300001_SM_1000_NS6detail15normal_iteratorINSD_10device_ptrIfEEEEPijS9_iiNS7_10__identityEEEvT0_T1_T2_T3_T4_T6_(
	.param .align 8 .b8 _ZN3cub18CUB_300001_SM_10006detail6reduce28DeviceReduceSingleTileKernelINS2_10policy_hubIijN4cuda3std3__44plusIiEEE10Policy1000EN6thrust24THRUST_300001_SM_1000_NS6detail15normal_iteratorINSD_10device_ptrIfEEEEPijS9_iiNS7_10__identityEEEvT0_T1_T2_T3_T4_T6__param_0[8],
	.param .u64 .ptr .align 1 _ZN3cub18CUB_300001_SM_10006detail6reduce28DeviceReduceSingleTileKernelINS2_10policy_hubIijN4cuda3std3__44plusIiEEE10Policy1000EN6thrust24THRUST_300001_SM_1000_NS6detail15normal_iteratorINSD_10device_ptrIfEEEEPijS9_iiNS7_10__identityEEEvT0_T1_T2_T3_T4_T6__param_1,
	.param .u32 _ZN3cub18CUB_300001_SM_10006detail6reduce28DeviceReduceSingleTileKernelINS2_10policy_hubIijN4cuda3std3__44plusIiEEE10Policy1000EN6thrust24THRUST_300001_SM_1000_NS6detail15normal_iteratorINSD_10device_ptrIfEEEEPijS9_iiNS7_10__identityEEEvT0_T1_T2_T3_T4_T6__param_2,
	.param .align 1 .b8 _ZN3cub18CUB_300001_SM_10006detail6reduce28DeviceReduceSingleTileKernelINS2_10policy_hubIijN4cuda3std3__44plusIiEEE10Policy1000EN6thrust24THRUST_300001_SM_1000_NS6detail15normal_iteratorINSD_10device_ptrIfEEEEPijS9_iiNS7_10__identityEEEvT0_T1_T2_T3_T4_T6__param_3[1],
	.param .u32 _ZN3cub18CUB_300001_SM_10006detail6reduce28DeviceReduceSingleTileKernelINS2_10policy_hubIijN4cuda3std3__44plusIiEEE10Policy1000EN6thrust24THRUST_300001_SM_1000_NS6detail15normal_iteratorINSD_10device_ptrIfEEEEPijS9_iiNS7_10__identityEEEvT0_T1_T2_T3_T4_T6__param_4,
	.param .align 1 .b8 _ZN3cub18CUB_300001_SM_10006detail6reduce28DeviceReduceSingleTileKernelINS2_10policy_hubIijN4cuda3std3__44plusIiEEE10Policy1000EN6thrust24THRUST_300001_SM_1000_NS6detail15normal_iteratorINSD_10device_ptrIfEEEEPijS9_iiNS7_10__identityEEEvT0_T1_T2_T3_T4_T6__param_5[1]
)
.maxntid 256
.minnctapersm 1
{
	.reg .pred 	%p<59>;
	.reg .b32 	%r<511>;
	.reg .b32 	%f<92>;
	.reg .b64 	%rd<84>;
	// demoted variable
	.shared .align 4 .b8 _ZZN3cub18CUB_300001_SM_10006detail6reduce28DeviceReduceSingleTileKernelINS2_10policy_hubIijN4cuda3std3__44plusIiEEE10Policy1000EN6thrust24THRUST_300001_SM_1000_NS6detail15normal_iteratorINSD_10device_ptrIfEEEEPijS9_iiNS7_10__identityEEEvT0_T1_T2_T3_T4_T6_E12temp_storage[44];
	ld.param.u64 	%rd9, [_ZN3cub18CUB_300001_SM_10006detail6reduce28DeviceReduceSingleTileKernelINS2_10policy_hubIijN4cuda3std3__44plusIiEEE10Policy1000EN6thrust24THRUST_300001_SM_1000_NS6detail15normal_iteratorINSD_10device_ptrIfEEEEPijS9_iiNS7_10__identityEEEvT0_T1_T2_T3_T4_T6__param_0];
	ld.param.u64 	%rd10, [_ZN3cub18CUB_300001_SM_10006detail6reduce28DeviceReduceSingleTileKernelINS2_10policy_hubIijN4cuda3std3__44plusIiEEE10Policy1000EN6thrust24THRUST_300001_SM_1000_NS6detail15normal_iteratorINSD_10device_ptrIfEEEEPijS9_iiNS7_10__identityEEEvT0_T1_T2_T3_T4_T6__param_1];
	ld.param.u32 	%r90, [_ZN3cub18CUB_300001_SM_10006detail6reduce28DeviceReduceSingleTileKernelINS2_10policy_hubIijN4cuda3std3__44plusIiEEE10Policy1000EN6thrust24THRUST_300001_SM_1000_NS6detail15normal_iteratorINSD_10device_ptrIfEEEEPijS9_iiNS7_10__identityEEEvT0_T1_T2_T3_T4_T6__param_2];
	ld.param.u32 	%r91, [_ZN3cub18CUB_300001_SM_10006detail6reduce28DeviceReduceSingleTileKernelINS2_10policy_hubIijN4cuda3std3__44plusIiEEE10Policy1000EN6thrust24THRUST_300001_SM_1000_NS6detail15normal_iteratorINSD_10device_ptrIfEEEEPijS9_iiNS7_10__identityEEEvT0_T1_T2_T3_T4_T6__param_4];
	cvta.to.global.u64 	%rd1, %rd10;
	setp.ne.s32 	%p1, %r90, 0;
	@%p1 bra 	$L__BB3_3;
	mov.u32 	%r471, %tid.x;
	setp.ne.s32 	%p58, %r471, 0;
	@%p58 bra 	$L__BB3_52;
	st.global.u32 	[%rd1], %r91;
	bra.uni 	$L__BB3_52;
$L__BB3_3:
	cvta.to.global.u64 	%rd2, %rd9;
	setp.gt.u32 	%p2, %r90, 4095;
	@%p2 bra 	$L__BB3_28;
	mov.u32 	%r1, %tid.x;
	setp.ge.u32 	%p24, %r1, %r90;
	mov.b32 	%r488, 0;
	mov.u32 	%r478, %r1;
	@%p24 bra 	$L__BB3_6;
	mul.wide.u32 	%rd73, %r1, 4;
	add.s64 	%rd74, %rd2, %rd73;
	ld.global.f32 	%f62, [%rd74];
	cvt.rzi.s32.f32 	%r488, %f62;
	add.s32 	%r478, %r1, 256;
$L__BB3_6:
	setp.ge.u32 	%p25, %r478, %r90;
	@%p25 bra 	$L__BB3_19;
	not.b32 	%r298, %r478;
	add.s32 	%r299, %r90, %r298;
	shr.u32 	%r300, %r299, 8;
	add.s32 	%r6, %r300, 1;
	and.b32  	%r7, %r6, 15;
	setp.lt.u32 	%p26, %r299, 3840;
	@%p26 bra 	$L__BB3_10;
	and.b32  	%r301, %r6, 33554416;
	neg.s32 	%r474, %r301;
	mul.wide.u32 	%rd75, %r478, 4;
	add.s64 	%rd76, %rd75, %rd2;
	add.s64 	%rd82, %rd76, 8192;
$L__BB3_9:
	.pragma "nounroll";
	ld.global.f32 	%f63, [%rd82+-8192];
	cvt.rzi.s32.f32 	%r302, %f63;
	add.s32 	%r303, %r302, %r488;
	ld.global.f32 	%f64, [%rd82+-7168];
	cvt.rzi.s32.f32 	%r304, %f64;
	add.s32 	%r305, %r304, %r303;
	ld.global.f32 	%f65, [%rd82+-6144];
	cvt.rzi.s32.f32 	%r306, %f65;
	add.s32 	%r307, %r306, %r305;
	ld.global.f32 	%f66, [%rd82+-5120];
	cvt.rzi.s32.f32 	%r308, %f66;
	add.s32 	%r309, %r308, %r307;
	ld.global.f32 	%f67, [%rd82+-4096];
	cvt.rzi.s32.f32 	%r310, %f67;
	add.s32 	%r311, %r310, %r309;
	ld.global.f32 	%f68, [%rd82+-3072];
	cvt.rzi.s32.f32 	%r312, %f68;
	add.s32 	%r313, %r312, %r311;
	ld.global.f32 	%f69, [%rd82+-2048];
	cvt.rzi.s32.f32 	%r314, %f69;
	add.s32 	%r315, %r314, %r313;
	ld.global.f32 	%f70, [%rd82+-1024];
	cvt.rzi.s32.f32 	%r316, %f70;
	add.s32 	%r317, %r316, %r315;
	ld.global.f32 	%f71, [%rd82];
	cvt.rzi.s32.f32 	%r318, %f71;
	add.s32 	%r319, %r318, %r317;
	ld.global.f32 	%f72, [%rd82+1024];
	cvt.rzi.s32.f32 	%r320, %f72;
	add.s32 	%r321, %r320, %r319;
	ld.global.f32 	%f73, [%rd82+2048];
	cvt.rzi.s32.f32 	%r322, %f73;
	add.s32 	%r323, %r322, %r321;
	ld.global.f32 	%f74, [%rd82+3072];
	cvt.rzi.s32.f32 	%r324, %f74;
	add.s32 	%r325, %r324, %r323;
	ld.global.f32 	%f75, [%rd82+4096];
	cvt.rzi.s32.f32 	%r326, %f75;
	add.s32 	%r327, %r326, %r325;
	ld.global.f32 	%f76, [%rd82+5120];
	cvt.rzi.s32.f32 	%r328, %f76;
	add.s32 	%r329, %r328, %r327;
	ld.global.f32 	%f77, [%rd82+6144];
	cvt.rzi.s32.f32 	%r330, %f77;
	add.s32 	%r331, %r330, %r329;
	ld.global.f32 	%f78, [%rd82+7168];
	cvt.rzi.s32.f32 	%r332, %f78;
	add.s32 	%r488, %r332, %r331;
	add.s32 	%r478, %r478, 4096;
	add.s32 	%r474, %r474, 16;
	add.s64 	%rd82, %rd82, 16384;
	setp.ne.s32 	%p27, %r474, 0;
	@%p27 bra 	$L__BB3_9;
$L__BB3_10:
	setp.eq.s32 	%p28, %r7, 0;
	@%p28 bra 	$L__BB3_19;
	and.b32  	%r18, %r6, 7;
	setp.lt.u32 	%p29, %r7, 8;
	@%p29 bra 	$L__BB3_13;
	mul.wide.u32 	%rd77, %r478, 4;
	add.s64 	%rd78, %rd2, %rd77;
	ld.global.f32 	%f79, [%rd78];
	cvt.rzi.s32.f32 	%r334, %f79;
	add.s32 	%r335, %r334, %r488;
	ld.global.f32 	%f80, [%rd78+1024];
	cvt.rzi.s32.f32 	%r336, %f80;
	add.s32 	%r337, %r336, %r335;
	ld.global.f32 	%f81, [%rd78+2048];
	cvt.rzi.s32.f32 	%r338, %f81;
	add.s32 	%r339, %r338, %r337;
	ld.global.f32 	%f82, [%rd78+3072];
	cvt.rzi.s32.f32 	%r340, %f82;
	add.s32 	%r341, %r340, %r339;
	ld.global.f32 	%f83, [%rd78+4096];
	cvt.rzi.s32.f32 	%r342, %f83;
	add.s32 	%r343, %r342, %r341;
	ld.global.f32 	%f84, [%rd78+5120];
	cvt.rzi.s32.f32 	%r344, %f84;
	add.s32 	%r345, %r344, %r343;
	ld.global.f32 	%f85, [%rd78+6144];
	cvt.rzi.s32.f32 	%r346, %f85;
	add.s32 	%r347, %r346, %r345;
	ld.global.f32 	%f86, [%rd78+7168];
	cvt.rzi.s32.f32 	%r348, %f86;
	add.s32 	%r488, %r348, %r347;
	add.s32 	%r478, %r478, 2048;
$L__BB3_13:
	setp.eq.s32 	%p30, %r18, 0;
	@%p30 bra 	$L__BB3_19;
	and.b32  	%r24, %r6, 3;
	setp.lt.u32 	%p31, %r18, 4;
	@%p31 bra 	$L__BB3_16;
	mul.wide.u32 	%rd79, %r478, 4;
	add.s64 	%rd80, %rd2, %rd79;
	ld.global.f32 	%f87, [%rd80];
	cvt.rzi.s32.f32 	%r350, %f87;
	add.s32 	%r351, %r350, %r488;
	ld.global.f32 	%f88, [%rd80+1024];
	cvt.rzi.s32.f32 	%r352, %f88;
	add.s32 	%r353, %r352, %r351;
	ld.global.f32 	%f89, [%rd80+2048];
	cvt.rzi.s32.f32 	%r354, %f89;
	add.s32 	%r355, %r354, %r353;
	ld.global.f32 	%f90, [%rd80+3072];
	cvt.rzi.s32.f32 	%r356, %f90;
	add.s32 	%r488, %r356, %r355;
	add.s32 	%r478, %r478, 1024;
$L__BB3_16:
	setp.eq.s32 	%p32, %r24, 0;
	@%p32 bra 	$L__BB3_19;
	mul.wide.u32 	%rd81, %r478, 4;
	add.s64 	%rd83, %rd2, %rd81;
	neg.s32 	%r486, %r24;
$L__BB3_18:
	.pragma "nounroll";
	ld.global.f32 	%f91, [%rd83];
	cvt.rzi.s32.f32 	%r357, %f91;
	add.s32 	%r488, %r357, %r488;
	add.s64 	%rd83, %rd83, 1024;
	add.s32 	%r486, %r486, 1;
	setp.ne.s32 	%p33, %r486, 0;
	@%p33 bra 	$L__BB3_18;
$L__BB3_19:
	setp.lt.u32 	%p34, %r90, 256;
	@%p34 bra 	$L__BB3_24;
	// begin inline asm
	mov.u32 %r421, %laneid;
	// end inline asm
	mov.b32 	%r424, 1;
	mov.b32 	%r445, 31;
	mov.b32 	%r446, -1;
	// begin inline asm
	shfl.sync.down.b32 %r422, %r488, %r424, %r445, %r446;
	// end inline asm
	setp.gt.s32 	%p50, %r421, 30;
	selp.b32 	%r447, 0, %r422, %p50;
	add.s32 	%r428, %r447, %r488;
	mov.b32 	%r429, 2;
	// begin inline asm
	shfl.sync.down.b32 %r427, %r428, %r429, %r445, %r446;
	// end inline asm
	setp.gt.s32 	%p51, %r421, 29;
	selp.b32 	%r448, 0, %r427, %p51;
	add.s32 	%r433, %r428, %r448;
	mov.b32 	%r434, 4;
	// begin inline asm
	shfl.sync.down.b32 %r432, %r433, %r434, %r445, %r446;
	// end inline asm
	setp.gt.s32 	%p52, %r421, 27;
	selp.b32 	%r449, 0, %r432, %p52;
	add.s32 	%r438, %r433, %r449;
	mov.b32 	%r439, 8;
	// begin inline asm
	shfl.sync.down.b32 %r437, %r438, %r439, %r445, %r446;
	// end inline asm
	setp.gt.s32 	%p53, %r421, 23;
	selp.b32 	%r450, 0, %r437, %p53;
	add.s32 	%r443, %r438, %r450;
	mov.b32 	%r444, 16;
	// begin inline asm
	shfl.sync.down.b32 %r442, %r443, %r444, %r445, %r446;
	// end inline asm
	setp.gt.s32 	%p54, %r421, 15;
	selp.b32 	%r451, 0, %r442, %p54;
	add.s32 	%r510, %r443, %r451;
	setp.ne.s32 	%p55, %r421, 0;
	@%p55 bra 	$L__BB3_22;
	shr.u32 	%r452, %r1, 3;
	and.b32  	%r453, %r452, 124;
	mov.u32 	%r454, _ZZN3cub18CUB_300001_SM_10006detail6reduce28DeviceReduceSingleTileKernelINS2_10policy_hubIijN4cuda3std3__44plusIiEEE10Policy1000EN6thrust24THRUST_300001_SM_1000_NS6detail15normal_iteratorINSD_10device_ptrIfEEEEPijS9_iiNS7_10__identityEEEvT0_T1_T2_T3_T4_T6_E12temp_storage;
	add.s32 	%r455, %r454, %r453;
	st.shared.u32 	[%r455+8], %r510;
$L__BB3_22:
	bar.sync 	0;
	setp.ne.s32 	%p56, %r1, 0;
	@%p56 bra 	$L__BB3_50;
	ld.shared.u32 	%r456, [_ZZN3cub18CUB_300001_SM_10006detail6reduce28DeviceReduceSingleTileKernelINS2_10policy_hubIijN4cuda3std3__44plusIiEEE10Policy1000EN6thrust24THRUST_300001_SM_1000_NS6detail15normal_iteratorINSD_10device_ptrIfEEEEPijS9_iiNS7_10__identityEEEvT0_T1_T2_T3_T4_T6_E12temp_storage+12];
	add.s32 	%r457, %r456, %r510;
	ld.shared.u32 	%r458, [_ZZN3cub18CUB_300001_SM_10006detail6reduce28DeviceReduceSingleTileKernelINS2_10policy_hubIijN4cuda3std3__44plusIiEEE10Policy1000EN6thrust24THRUST_300001_SM_1000_NS6detail15normal_iteratorINSD_10device_ptrIfEEEEPijS9_iiNS7_10__identityEEEvT0_T1_T2_T3_T4_T6_E12temp_storage+16];
	add.s32 	%r459, %r457, %r458;
	ld.shared.u32 	%r460, [_ZZN3cub18CUB_300001_SM_10006detail6reduce28DeviceReduceSingleTileKernelINS2_10policy_hubIijN4cuda3std3__44plusIiEEE10Policy1000EN6thrust24THRUST_300001_SM_1000_NS6detail15normal_iteratorINSD_10device_ptrIfEEEEPijS9_iiNS7_10__identityEEEvT0_T1_T2_T3_T4_T6_E12temp_storage+20];
	add.s32 	%r461, %r459, %r460;
	ld.shared.u32 	%r462, [_ZZN3cub18CUB_300001_SM_10006detail6reduce28DeviceReduceSingleTileKernelINS2_10policy_hubIijN4cuda3std3__44plusIiEEE10Policy1000EN6thrust24THRUST_300001_SM_1000_NS6detail15normal_iteratorINSD_10device_ptrIfEEEEPijS9_iiNS7_10__identityEEEvT0_T1_T2_T3_T4_T6_E12temp_storage+24];
	add.s32 	%r463, %r461, %r462;
	ld.shared.u32 	%r464, [_ZZN3cub18CUB_300001_SM_10006detail6reduce28DeviceReduceSingleTileKernelINS2_10policy_hubIijN4cuda3std3__44plusIiEEE10Policy1000EN6thrust24THRUST_300001_SM_1000_NS6detail15normal_iteratorINSD_10device_ptrIfEEEEPijS9_iiNS7_10__identityEEEvT0_T1_T2_T3_T4_T6_E12temp_storage+28];
	add.s32 	%r465, %r463, %r464;
	ld.shared.u32 	%r466, [_ZZN3cub18CUB_300001_SM_10006detail6reduce28DeviceReduceSingleTileKernelINS2_10policy_hubIijN4cuda3std3__44plusIiEEE10Policy1000EN6thrust24THRUST_300001_SM_1000_NS6detail15normal_iteratorINSD_10device_ptrIfEEEEPijS9_iiNS7_10__identityEEEvT0_T1_T2_T3_T4_T6_E12temp_storage+32];
	add.s32 	%r467, %r465, %r466;
	ld.shared.u32 	%r468, [_ZZN3cub18CUB_300001_SM_10006detail6reduce28DeviceReduceSingleTileKernelINS2_10policy_hubIijN4cuda3std3__44plusIiEEE10Policy1000EN6thrust24THRUST_300001_SM_1000_NS6detail15normal_iteratorINSD_10device_ptrIfEEEEPijS9_iiNS7_10__identityEEEvT0_T1_T2_T3_T4_T6_E12temp_storage+36];
	add.s32 	%r510, %r467, %r468;
	bra.uni 	$L__BB3_50;
$L__BB3_24:
	// begin inline asm
	mov.u32 %r358, %laneid;
	// end inline asm
	and.b32  	%r384, %r1, 992;
	add.s32 	%r385, %r384, 32;
	setp.gt.u32 	%p35, %r385, %r90;
	not.b32 	%r386, %r384;
	add.s32 	%r387, %r90, %r386;
	selp.b32 	%r382, %r387, 31, %p35;
	mov.b32 	%r361, 1;
	mov.b32 	%r383, -1;
	// begin inline asm
	shfl.sync.down.b32 %r359, %r488, %r361, %r382, %r383;
	// end inline asm
	setp.lt.s32 	%p36, %r358, %r382;
	selp.b32 	%r388, %r359, 0, %p36;
	add.s32 	%r365, %r388, %r488;
	mov.b32 	%r366, 2;
	// begin inline asm
	shfl.sync.down.b32 %r364, %r365, %r366, %r382, %r383;
	// end inline asm
	add.s32 	%r389, %r358, 2;
	setp.gt.s32 	%p37, %r389, %r382;
	selp.b32 	%r390, 0, %r364, %p37;
	add.s32 	%r370, %r365, %r390;
	mov.b32 	%r371, 4;
	// begin inline asm
	shfl.sync.down.b32 %r369, %r370, %r371, %r382, %r383;
	// end inline asm
	add.s32 	%r391, %r358, 4;
	setp.gt.s32 	%p38, %r391, %r382;
	selp.b32 	%r392, 0, %r369, %p38;
	add.s32 	%r375, %r370, %r392;
	mov.b32 	%r376, 8;
	// begin inline asm
	shfl.sync.down.b32 %r374, %r375, %r376, %r382, %r383;
	// end inline asm
	add.s32 	%r393, %r358, 8;
	setp.gt.s32 	%p39, %r393, %r382;
	selp.b32 	%r394, 0, %r374, %p39;
	add.s32 	%r380, %r375, %r394;
	mov.b32 	%r381, 16;
	// begin inline asm
	shfl.sync.down.b32 %r379, %r380, %r381, %r382, %r383;
	// end inline asm
	add.s32 	%r395, %r358, 16;
	setp.gt.s32 	%p40, %r395, %r382;
	selp.b32 	%r396, 0, %r379, %p40;
	add.s32 	%r510, %r380, %r396;
	setp.ne.s32 	%p41, %r358, 0;
	@%p41 bra 	$L__BB3_26;
	shr.u32 	%r397, %r1, 3;
	and.b32  	%r398, %r397, 124;
	mov.u32 	%r399, _ZZN3cub18CUB_300001_SM_10006detail6reduce28DeviceReduceSingleTileKernelINS2_10policy_hubIijN4cuda3std3__44plusIiEEE10Policy1000EN6thrust24THRUST_300001_SM_1000_NS6detail15normal_iteratorINSD_10device_ptrIfEEEEPijS9_iiNS7_10__identityEEEvT0_T1_T2_T3_T4_T6_E12temp_storage;
	add.s32 	%r400, %r399, %r398;
	st.shared.u32 	[%r400+8], %r510;
$L__BB3_26:
	bar.sync 	0;
	setp.ne.s32 	%p42, %r1, 0;
	@%p42 bra 	$L__BB3_50;
	setp.gt.u32 	%p43, %r90, 32;
	ld.shared.u32 	%r401, [_ZZN3cub18CUB_300001_SM_10006detail6reduce28DeviceReduceSingleTileKernelINS2_10policy_hubIijN4cuda3std3__44plusIiEEE10Policy1000EN6thrust24THRUST_300001_SM_1000_NS6detail15normal_iteratorINSD_10device_ptrIfEEEEPijS9_iiNS7_10__identityEEEvT0_T1_T2_T3_T4_T6_E12temp_storage+12];
	selp.b32 	%r402, %r401, 0, %p43;
	add.s32 	%r403, %r402, %r510;
	setp.gt.u32 	%p44, %r90, 64;
	ld.shared.u32 	%r404, [_ZZN3cub18CUB_300001_SM_10006detail6reduce28DeviceReduceSingleTileKernelINS2_10policy_hubIijN4cuda3std3__44plusIiEEE10Policy1000EN6thrust24THRUST_300001_SM_1000_NS6detail15normal_iteratorINSD_10device_ptrIfEEEEPijS9_iiNS7_10__identityEEEvT0_T1_T2_T3_T4_T6_E12temp_storage+16];
	selp.b32 	%r405, %r404, 0, %p44;
	add.s32 	%r406, %r403, %r405;
	setp.gt.u32 	%p45, %r90, 96;
	ld.shared.u32 	%r407, [_ZZN3cub18CUB_300001_SM_10006detail6reduce28DeviceReduceSingleTileKernelINS2_10policy_hubIijN4cuda3std3__44plusIiEEE10Policy1000EN6thrust24THRUST_300001_SM_1000_NS6detail15normal_iteratorINSD_10device_ptrIfEEEEPijS9_iiNS7_10__identityEEEvT0_T1_T2_T3_T4_T6_E12temp_storage+20];
	selp.b32 	%r408, %r407, 0, %p45;
	add.s32 	%r409, %r406, %r408;
	setp.gt.u32 	%p46, %r90, 128;
	ld.shared.u32 	%r410, [_ZZN3cub18CUB_300001_SM_10006detail6reduce28DeviceReduceSingleTileKernelINS2_10policy_hubIijN4cuda3std3__44plusIiEEE10Policy1000EN6thrust24THRUST_300001_SM_1000_NS6detail15normal_iteratorINSD_10device_ptrIfEEEEPijS9_iiNS7_10__identityEEEvT0_T1_T2_T3_T4_T6_E12temp_storage+24];
	selp.b32 	%r411, %r410, 0, %p46;
	add.s32 	%r412, %r409, %r411;
	setp.gt.u32 	%p47, %r90, 160;
	ld.shared.u32 	%r413, [_ZZN3cub18CUB_300001_SM_10006detail6reduce28DeviceReduceSingleTileKernelINS2_10policy_hubIijN4cuda3std3__44plusIiEEE10Policy1000EN6thrust24THRUST_300001_SM_1000_NS6detail15normal_iteratorINSD_10device_ptrIfEEEEPijS9_iiNS7_10__identityEEEvT0_T1_T2_T3_T4_T6_E12temp_storage+28];
	selp.b32 	%r414, %r413, 0, %p47;
	add.s32 	%r415, %r412, %r414;
	setp.gt.u32 	%p48, %r90, 192;
	ld.shared.u32 	%r416, [_ZZN3cub18CUB_300001_SM_10006detail6reduce28DeviceReduceSingleTileKernelINS2_10policy_hubIijN4cuda3std3__44plusIiEEE10Policy1000EN6thrust24THRUST_300001_SM_1000_NS6detail15normal_iteratorINSD_10device_ptrIfEEEEPijS9_iiNS7_10__identityEEEvT0_T1_T2_T3_T4_T6_E12temp_storage+32];
	selp.b32 	%r417, %r416, 0, %p48;
	add.s32 	%r418, %r415, %r417;
	setp.gt.u32 	%p49, %r90, 224;
	ld.shared.u32 	%r419, [_ZZN3cub18CUB_300001_SM_10006detail6reduce28DeviceReduceSingleTileKernelINS2_10policy_hubIijN4cuda3std3__44plusIiEEE10Policy1000EN6thrust24THRUST_300001_SM_1000_NS6detail15normal_iteratorINSD_10device_ptrIfEEEEPijS9_iiNS7_10__identityEEEvT0_T1_T2_T3_T4_T6_E12temp_storage+36];
	selp.b32 	%r420, %r419, 0, %p49;
	add.s32 	%r510, %r418, %r420;
	bra.uni 	$L__BB3_50;
$L__BB3_28:
	mov.u32 	%r40, %tid.x;
	mul.wide.u32 	%rd11, %r40, 4;
	add.s64 	%rd12, %rd2, %rd11;
	ld.global.f32 	%f1, [%rd12];
	cvt.rzi.s32.f32 	%r93, %f1;
	ld.global.f32 	%f2, [%rd12+1024];
	cvt.rzi.s32.f32 	%r94, %f2;
	ld.global.f32 	%f3, [%rd12+2048];
	cvt.rzi.s32.f32 	%r95, %f3;
	ld.global.f32 	%f4, [%rd12+3072];
	cvt.rzi.s32.f32 	%r96, %f4;
	ld.global.f32 	%f5, [%rd12+4096];
	cvt.rzi.s32.f32 	%r97, %f5;
	ld.global.f32 	%f6, [%rd12+5120];
	cvt.rzi.s32.f32 	%r98, %f6;
	ld.global.f32 	%f7, [%rd12+6144];
	cvt.rzi.s32.f32 	%r99, %f7;
	ld.global.f32 	%f8, [%rd12+7168];
	cvt.rzi.s32.f32 	%r100, %f8;
	ld.global.f32 	%f9, [%rd12+8192];
	cvt.rzi.s32.f32 	%r101, %f9;
	ld.global.f32 	%f10, [%rd12+9216];
	cvt.rzi.s32.f32 	%r102, %f10;
	ld.global.f32 	%f11, [%rd12+10240];
	cvt.rzi.s32.f32 	%r103, %f11;
	ld.global.f32 	%f12, [%rd12+11264];
	cvt.rzi.s32.f32 	%r104, %f12;
	ld.global.f32 	%f13, [%rd12+12288];
	cvt.rzi.s32.f32 	%r105, %f13;
	ld.global.f32 	%f14, [%rd12+13312];
	cvt.rzi.s32.f32 	%r106, %f14;
	ld.global.f32 	%f15, [%rd12+14336];
	cvt.rzi.s32.f32 	%r107, %f15;
	ld.global.f32 	%f16, [%rd12+15360];
	cvt.rzi.s32.f32 	%r108, %f16;
	add.s32 	%r109, %r94, %r93;
	add.s32 	%r110, %r95, %r109;
	add.s32 	%r111, %r96, %r110;
	add.s32 	%r112, %r97, %r111;
	add.s32 	%r113, %r98, %r112;
	add.s32 	%r114, %r99, %r113;
	add.s32 	%r115, %r100, %r114;
	add.s32 	%r116, %r101, %r115;
	add.s32 	%r117, %r102, %r116;
	add.s32 	%r118, %r103, %r117;
	add.s32 	%r119, %r104, %r118;
	add.s32 	%r120, %r105, %r119;
	add.s32 	%r121, %r106, %r120;
	add.s32 	%r122, %r107, %r121;
	add.s32 	%r509, %r108, %r122;
	add.s32 	%r42, %r90, -4096;
	setp.lt.u32 	%p3, %r42, 4096;
	mov.b32 	%r492, 4096;
	@%p3 bra 	$L__BB3_32;
	mov.b32 	%r492, 4096;
$L__BB3_30:
	add.s32 	%r124, %r40, %r492;
	mul.wide.u32 	%rd13, %r124, 4;
	add.s64 	%rd14, %rd2, %rd13;
	ld.global.f32 	%f17, [%rd14];
	cvt.rzi.s32.f32 	%r125, %f17;
	ld.global.f32 	%f18, [%rd14+1024];
	cvt.rzi.s32.f32 	%r126, %f18;
	ld.global.f32 	%f19, [%rd14+2048];
	cvt.rzi.s32.f32 	%r127, %f19;
	ld.global.f32 	%f20, [%rd14+3072];
	cvt.rzi.s32.f32 	%r128, %f20;
	ld.global.f32 	%f21, [%rd14+4096];
	cvt.rzi.s32.f32 	%r129, %f21;
	ld.global.f32 	%f22, [%rd14+5120];
	cvt.rzi.s32.f32 	%r130, %f22;
	ld.global.f32 	%f23, [%rd14+6144];
	cvt.rzi.s32.f32 	%r131, %f23;
	ld.global.f32 	%f24, [%rd14+7168];
	cvt.rzi.s32.f32 	%r132, %f24;
	ld.global.f32 	%f25, [%rd14+8192];
	cvt.rzi.s32.f32 	%r133, %f25;
	ld.global.f32 	%f26, [%rd14+9216];
	cvt.rzi.s32.f32 	%r134, %f26;
	ld.global.f32 	%f27, [%rd14+10240];
	cvt.rzi.s32.f32 	%r135, %f27;
	ld.global.f32 	%f28, [%rd14+11264];
	cvt.rzi.s32.f32 	%r136, %f28;
	ld.global.f32 	%f29, [%rd14+12288];
	cvt.rzi.s32.f32 	%r137, %f29;
	ld.global.f32 	%f30, [%rd14+13312];
	cvt.rzi.s32.f32 	%r138, %f30;
	ld.global.f32 	%f31, [%rd14+14336];
	cvt.rzi.s32.f32 	%r139, %f31;
	ld.global.f32 	%f32, [%rd14+15360];
	cvt.rzi.s32.f32 	%r140, %f32;
	add.s32 	%r141, %r125, %r509;
	add.s32 	%r142, %r126, %r141;
	add.s32 	%r143, %r127, %r142;
	add.s32 	%r144, %r128, %r143;
	add.s32 	%r145, %r129, %r144;
	add.s32 	%r146, %r130, %r145;
	add.s32 	%r147, %r131, %r146;
	add.s32 	%r148, %r132, %r147;
	add.s32 	%r149, %r133, %r148;
	add.s32 	%r150, %r134, %r149;
	add.s32 	%r151, %r135, %r150;
	add.s32 	%r152, %r136, %r151;
	add.s32 	%r153, %r137, %r152;
	add.s32 	%r154, %r138, %r153;
	add.s32 	%r155, %r139, %r154;
	add.s32 	%r509, %r140, %r155;
	sub.s32 	%r156, %r90, %r492;
	setp.lt.u32 	%p4, %r156, 4096;
	@%p4 bra 	$L__BB3_46;
	add.s32 	%r492, %r492, 4096;
	setp.le.u32 	%p5, %r492, %r42;
	@%p5 bra 	$L__BB3_30;
$L__BB3_32:
	setp.le.u32 	%p6, %r90, %r492;
	sub.s32 	%r157, %r90, %r492;
	setp.ge.s32 	%p7, %r40, %r157;
	or.pred  	%p8, %p6, %p7;
	@%p8 bra 	$L__BB3_46;
	not.b32 	%r160, %r40;
	add.s32 	%r161, %r90, %r160;
	sub.s32 	%r162, %r161, %r492;
	shr.u32 	%r163, %r162, 8;
	add.s32 	%r49, %r163, 1;
	and.b32  	%r50, %r49, 15;
	setp.lt.u32 	%p9, %r162, 3840;
	mov.u32 	%r501, %r40;
	@%p9 bra 	$L__BB3_37;
	or.b32  	%r495, %r40, 2048;
	add.s32 	%r494, %r40, %r492;
	and.b32  	%r164, %r49, 33554416;
	neg.s32 	%r493, %r164;
$L__BB3_35:
	.pragma "nounroll";
	mul.wide.u32 	%rd15, %r494, 4;
	add.s64 	%rd16, %rd2, %rd15;
	ld.global.f32 	%f33, [%rd16];
	cvt.rzi.s32.f32 	%r165, %f33;
	add.s32 	%r166, %r165, %r509;
	add.s32 	%r167, %r494, 256;
	mul.wide.u32 	%rd17, %r167, 4;
	add.s64 	%rd18, %rd2, %rd17;
	ld.global.f32 	%f34, [%rd18];
	cvt.rzi.s32.f32 	%r168, %f34;
	add.s32 	%r169, %r168, %r166;
	add.s32 	%r170, %r494, 512;
	mul.wide.u32 	%rd19, %r170, 4;
	add.s64 	%rd20, %rd2, %rd19;
	ld.global.f32 	%f35, [%rd20];
	cvt.rzi.s32.f32 	%r171, %f35;
	add.s32 	%r172, %r171, %r169;
	add.s32 	%r173, %r494, 768;
	mul.wide.u32 	%rd21, %r173, 4;
	add.s64 	%rd22, %rd2, %rd21;
	ld.global.f32 	%f36, [%rd22];
	cvt.rzi.s32.f32 	%r174, %f36;
	add.s32 	%r175, %r174, %r172;
	add.s32 	%r176, %r494, 1024;
	mul.wide.u32 	%rd23, %r176, 4;
	add.s64 	%rd24, %rd2, %rd23;
	ld.global.f32 	%f37, [%rd24];
	cvt.rzi.s32.f32 	%r177, %f37;
	add.s32 	%r178, %r177, %r175;
	add.s32 	%r179, %r494, 1280;
	mul.wide.u32 	%rd25, %r179, 4;
	add.s64 	%rd26, %rd2, %rd25;
	ld.global.f32 	%f38, [%rd26];
	cvt.rzi.s32.f32 	%r180, %f38;
	add.s32 	%r181, %r180, %r178;
	add.s32 	%r182, %r494, 1536;
	mul.wide.u32 	%rd27, %r182, 4;
	add.s64 	%rd28, %rd2, %rd27;
	ld.global.f32 	%f39, [%rd28];
	cvt.rzi.s32.f32 	%r183, %f39;
	add.s32 	%r184, %r183, %r181;
	add.s32 	%r185, %r494, 1792;
	mul.wide.u32 	%rd29, %r185, 4;
	add.s64 	%rd30, %rd2, %rd29;
	ld.global.f32 	%f40, [%rd30];
	cvt.rzi.s32.f32 	%r186, %f40;
	add.s32 	%r187, %r186, %r184;
	add.s32 	%r188, %r494, 2048;
	mul.wide.u32 	%rd31, %r188, 4;
	add.s64 	%rd32, %rd2, %rd31;
	ld.global.f32 	%f41, [%rd32];
	cvt.rzi.s32.f32 	%r189, %f41;
	add.s32 	%r190, %r189, %r187;
	add.s32 	%r191, %r494, 2304;
	mul.wide.u32 	%rd33, %r191, 4;
	add.s64 	%rd34, %rd2, %rd33;
	ld.global.f32 	%f42, [%rd34];
	cvt.rzi.s32.f32 	%r192, %f42;
	add.s32 	%r193, %r192, %r190;
	add.s32 	%r194, %r494, 2560;
	mul.wide.u32 	%rd35, %r194, 4;
	add.s64 	%rd36, %rd2, %rd35;
	ld.global.f32 	%f43, [%rd36];
	cvt.rzi.s32.f32 	%r195, %f43;
	add.s32 	%r196, %r195, %r193;
	add.s32 	%r197, %r494, 2816;
	mul.wide.u32 	%rd37, %r197, 4;
	add.s64 	%rd38, %rd2, %rd37;
	ld.global.f32 	%f44, [%rd38];
	cvt.rzi.s32.f32 	%r198, %f44;
	add.s32 	%r199, %r198, %r196;
	add.s32 	%r200, %r494, 3072;
	mul.wide.u32 	%rd39, %r200, 4;
	add.s64 	%rd40, %rd2, %rd39;
	ld.global.f32 	%f45, [%rd40];
	cvt.rzi.s32.f32 	%r201, %f45;
	add.s32 	%r202, %r201, %r199;
	add.s32 	%r203, %r494, 3328;
	mul.wide.u32 	%rd41, %r203, 4;
	add.s64 	%rd42, %rd2, %rd41;
	ld.global.f32 	%f46, [%rd42];
	cvt.rzi.s32.f32 	%r204, %f46;
	add.s32 	%r205, %r204, %r202;
	add.s32 	%r206, %r494, 3584;
	mul.wide.u32 	%rd43, %r206, 4;
	add.s64 	%rd44, %rd2, %rd43;
	ld.global.f32 	%f47, [%rd44];
	cvt.rzi.s32.f32 	%r207, %f47;
	add.s32 	%r208, %r207, %r205;
	add.s32 	%r209, %r494, 3840;
	mul.wide.u32 	%rd45, %r209, 4;
	add.s64 	%rd46, %rd2, %rd45;
	ld.global.f32 	%f48, [%rd46];
	cvt.rzi.s32.f32 	%r210, %f48;
	add.s32 	%r509, %r210, %r208;
	add.s32 	%r495, %r495, 4096;
	add.s32 	%r494, %r494, 4096;
	add.s32 	%r493, %r493, 16;
	setp.ne.s32 	%p10, %r493, 0;
	@%p10 bra 	$L__BB3_35;
	add.s32 	%r501, %r495, -2048;
$L__BB3_37:
	setp.eq.s32 	%p11, %r50, 0;
	@%p11 bra 	$L__BB3_46;
	and.b32  	%r66, %r49, 7;
	setp.lt.u32 	%p12, %r50, 8;
	@%p12 bra 	$L__BB3_40;
	add.s32 	%r212, %r501, %r492;
	mul.wide.u32 	%rd47, %r212, 4;
	add.s64 	%rd48, %rd2, %rd47;
	ld.global.f32 	%f49, [%rd48];
	cvt.rzi.s32.f32 	%r213, %f49;
	add.s32 	%r214, %r213, %r509;
	add.s32 	%r215, %r212, 256;
	mul.wide.u32 	%rd49, %r215, 4;
	add.s64 	%rd50, %rd2, %rd49;
	ld.global.f32 	%f50, [%rd50];
	cvt.rzi.s32.f32 	%r216, %f50;
	add.s32 	%r217, %r216, %r214;
	add.s32 	%r218, %r212, 512;
	mul.wide.u32 	%rd51, %r218, 4;
	add.s64 	%rd52, %rd2, %rd51;
	ld.global.f32 	%f51, [%rd52];
	cvt.rzi.s32.f32 	%r219, %f51;
	add.s32 	%r220, %r219, %r217;
	add.s32 	%r221, %r212, 768;
	mul.wide.u32 	%rd53, %r221, 4;
	add.s64 	%rd54, %rd2, %rd53;
	ld.global.f32 	%f52, [%rd54];
	cvt.rzi.s32.f32 	%r222, %f52;
	add.s32 	%r223, %r222, %r220;
	add.s32 	%r224, %r212, 1024;
	mul.wide.u32 	%rd55, %r224, 4;
	add.s64 	%rd56, %rd2, %rd55;
	ld.global.f32 	%f53, [%rd56];
	cvt.rzi.s32.f32 	%r225, %f53;
	add.s32 	%r226, %r225, %r223;
	add.s32 	%r227, %r212, 1280;
	mul.wide.u32 	%rd57, %r227, 4;
	add.s64 	%rd58, %rd2, %rd57;
	ld.global.f32 	%f54, [%rd58];
	cvt.rzi.s32.f32 	%r228, %f54;
	add.s32 	%r229, %r228, %r226;
	add.s32 	%r230, %r212, 1536;
	mul.wide.u32 	%rd59, %r230, 4;
	add.s64 	%rd60, %rd2, %rd59;
	ld.global.f32 	%f55, [%rd60];
	cvt.rzi.s32.f32 	%r231, %f55;
	add.s32 	%r232, %r231, %r229;
	add.s32 	%r233, %r212, 1792;
	mul.wide.u32 	%rd61, %r233, 4;
	add.s64 	%rd62, %rd2, %rd61;
	ld.global.f32 	%f56, [%rd62];
	cvt.rzi.s32.f32 	%r234, %f56;
	add.s32 	%r509, %r234, %r232;
	add.s32 	%r501, %r501, 2048;
$L__BB3_40:
	setp.eq.s32 	%p13, %r66, 0;
	@%p13 bra 	$L__BB3_46;
	and.b32  	%r72, %r49, 3;
	setp.lt.u32 	%p14, %r66, 4;
	@%p14 bra 	$L__BB3_43;
	add.s32 	%r236, %r501, %r492;
	mul.wide.u32 	%rd63, %r236, 4;
	add.s64 	%rd64, %rd2, %rd63;
	ld.global.f32 	%f57, [%rd64];
	cvt.rzi.s32.f32 	%r237, %f57;
	add.s32 	%r238, %r237, %r509;
	add.s32 	%r239, %r236, 256;
	mul.wide.u32 	%rd65, %r239, 4;
	add.s64 	%rd66, %rd2, %rd65;
	ld.global.f32 	%f58, [%rd66];
	cvt.rzi.s32.f32 	%r240, %f58;
	add.s32 	%r241, %r240, %r238;
	add.s32 	%r242, %r236, 512;
	mul.wide.u32 	%rd67, %r242, 4;
	add.s64 	%rd68, %rd2, %rd67;
	ld.global.f32 	%f59, [%rd68];
	cvt.rzi.s32.f32 	%r243, %f59;
	add.s32 	%r244, %r243, %r241;
	add.s32 	%r245, %r236, 768;
	mul.wide.u32 	%rd69, %r245, 4;
	add.s64 	%rd70, %rd2, %rd69;
	ld.global.f32 	%f60, [%rd70];
	cvt.rzi.s32.f32 	%r246, %f60;
	add.s32 	%r509, %r246, %r244;
	add.s32 	%r501, %r501, 1024;
$L__BB3_43:
	setp.eq.s32 	%p15, %r72, 0;
	@%p15 bra 	$L__BB3_46;
	add.s32 	%r507, %r501, %r492;
	neg.s32 	%r506, %r72;
$L__BB3_45:
	.pragma "nounroll";
	mul.wide.u32 	%rd71, %r507, 4;
	add.s64 	%rd72, %rd2, %rd71;
	ld.global.f32 	%f61, [%rd72];
	cvt.rzi.s32.f32 	%r247, %f61;
	add.s32 	%r509, %r247, %r509;
	add.s32 	%r507, %r507, 256;
	add.s32 	%r506, %r506, 1;
	setp.ne.s32 	%p16, %r506, 0;
	@%p16 bra 	$L__BB3_45;
$L__BB3_46:
	// begin inline asm
	mov.u32 %r248, %laneid;
	// end inline asm
	mov.b32 	%r251, 1;
	mov.b32 	%r272, 31;
	mov.b32 	%r273, -1;
	// begin inline asm
	shfl.sync.down.b32 %r249, %r509, %r251, %r272, %r273;
	// end inline asm
	setp.gt.s32 	%p17, %r248, 30;
	selp.b32 	%r274, 0, %r249, %p17;
	add.s32 	%r255, %r274, %r509;
	mov.b32 	%r256, 2;
	// begin inline asm
	shfl.sync.down.b32 %r254, %r255, %r256, %r272, %r273;
	// end inline asm
	setp.gt.s32 	%p18, %r248, 29;
	selp.b32 	%r275, 0, %r254, %p18;
	add.s32 	%r260, %r255, %r275;
	mov.b32 	%r261, 4;
	// begin inline asm
	shfl.sync.down.b32 %r259, %r260, %r261, %r272, %r273;
	// end inline asm
	setp.gt.s32 	%p19, %r248, 27;
	selp.b32 	%r276, 0, %r259, %p19;
	add.s32 	%r265, %r260, %r276;
	mov.b32 	%r266, 8;
	// begin inline asm
	shfl.sync.down.b32 %r264, %r265, %r266, %r272, %r273;
	// end inline asm
	setp.gt.s32 	%p20, %r248, 23;
	selp.b32 	%r277, 0, %r264, %p20;
	add.s32 	%r270, %r265, %r277;
	mov.b32 	%r271, 16;
	// begin inline asm
	shfl.sync.down.b32 %r269, %r270, %r271, %r272, %r273;
	// end inline asm
	setp.gt.s32 	%p21, %r248, 15;
	selp.b32 	%r278, 0, %r269, %p21;
	add.s32 	%r510, %r270, %r278;
	setp.ne.s32 	%p22, %r248, 0;
	@%p22 bra 	$L__BB3_48;
	shr.u32 	%r279, %r40, 3;
	and.b32  	%r280, %r279, 124;
	mov.u32 	%r281, _ZZN3cub18CUB_300001_SM_10006detail6reduce28DeviceReduceSingleTileKernelINS2_10policy_hubIijN4cuda3std3__44plusIiEEE10Policy1000EN6thrust24THRUST_300001_SM_1000_NS6detail15normal_iteratorINSD_10device_ptrIfEEEEPijS9_iiNS7_10__identityEEEvT0_T1_T2_T3_T4_T6_E12temp_storage;
	add.s32 	%r282, %r281, %r280;
	st.shared.u32 	[%r282+8], %r510;
$L__BB3_48:
	bar.sync 	0;
	setp.ne.s32 	%p23, %r40, 0;
	@%p23 bra 	$L__BB3_50;
	ld.shared.u32 	%r283, [_ZZN3cub18CUB_300001_SM_10006detail6reduce28DeviceReduceSingleTileKernelINS2_10policy_hubIijN4cuda3std3__44plusIiEEE10Policy1000EN6thrust24THRUST_300001_SM_1000_NS6detail15normal_iteratorINSD_10device_ptrIfEEEEPijS9_iiNS7_10__identityEEEvT0_T1_T2_T3_T4_T6_E12temp_storage+12];
	add.s32 	%r284, %r283, %r510;
	ld.shared.u32 	%r285, [_ZZN3cub18CUB_300001_SM_10006detail6reduce28DeviceReduceSingleTileKernelINS2_10policy_hubIijN4cuda3std3__44plusIiEEE10Policy1000EN6thrust24THRUST_300001_SM_1000_NS6detail15normal_iteratorINSD_10device_ptrIfEEEEPijS9_iiNS7_10__identityEEEvT0_T1_T2_T3_T4_T6_E12temp_storage+16];
	add.s32 	%r286, %r284, %r285;
	ld.shared.u32 	%r287, [_ZZN3cub18CUB_300001_SM_10006detail6reduce28DeviceReduceSingleTileKernelINS2_10policy_hubIijN4cuda3std3__44plusIiEEE10Policy1000EN6thrust24THRUST_300001_SM_1000_NS6detail15normal_iteratorINSD_10device_ptrIfEEEEPijS9_iiNS7_10__identityEEEvT0_T1_T2_T3_T4_T6_E12temp_storage+20];
	add.s32 	%r288, %r286, %r287;
	ld.shared.u32 	%r289, [_ZZN3cub18CUB_300001_SM_10006detail6reduce28DeviceReduceSingleTileKernelINS2_10policy_hubIijN4cuda3std3__44plusIiEEE10Policy1000EN6thrust24THRUST_300001_SM_1000_NS6detail15normal_iteratorINSD_10device_ptrIfEEEEPijS9_iiNS7_10__identityEEEvT0_T1_T2_T3_T4_T6_E12temp_storage+24];
	add.s32 	%r290, %r288, %r289;
	ld.shared.u32 	%r291, [_ZZN3cub18CUB_300001_SM_10006detail6reduce28DeviceReduceSingleTileKernelINS2_10policy_hubIijN4cuda3std3__44plusIiEEE10Policy1000EN6thrust24THRUST_300001_SM_1000_NS6detail15normal_iteratorINSD_10device_ptrIfEEEEPijS9_iiNS7_10__identityEEEvT0_T1_T2_T3_T4_T6_E12temp_storage+28];
	add.s32 	%r292, %r290, %r291;
	ld.shared.u32 	%r293, [_ZZN3cub18CUB_300001_SM_10006detail6reduce28DeviceReduceSingleTileKernelINS2_10policy_hubIijN4cuda3std3__44plusIiEEE10Policy1000EN6thrust24THRUST_300001_SM_1000_NS6detail15normal_iteratorINSD_10device_ptrIfEEEEPijS9_iiNS7_10__identityEEEvT0_T1_T2_T3_T4_T6_E12temp_storage+32];
	add.s32 	%r294, %r292, %r293;
	ld.shared.u32 	%r295, [_ZZN3cub18CUB_300001_SM_10006detail6reduce28DeviceReduceSingleTileKernelINS2_10policy_hubIijN4cuda3std3__44plusIiEEE10Policy1000EN6thrust24THRUST_300001_SM_1000_NS6detail15normal_iteratorINSD_10device_ptrIfEEEEPijS9_iiNS7_10__identityEEEvT0_T1_T2_T3_T4_T6_E12temp_storage+36];
	add.s32 	%r510, %r294, %r295;
$L__BB3_50:
	mov.u32 	%r469, %tid.x;
	setp.ne.s32 	%p57, %r469, 0;
	@%p57 bra 	$L__BB3_52;
	add.s32 	%r470, %r510, %r91;
	st.global.u32 	[%rd1], %r470;
$L__BB3_52:
	ret;

}
	// .globl	_ZN3cub18CUB_300001_SM_10006detail6reduce18DeviceReduceKernelINS2_10policy_hubIijN4cuda3std3__44plusIiEEE10Policy1000EN6thrust24THRUST_300001_SM_1000_NS6detail15normal_iteratorINSD_10device_ptrIfEEEEjS9_iNS7_10__identityEEEvT0_PT3_T1_NS0_13GridEvenShareISN_EET2_T4_
.visible .entry _ZN3cub18CUB_300001_SM_10006detail6reduce18DeviceReduceKernelINS2_10policy_hubIijN4cuda3std3__44plusIiEEE10Policy1000EN6thrust24THRUST_300001_SM_1000_NS6detail15normal_iteratorINSD_10device_ptrIfEEEEjS9_iNS7_10__identityEEEvT0_PT3_T1_NS0_13GridEvenShareISN_EET2_T4_(
	.param .align 8 .b8 _ZN3cub18CUB_300001_SM_10006detail6reduce18DeviceReduceKernelINS2_10policy_hubIijN4cuda3std3__44plusIiEEE10Policy1000EN6thrust24THRUST_300001_SM_1000_NS6detail15normal_iteratorINSD_10device_ptrIfEEEEjS9_iNS7_10__identityEEEvT0_PT3_T1_NS0_13GridEvenShareISN_EET2_T4__param_0[8],
	.param .u64 .ptr .align 1 _ZN3cub18CUB_300001_SM_10006detail6reduce18DeviceReduceKernelINS2_10policy_hubIijN4cuda3std3__44plusIiEEE10Policy1000EN6thrust24THRUST_300001_SM_1000_NS6detail15normal_iteratorINSD_10device_ptrIfEEEEjS9_iNS7_10__identityEEEvT0_PT3_T1_NS0_13GridEvenShareISN_EET2_T4__param_1,
	.param .u32 _ZN3cub18CUB_300001_SM_10006detail6reduce18DeviceReduceKernelINS2_10policy_hubIijN4cuda3std3__44plusIiEEE10Policy1000EN6thrust24THRUST_300001_SM_1000_NS6detail15normal_iteratorINSD_10device_ptrIfEEEEjS9_iNS7_10__identityEEEvT0_PT3_T1_NS0_13GridEvenShareISN_EET2_T4__param_2,
	.param .align 4 .b8 _ZN3cub18CUB_300001_SM_10006detail6reduce18DeviceReduceKernelINS2_10policy_hubIijN4cuda3std3__44plusIiEEE10Policy1000EN6thrust24THRUST_300001_SM_1000_NS6detail15normal_iteratorINSD_10device_ptrIfEEEEjS9_iNS7_10__identityEEEvT0_PT3_T1_NS0_13GridEvenShareISN_EET2_T4__param_3[40],
	.param .align 1 .b8 _ZN3cub18CUB_300001_SM_10006detail6reduce18DeviceReduceKernelINS2_10policy_hubIijN4cuda3std3__44plusIiEEE10Policy1000EN6thrust24THRUST_300001_SM_1000_NS6detail15normal_iteratorINSD_10device_ptrIfEEEEjS9_iNS7_10__identityEEEvT0_PT3_T1_NS0_13GridEvenShareISN_EET2_T4__param_4[1],
	.param .align 1 .b8 _ZN3cub18CUB_300001_SM_10006detail6reduce18DeviceReduceKernelINS2_10policy_hubIijN4cuda3std3__44plusIiEEE10Policy1000EN6thrust24THRUST_300001_SM_1000_NS6detail15normal_iteratorINSD_10device_ptrIfEEEEjS9_iNS7_10__identityEEEvT0_PT3_T1_NS0_13GridEvenShareISN_EET2_T4__param_5[1]
)
.maxntid 256
{
	.reg .pred 	%p<57>;
	.reg .b16 	%rs<4>;
	.reg .b32 	%r<575>;
	.reg .b32 	%f<92>;
	.reg .b64 	%rd<130>;
	// demoted variable
	.shared .align 4 .b8 _ZZN3cub18CUB_300001_SM_10006detail6reduce18DeviceReduceKernelINS2_10policy_hubIijN4cuda3std3__44plusIiEEE10Policy1000EN6thrust24THRUST_300001_SM_1000_NS6detail15normal_iteratorINSD_10device_ptrIfEEEEjS9_iNS7_10__identityEEEvT0_PT3_T1_NS0_13GridEvenShareISN_EET2_T4_E12temp_storage[44];
	ld.param.u32 	%r1, [_ZN3cub18CUB_300001_SM_10006detail6reduce18DeviceReduceKernelINS2_10policy_hubIijN4cuda3std3__44plusIiEEE10Policy1000EN6thrust24THRUST_300001_SM_1000_NS6detail15normal_iteratorINSD_10device_ptrIfEEEEjS9_iNS7_10__identityEEEvT0_PT3_T1_NS0_13GridEvenShareISN_EET2_T4__param_3+20];
	ld.param.u32 	%r2, [_ZN3cub18CUB_300001_SM_10006detail6reduce18DeviceReduceKernelINS2_10policy_hubIijN4cuda3std3__44plusIiEEE10Policy1000EN6thrust24THRUST_300001_SM_1000_NS6detail15normal_iteratorINSD_10device_ptrIfEEEEjS9_iNS7_10__identityEEEvT0_PT3_T1_NS0_13GridEvenShareISN_EET2_T4__param_3+24];
	ld.param.u64 	%rd3, [_ZN3cub18CUB_300001_SM_10006detail6reduce18DeviceReduceKernelINS2_10policy_hubIijN4cuda3std3__44plusIiEEE10Policy1000EN6thrust24THRUST_300001_SM_1000_NS6detail15normal_iteratorINSD_10device_ptrIfEEEEjS9_iNS7_10__identityEEEvT0_PT3_T1_NS0_13GridEvenShareISN_EET2_T4__param_0];
	cvta.to.global.u64 	%rd1, %rd3;
	mov.u32 	%r3, %ctaid.x;
	shl.b32 	%r4, %r2, 12;
	shl.b32 	%r556, %r3, 12;
	sub.s32 	%r6, %r1, %r556;
	setp.gt.u32 	%p1, %r6, 4095;
	@%p1 bra 	$L__BB4_26;
	mov.u32 	%r7, %tid.x;
	setp.ge.u32 	%p23, %r7, %r6;
	mov.b32 	%r550, 0;
	mov.u32 	%r539, %r7;
	@%p23 bra 	$L__BB4_3;
	add.s32 	%r330, %r556, %r7;
	mul.wide.u32 	%rd66, %r330, 4;
	add.s64 	%rd67, %rd1, %rd66;
	ld.global.f32 	%f62, [%rd67];
	cvt.rzi.s32.f32 	%r550, %f62;
	add.s32 	%r539, %r7, 256;
$L__BB4_3:
	setp.ge.u32 	%p24, %r539, %r6;
	@%p24 bra 	$L__BB4_17;
	not.b32 	%r332, %r539;
	add.s32 	%r333, %r1, %r332;
	sub.s32 	%r334, %r333, %r556;
	shr.u32 	%r335, %r334, 8;
	add.s32 	%r12, %r335, 1;
	and.b32  	%r13, %r12, 15;
	setp.lt.u32 	%p25, %r334, 3840;
	@%p25 bra 	$L__BB4_8;
	or.b32  	%r536, %r539, 2048;
	add.s32 	%r535, %r539, %r556;
	and.b32  	%r336, %r12, 33554416;
	neg.s32 	%r534, %r336;
$L__BB4_6:
	.pragma "nounroll";
	mul.wide.u32 	%rd68, %r535, 4;
	add.s64 	%rd69, %rd1, %rd68;
	ld.global.f32 	%f63, [%rd69];
	cvt.rzi.s32.f32 	%r337, %f63;
	add.s32 	%r338, %r337, %r550;
	add.s32 	%r339, %r535, 256;
	mul.wide.u32 	%rd70, %r339, 4;
	add.s64 	%rd71, %rd1, %rd70;
	ld.global.f32 	%f64, [%rd71];
	cvt.rzi.s32.f32 	%r340, %f64;
	add.s32 	%r341, %r340, %r338;
	add.s32 	%r342, %r535, 512;
	mul.wide.u32 	%rd72, %r342, 4;
	add.s64 	%rd73, %rd1, %rd72;
	ld.global.f32 	%f65, [%rd73];
	cvt.rzi.s32.f32 	%r343, %f65;
	add.s32 	%r344, %r343, %r341;
	add.s32 	%r345, %r535, 768;
	mul.wide.u32 	%rd74, %r345, 4;
	add.s64 	%rd75, %rd1, %rd74;
	ld.global.f32 	%f66, [%rd75];
	cvt.rzi.s32.f32 	%r346, %f66;
	add.s32 	%r347, %r346, %r344;
	add.s32 	%r348, %r535, 1024;
	mul.wide.u32 	%rd76, %r348, 4;
	add.s64 	%rd77, %rd1, %rd76;
	ld.global.f32 	%f67, [%rd77];
	cvt.rzi.s32.f32 	%r349, %f67;
	add.s32 	%r350, %r349, %r347;
	add.s32 	%r351, %r535, 1280;
	mul.wide.u32 	%rd78, %r351, 4;
	add.s64 	%rd79, %rd1, %rd78;
	ld.global.f32 	%f68, [%rd79];
	cvt.rzi.s32.f32 	%r352, %f68;
	add.s32 	%r353, %r352, %r350;
	add.s32 	%r354, %r535, 1536;
	mul.wide.u32 	%rd80, %r354, 4;
	add.s64 	%rd81, %rd1, %rd80;
	ld.global.f32 	%f69, [%rd81];
	cvt.rzi.s32.f32 	%r355, %f69;
	add.s32 	%r356, %r355, %r353;
	add.s32 	%r357, %r535, 1792;
	mul.wide.u32 	%rd82, %r357, 4;
	add.s64 	%rd83, %rd1, %rd82;
	ld.global.f32 	%f70, [%rd83];
	cvt.rzi.s32.f32 	%r358, %f70;
	add.s32 	%r359, %r358, %r356;
	add.s32 	%r360, %r535, 2048;
	mul.wide.u32 	%rd84, %r360, 4;
	add.s64 	%rd85, %rd1, %rd84;
	ld.global.f32 	%f71, [%rd85];
	cvt.rzi.s32.f32 	%r361, %f71;
	add.s32 	%r362, %r361, %r359;
	add.s32 	%r363, %r535, 2304;
	mul.wide.u32 	%rd86, %r363, 4;
	add.s64 	%rd87, %rd1, %rd86;
	ld.global.f32 	%f72, [%rd87];
	cvt.rzi.s32.f32 	%r364, %f72;
	add.s32 	%r365, %r364, %r362;
	add.s32 	%r366, %r535, 2560;
	mul.wide.u32 	%rd88, %r366, 4;
	add.s64 	%rd89, %rd1, %rd88;
	ld.global.f32 	%f73, [%rd89];
	cvt.rzi.s32.f32 	%r367, %f73;
	add.s32 	%r368, %r367, %r365;
	add.s32 	%r369, %r535, 2816;
	mul.wide.u32 	%rd90, %r369, 4;
	add.s64 	%rd91, %rd1, %rd90;
	ld.global.f32 	%f74, [%rd91];
	cvt.rzi.s32.f32 	%r370, %f74;
	add.s32 	%r371, %r370, %r368;
	add.s32 	%r372, %r535, 3072;
	mul.wide.u32 	%rd92, %r372, 4;
	add.s64 	%rd93, %rd1, %rd92;
	ld.global.f32 	%f75, [%rd93];
	cvt.rzi.s32.f32 	%r373, %f75;
	add.s32 	%r374, %r373, %r371;
	add.s32 	%r375, %r535, 3328;
	mul.wide.u32 	%rd94, %r375, 4;
	add.s64 	%rd95, %rd1, %rd94;
	ld.global.f32 	%f76, [%rd95];
	cvt.rzi.s32.f32 	%r376, %f76;
	add.s32 	%r377, %r376, %r374;
	add.s32 	%r378, %r535, 3584;
	mul.wide.u32 	%rd96, %r378, 4;
	add.s64 	%rd97, %rd1, %rd96;
	ld.global.f32 	%f77, [%rd97];
	cvt.rzi.s32.f32 	%r379, %f77;
	add.s32 	%r380, %r379, %r377;
	add.s32 	%r381, %r535, 3840;
	mul.wide.u32 	%rd98, %r381, 4;
	add.s64 	%rd99, %rd1, %rd98;
	ld.global.f32 	%f78, [%rd99];
	cvt.rzi.s32.f32 	%r382, %f78;
	add.s32 	%r550, %r382, %r380;
	add.s32 	%r536, %r536, 4096;
	add.s32 	%r535, %r535, 4096;
	add.s32 	%r534, %r534, 16;
	setp.ne.s32 	%p26, %r534, 0;
	@%p26 bra 	$L__BB4_6;
	add.s32 	%r539, %r536, -2048;
$L__BB4_8:
	setp.eq.s32 	%p27, %r13, 0;
	@%p27 bra 	$L__BB4_17;
	and.b32  	%r29, %r12, 7;
	setp.lt.u32 	%p28, %r13, 8;
	@%p28 bra 	$L__BB4_11;
	add.s32 	%r384, %r556, %r539;
	mul.wide.u32 	%rd100, %r384, 4;
	add.s64 	%rd101, %rd1, %rd100;
	ld.global.f32 	%f79, [%rd101];
	cvt.rzi.s32.f32 	%r385, %f79;
	add.s32 	%r386, %r385, %r550;
	add.s32 	%r387, %r384, 256;
	mul.wide.u32 	%rd102, %r387, 4;
	add.s64 	%rd103, %rd1, %rd102;
	ld.global.f32 	%f80, [%rd103];
	cvt.rzi.s32.f32 	%r388, %f80;
	add.s32 	%r389, %r388, %r386;
	add.s32 	%r390, %r384, 512;
	mul.wide.u32 	%rd104, %r390, 4;
	add.s64 	%rd105, %rd1, %rd104;
	ld.global.f32 	%f81, [%rd105];
	cvt.rzi.s32.f32 	%r391, %f81;
	add.s32 	%r392, %r391, %r389;
	add.s32 	%r393, %r384, 768;
	mul.wide.u32 	%rd106, %r393, 4;
	add.s64 	%rd107, %rd1, %rd106;
	ld.global.f32 	%f82, [%rd107];
	cvt.rzi.s32.f32 	%r394, %f82;
	add.s32 	%r395, %r394, %r392;
	add.s32 	%r396, %r384, 1024;
	mul.wide.u32 	%rd108, %r396, 4;
	add.s64 	%rd109, %rd1, %rd108;
	ld.global.f32 	%f83, [%rd109];
	cvt.rzi.s32.f32 	%r397, %f83;
	add.s32 	%r398, %r397, %r395;
	add.s32 	%r399, %r384, 1280;
	mul.wide.u32 	%rd110, %r399, 4;
	add.s64 	%rd111, %rd1, %rd110;
	ld.global.f32 	%f84, [%rd111];
	cvt.rzi.s32.f32 	%r400, %f84;
	add.s32 	%r401, %r400, %r398;
	add.s32 	%r402, %r384, 1536;
	mul.wide.u32 	%rd112, %r402, 4;
	add.s64 	%rd113, %rd1, %rd112;
	ld.global.f32 	%f85, [%rd113];
	cvt.rzi.s32.f32 	%r403, %f85;
	add.s32 	%r404, %r403, %r401;
	add.s32 	%r405, %r384, 1792;
	mul.wide.u32 	%rd114, %r405, 4;
	add.s64 	%rd115, %rd1, %rd114;
	ld.global.f32 	%f86, [%rd115];
	cvt.rzi.s32.f32 	%r406, %f86;
	add.s32 	%r550, %r406, %r404;
	add.s32 	%r539, %r539, 2048;
$L__BB4_11:
	setp.eq.s32 	%p29, %r29, 0;
	@%p29 bra 	$L__BB4_17;
	and.b32  	%r35, %r12, 3;
	setp.lt.u32 	%p30, %r29, 4;
	@%p30 bra 	$L__BB4_14;
	add.s32 	%r408, %r556, %r539;
	mul.wide.u32 	%rd116, %r408, 4;
	add.s64 	%rd117, %rd1, %rd116;
	ld.global.f32 	%f87, [%rd117];
	cvt.rzi.s32.f32 	%r409, %f87;
	add.s32 	%r410, %r409, %r550;
	add.s32 	%r411, %r408, 256;
	mul.wide.u32 	%rd118, %r411, 4;
	add.s64 	%rd119, %rd1, %rd118;
	ld.global.f32 	%f88, [%rd119];
	cvt.rzi.s32.f32 	%r412, %f88;
	add.s32 	%r413, %r412, %r410;
	add.s32 	%r414, %r408, 512;
	mul.wide.u32 	%rd120, %r414, 4;
	add.s64 	%rd121, %rd1, %rd120;
	ld.global.f32 	%f89, [%rd121];
	cvt.rzi.s32.f32 	%r415, %f89;
	add.s32 	%r416, %r415, %r413;
	add.s32 	%r417, %r408, 768;
	mul.wide.u32 	%rd122, %r417, 4;
	add.s64 	%rd123, %rd1, %rd122;
	ld.global.f32 	%f90, [%rd123];
	cvt.rzi.s32.f32 	%r418, %f90;
	add.s32 	%r550, %r418, %r416;
	add.s32 	%r539, %r539, 1024;
$L__BB4_14:
	setp.eq.s32 	%p31, %r35, 0;
	@%p31 bra 	$L__BB4_17;
	add.s32 	%r548, %r539, %r556;
	neg.s32 	%r547, %r35;
$L__BB4_16:
	.pragma "nounroll";
	mul.wide.u32 	%rd124, %r548, 4;
	add.s64 	%rd125, %rd1, %rd124;
	ld.global.f32 	%f91, [%rd125];
	cvt.rzi.s32.f32 	%r419, %f91;
	add.s32 	%r550, %r419, %r550;
	add.s32 	%r548, %r548, 256;
	add.s32 	%r547, %r547, 1;
	setp.ne.s32 	%p32, %r547, 0;
	@%p32 bra 	$L__BB4_16;
$L__BB4_17:
	setp.lt.u32 	%p33, %r6, 256;
	@%p33 bra 	$L__BB4_22;
	// begin inline asm
	mov.u32 %r483, %laneid;
	// end inline asm
	mov.b32 	%r486, 1;
	mov.b32 	%r507, 31;
	mov.b32 	%r508, -1;
	// begin inline asm
	shfl.sync.down.b32 %r484, %r550, %r486, %r507, %r508;
	// end inline asm
	setp.gt.s32 	%p49, %r483, 30;
	selp.b32 	%r509, 0, %r484, %p49;
	add.s32 	%r490, %r509, %r550;
	mov.b32 	%r491, 2;
	// begin inline asm
	shfl.sync.down.b32 %r489, %r490, %r491, %r507, %r508;
	// end inline asm
	setp.gt.s32 	%p50, %r483, 29;
	selp.b32 	%r510, 0, %r489, %p50;
	add.s32 	%r495, %r490, %r510;
	mov.b32 	%r496, 4;
	// begin inline asm
	shfl.sync.down.b32 %r494, %r495, %r496, %r507, %r508;
	// end inline asm
	setp.gt.s32 	%p51, %r483, 27;
	selp.b32 	%r511, 0, %r494, %p51;
	add.s32 	%r500, %r495, %r511;
	mov.b32 	%r501, 8;
	// begin inline asm
	shfl.sync.down.b32 %r499, %r500, %r501, %r507, %r508;
	// end inline asm
	setp.gt.s32 	%p52, %r483, 23;
	selp.b32 	%r512, 0, %r499, %p52;
	add.s32 	%r505, %r500, %r512;
	mov.b32 	%r506, 16;
	// begin inline asm
	shfl.sync.down.b32 %r504, %r505, %r506, %r507, %r508;
	// end inline asm
	setp.gt.s32 	%p53, %r483, 15;
	selp.b32 	%r513, 0, %r504, %p53;
	add.s32 	%r574, %r505, %r513;
	setp.ne.s32 	%p54, %r483, 0;
	@%p54 bra 	$L__BB4_20;
	shr.u32 	%r514, %r7, 3;
	and.b32  	%r515, %r514, 124;
	mov.u32 	%r516, _ZZN3cub18CUB_300001_SM_10006detail6reduce18DeviceReduceKernelINS2_10policy_hubIijN4cuda3std3__44plusIiEEE10Policy1000EN6thrust24THRUST_300001_SM_1000_NS6detail15normal_iteratorINSD_10device_ptrIfEEEEjS9_iNS7_10__identityEEEvT0_PT3_T1_NS0_13GridEvenShareISN_EET2_T4_E12temp_storage;
	add.s32 	%r517, %r516, %r515;
	st.shared.u32 	[%r517+8], %r574;
$L__BB4_20:
	bar.sync 	0;
	setp.ne.s32 	%p55, %r7, 0;
	@%p55 bra 	$L__BB4_48;
	ld.shared.u32 	%r518, [_ZZN3cub18CUB_300001_SM_10006detail6reduce18DeviceReduceKernelINS2_10policy_hubIijN4cuda3std3__44plusIiEEE10Policy1000EN6thrust24THRUST_300001_SM_1000_NS6detail15normal_iteratorINSD_10device_ptrIfEEEEjS9_iNS7_10__identityEEEvT0_PT3_T1_NS0_13GridEvenShareISN_EET2_T4_E12temp_storage+12];
	add.s32 	%r519, %r518, %r574;
	ld.shared.u32 	%r520, [_ZZN3cub18CUB_300001_SM_10006detail6reduce18DeviceReduceKernelINS2_10policy_hubIijN4cuda3std3__44plusIiEEE10Policy1000EN6thrust24THRUST_300001_SM_1000_NS6detail15normal_iteratorINSD_10device_ptrIfEEEEjS9_iNS7_10__identityEEEvT0_PT3_T1_NS0_13GridEvenShareISN_EET2_T4_E12temp_storage+16];
	add.s32 	%r521, %r519, %r520;
	ld.shared.u32 	%r522, [_ZZN3cub18CUB_300001_SM_10006detail6reduce18DeviceReduceKernelINS2_10policy_hubIijN4cuda3std3__44plusIiEEE10Policy1000EN6thrust24THRUST_300001_SM_1000_NS6detail15normal_iteratorINSD_10device_ptrIfEEEEjS9_iNS7_10__identityEEEvT0_PT3_T1_NS0_13GridEvenShareISN_EET2_T4_E12temp_storage+20];
	add.s32 	%r523, %r521, %r522;
	ld.shared.u32 	%r524, [_ZZN3cub18CUB_300001_SM_10006detail6reduce18DeviceReduceKernelINS2_10policy_hubIijN4cuda3std3__44plusIiEEE10Policy1000EN6thrust24THRUST_300001_SM_1000_NS6detail15normal_iteratorINSD_10device_ptrIfEEEEjS9_iNS7_10__identityEEEvT0_PT3_T1_NS0_13GridEvenShareISN_EET2_T4_E12temp_storage+24];
	add.s32 	%r525, %r523, %r524;
	ld.shared.u32 	%r526, [_ZZN3cub18CUB_300001_SM_10006detail6reduce18DeviceReduceKernelINS2_10policy_hubIijN4cuda3std3__44plusIiEEE10Policy1000EN6thrust24THRUST_300001_SM_1000_NS6detail15normal_iteratorINSD_10device_ptrIfEEEEjS9_iNS7_10__identityEEEvT0_PT3_T1_NS0_13GridEvenShareISN_EET2_T4_E12temp_storage+28];
	add.s32 	%r527, %r525, %r526;
	ld.shared.u32 	%r528, [_ZZN3cub18CUB_300001_SM_10006detail6reduce18DeviceReduceKernelINS2_10policy_hubIijN4cuda3std3__44plusIiEEE10Policy1000EN6thrust24THRUST_300001_SM_1000_NS6detail15normal_iteratorINSD_10device_ptrIfEEEEjS9_iNS7_10__identityEEEvT0_PT3_T1_NS0_13GridEvenShareISN_EET2_T4_E12temp_storage+32];
	add.s32 	%r529, %r527, %r528;
	ld.shared.u32 	%r530, [_ZZN3cub18CUB_300001_SM_10006detail6reduce18DeviceReduceKernelINS2_10policy_hubIijN4cuda3std3__44plusIiEEE10Policy1000EN6thrust24THRUST_300001_SM_1000_NS6detail15normal_iteratorINSD_10device_ptrIfEEEEjS9_iNS7_10__identityEEEvT0_PT3_T1_NS0_13GridEvenShareISN_EET2_T4_E12temp_storage+36];
	add.s32 	%r574, %r529, %r530;
	bra.uni 	$L__BB4_48;
$L__BB4_22:
	// begin inline asm
	mov.u32 %r420, %laneid;
	// end inline asm
	and.b32  	%r446, %r7, 992;
	add.s32 	%r447, %r446, 32;
	setp.gt.u32 	%p34, %r447, %r6;
	not.b32 	%r448, %r446;
	add.s32 	%r449, %r6, %r448;
	selp.b32 	%r444, %r449, 31, %p34;
	mov.b32 	%r423, 1;
	mov.b32 	%r445, -1;
	// begin inline asm
	shfl.sync.down.b32 %r421, %r550, %r423, %r444, %r445;
	// end inline asm
	setp.lt.s32 	%p35, %r420, %r444;
	selp.b32 	%r450, %r421, 0, %p35;
	add.s32 	%r427, %r450, %r550;
	mov.b32 	%r428, 2;
	// begin inline asm
	shfl.sync.down.b32 %r426, %r427, %r428, %r444, %r445;
	// end inline asm
	add.s32 	%r451, %r420, 2;
	setp.gt.s32 	%p36, %r451, %r444;
	selp.b32 	%r452, 0, %r426, %p36;
	add.s32 	%r432, %r427, %r452;
	mov.b32 	%r433, 4;
	// begin inline asm
	shfl.sync.down.b32 %r431, %r432, %r433, %r444, %r445;
	// end inline asm
	add.s32 	%r453, %r420, 4;
	setp.gt.s32 	%p37, %r453, %r444;
	selp.b32 	%r454, 0, %r431, %p37;
	add.s32 	%r437, %r432, %r454;
	mov.b32 	%r438, 8;
	// begin inline asm
	shfl.sync.down.b32 %r436, %r437, %r438, %r444, %r445;
	// end inline asm
	add.s32 	%r455, %r420, 8;
	setp.gt.s32 	%p38, %r455, %r444;
	selp.b32 	%r456, 0, %r436, %p38;
	add.s32 	%r442, %r437, %r456;
	mov.b32 	%r443, 16;
	// begin inline asm
	shfl.sync.down.b32 %r441, %r442, %r443, %r444, %r445;
	// end inline asm
	add.s32 	%r457, %r420, 16;
	setp.gt.s32 	%p39, %r457, %r444;
	selp.b32 	%r458, 0, %r441, %p39;
	add.s32 	%r574, %r442, %r458;
	setp.ne.s32 	%p40, %r420, 0;
	@%p40 bra 	$L__BB4_24;
	shr.u32 	%r459, %r7, 3;
	and.b32  	%r460, %r459, 124;
	mov.u32 	%r461, _ZZN3cub18CUB_300001_SM_10006detail6reduce18DeviceReduceKernelINS2_10policy_hubIijN4cuda3std3__44plusIiEEE10Policy1000EN6thrust24THRUST_300001_SM_1000_NS6detail15normal_iteratorINSD_10device_ptrIfEEEEjS9_iNS7_10__identityEEEvT0_PT3_T1_NS0_13GridEvenShareISN_EET2_T4_E12temp_storage;
	add.s32 	%r462, %r461, %r460;
	st.shared.u32 	[%r462+8], %r574;
$L__BB4_24:
	bar.sync 	0;
	setp.ne.s32 	%p41, %r7, 0;
	@%p41 bra 	$L__BB4_48;
	setp.gt.u32 	%p42, %r6, 32;
	ld.shared.u32 	%r463, [_ZZN3cub18CUB_300001_SM_10006detail6reduce18DeviceReduceKernelINS2_10policy_hubIijN4cuda3std3__44plusIiEEE10Policy1000EN6thrust24THRUST_300001_SM_1000_NS6detail15normal_iteratorINSD_10device_ptrIfEEEEjS9_iNS7_10__identityEEEvT0_PT3_T1_NS0_13GridEvenShareISN_EET2_T4_E12temp_storage+12];
	selp.b32 	%r464, %r463, 0, %p42;
	add.s32 	%r465, %r464, %r574;
	setp.gt.u32 	%p43, %r6, 64;
	ld.shared.u32 	%r466, [_ZZN3cub18CUB_300001_SM_10006detail6reduce18DeviceReduceKernelINS2_10policy_hubIijN4cuda3std3__44plusIiEEE10Policy1000EN6thrust24THRUST_300001_SM_1000_NS6detail15normal_iteratorINSD_10device_ptrIfEEEEjS9_iNS7_10__identityEEEvT0_PT3_T1_NS0_13GridEvenShareISN_EET2_T4_E12temp_storage+16];
	selp.b32 	%r467, %r466, 0, %p43;
	add.s32 	%r468, %r465, %r467;
	setp.gt.u32 	%p44, %r6, 96;
	ld.shared.u32 	%r469, [_ZZN3cub18CUB_300001_SM_10006detail6reduce18DeviceReduceKernelINS2_10policy_hubIijN4cuda3std3__44plusIiEEE10Policy1000EN6thrust24THRUST_300001_SM_1000_NS6detail15normal_iteratorINSD_10device_ptrIfEEEEjS9_iNS7_10__identityEEEvT0_PT3_T1_NS0_13GridEvenShareISN_EET2_T4_E12temp_storage+20];
	selp.b32 	%r470, %r469, 0, %p44;
	add.s32 	%r471, %r468, %r470;
	setp.gt.u32 	%p45, %r6, 128;
	ld.shared.u32 	%r472, [_ZZN3cub18CUB_300001_SM_10006detail6reduce18DeviceReduceKernelINS2_10policy_hubIijN4cuda3std3__44plusIiEEE10Policy1000EN6thrust24THRUST_300001_SM_1000_NS6detail15normal_iteratorINSD_10device_ptrIfEEEEjS9_iNS7_10__identityEEEvT0_PT3_T1_NS0_13GridEvenShareISN_EET2_T4_E12temp_storage+24];
	selp.b32 	%r473, %r472, 0, %p45;
	add.s32 	%r474, %r471, %r473;
	setp.gt.u32 	%p46, %r6, 160;
	ld.shared.u32 	%r475, [_ZZN3cub18CUB_300001_SM_10006detail6reduce18DeviceReduceKernelINS2_10policy_hubIijN4cuda3std3__44plusIiEEE10Policy1000EN6thrust24THRUST_300001_SM_1000_NS6detail15normal_iteratorINSD_10device_ptrIfEEEEjS9_iNS7_10__identityEEEvT0_PT3_T1_NS0_13GridEvenShareISN_EET2_T4_E12temp_storage+28];
	selp.b32 	%r476, %r475, 0, %p46;
	add.s32 	%r477, %r474, %r476;
	setp.gt.u32 	%p47, %r6, 192;
	ld.shared.u32 	%r478, [_ZZN3cub18CUB_300001_SM_10006detail6reduce18DeviceReduceKernelINS2_10policy_hubIijN4cuda3std3__44plusIiEEE10Policy1000EN6thrust24THRUST_300001_SM_1000_NS6detail15normal_iteratorINSD_10device_ptrIfEEEEjS9_iNS7_10__identityEEEvT0_PT3_T1_NS0_13GridEvenShareISN_EET2_T4_E12temp_storage+32];
	selp.b32 	%r479, %r478, 0, %p47;
	add.s32 	%r480, %r477, %r479;
	setp.gt.u32 	%p48, %r6, 224;
	ld.shared.u32 	%r481, [_ZZN3cub18CUB_300001_SM_10006detail6reduce18DeviceReduceKernelINS2_10policy_hubIijN4cuda3std3__44plusIiEEE10Policy1000EN6thrust24THRUST_300001_SM_1000_NS6detail15normal_iteratorINSD_10device_ptrIfEEEEjS9_iNS7_10__identityEEEvT0_PT3_T1_NS0_13GridEvenShareISN_EET2_T4_E12temp_storage+36];
	selp.b32 	%r482, %r481, 0, %p48;
	add.s32 	%r574, %r480, %r482;
	bra.uni 	$L__BB4_48;
$L__BB4_26:
	mov.u32 	%r54, %tid.x;
	add.s32 	%r110, %r54, %r556;
	mul.wide.u32 	%rd4, %r110, 4;
	add.s64 	%rd5, %rd1, %rd4;
	ld.global.f32 	%f1, [%rd5];
	cvt.rzi.s32.f32 	%r111, %f1;
	ld.global.f32 	%f2, [%rd5+1024];
	cvt.rzi.s32.f32 	%r112, %f2;
	ld.global.f32 	%f3, [%rd5+2048];
	cvt.rzi.s32.f32 	%r113, %f3;
	ld.global.f32 	%f4, [%rd5+3072];
	cvt.rzi.s32.f32 	%r114, %f4;
	ld.global.f32 	%f5, [%rd5+4096];
	cvt.rzi.s32.f32 	%r115, %f5;
	ld.global.f32 	%f6, [%rd5+5120];
	cvt.rzi.s32.f32 	%r116, %f6;
	ld.global.f32 	%f7, [%rd5+6144];
	cvt.rzi.s32.f32 	%r117, %f7;
	ld.global.f32 	%f8, [%rd5+7168];
	cvt.rzi.s32.f32 	%r118, %f8;
	ld.global.f32 	%f9, [%rd5+8192];
	cvt.rzi.s32.f32 	%r119, %f9;
	ld.global.f32 	%f10, [%rd5+9216];
	cvt.rzi.s32.f32 	%r120, %f10;
	ld.global.f32 	%f11, [%rd5+10240];
	cvt.rzi.s32.f32 	%r121, %f11;
	ld.global.f32 	%f12, [%rd5+11264];
	cvt.rzi.s32.f32 	%r122, %f12;
	ld.global.f32 	%f13, [%rd5+12288];
	cvt.rzi.s32.f32 	%r123, %f13;
	ld.global.f32 	%f14, [%rd5+13312];
	cvt.rzi.s32.f32 	%r124, %f14;
	ld.global.f32 	%f15, [%rd5+14336];
	cvt.rzi.s32.f32 	%r125, %f15;
	ld.global.f32 	%f16, [%rd5+15360];
	cvt.rzi.s32.f32 	%r126, %f16;
	add.s32 	%r127, %r112, %r111;
	add.s32 	%r128, %r113, %r127;
	add.s32 	%r129, %r114, %r128;
	add.s32 	%r130, %r115, %r129;
	add.s32 	%r131, %r116, %r130;
	add.s32 	%r132, %r117, %r131;
	add.s32 	%r133, %r118, %r132;
	add.s32 	%r134, %r119, %r133;
	add.s32 	%r135, %r120, %r134;
	add.s32 	%r136, %r121, %r135;
	add.s32 	%r137, %r122, %r136;
	add.s32 	%r138, %r123, %r137;
	add.s32 	%r139, %r124, %r138;
	add.s32 	%r140, %r125, %r139;
	add.s32 	%r573, %r126, %r140;
	setp.lt.u32 	%p2, %r6, %r4;
	@%p2 bra 	$L__BB4_44;
	add.s32 	%r56, %r4, %r556;
	not.b32 	%r142, %r54;
	add.s32 	%r143, %r142, %r1;
	sub.s32 	%r144, %r143, %r4;
	sub.s32 	%r552, %r144, %r556;
	add.s32 	%r145, %r56, %r54;
	add.s32 	%r551, %r145, 2048;
	mov.b32 	%r554, 0;
	mov.u32 	%r553, %r56;
$L__BB4_28:
	add.s32 	%r556, %r556, %r4;
	add.s32 	%r147, %r1, -4096;
	setp.gt.u32 	%p3, %r556, %r147;
	@%p3 bra 	$L__BB4_30;
	add.s32 	%r148, %r54, %r556;
	mul.wide.u32 	%rd6, %r148, 4;
	add.s64 	%rd7, %rd1, %rd6;
	ld.global.f32 	%f17, [%rd7];
	cvt.rzi.s32.f32 	%r149, %f17;
	ld.global.f32 	%f18, [%rd7+1024];
	cvt.rzi.s32.f32 	%r150, %f18;
	ld.global.f32 	%f19, [%rd7+2048];
	cvt.rzi.s32.f32 	%r151, %f19;
	ld.global.f32 	%f20, [%rd7+3072];
	cvt.rzi.s32.f32 	%r152, %f20;
	ld.global.f32 	%f21, [%rd7+4096];
	cvt.rzi.s32.f32 	%r153, %f21;
	ld.global.f32 	%f22, [%rd7+5120];
	cvt.rzi.s32.f32 	%r154, %f22;
	ld.global.f32 	%f23, [%rd7+6144];
	cvt.rzi.s32.f32 	%r155, %f23;
	ld.global.f32 	%f24, [%rd7+7168];
	cvt.rzi.s32.f32 	%r156, %f24;
	ld.global.f32 	%f25, [%rd7+8192];
	cvt.rzi.s32.f32 	%r157, %f25;
	ld.global.f32 	%f26, [%rd7+9216];
	cvt.rzi.s32.f32 	%r158, %f26;
	ld.global.f32 	%f27, [%rd7+10240];
	cvt.rzi.s32.f32 	%r159, %f27;
	ld.global.f32 	%f28, [%rd7+11264];
	cvt.rzi.s32.f32 	%r160, %f28;
	ld.global.f32 	%f29, [%rd7+12288];
	cvt.rzi.s32.f32 	%r161, %f29;
	ld.global.f32 	%f30, [%rd7+13312];
	cvt.rzi.s32.f32 	%r162, %f30;
	ld.global.f32 	%f31, [%rd7+14336];
	cvt.rzi.s32.f32 	%r163, %f31;
	ld.global.f32 	%f32, [%rd7+15360];
	cvt.rzi.s32.f32 	%r164, %f32;
	add.s32 	%r165, %r149, %r573;
	add.s32 	%r166, %r150, %r165;
	add.s32 	%r167, %r151, %r166;
	add.s32 	%r168, %r152, %r167;
	add.s32 	%r169, %r153, %r168;
	add.s32 	%r170, %r154, %r169;
	add.s32 	%r171, %r155, %r170;
	add.s32 	%r172, %r156, %r171;
	add.s32 	%r173, %r157, %r172;
	add.s32 	%r174, %r158, %r173;
	add.s32 	%r175, %r159, %r174;
	add.s32 	%r176, %r160, %r175;
	add.s32 	%r177, %r161, %r176;
	add.s32 	%r178, %r162, %r177;
	add.s32 	%r179, %r163, %r178;
	add.s32 	%r573, %r164, %r179;
	sub.s32 	%r180, %r1, %r556;
	setp.lt.u32 	%p4, %r180, %r4;
	add.s32 	%r554, %r554, 1;
	add.s32 	%r553, %r553, %r4;
	sub.s32 	%r552, %r552, %r4;
	add.s32 	%r551, %r551, %r4;
	@%p4 bra 	$L__BB4_44;
	bra.uni 	$L__BB4_28;
$L__BB4_30:
	setp.le.u32 	%p5, %r1, %r556;
	sub.s32 	%r182, %r1, %r556;
	setp.ge.s32 	%p6, %r54, %r182;
	or.pred  	%p7, %p5, %p6;
	@%p7 bra 	$L__BB4_44;
	not.b32 	%r185, %r54;
	add.s32 	%r186, %r1, %r185;
	sub.s32 	%r187, %r186, %r56;
	mul.lo.s32 	%r188, %r2, %r554;
	shl.b32 	%r189, %r188, 12;
	sub.s32 	%r190, %r187, %r189;
	shr.u32 	%r191, %r190, 8;
	add.s32 	%r71, %r191, 1;
	and.b32  	%r72, %r71, 15;
	setp.lt.u32 	%p8, %r190, 3840;
	mov.u32 	%r565, %r54;
	@%p8 bra 	$L__BB4_35;
	or.b32  	%r559, %r54, 2048;
	shr.u32 	%r192, %r552, 8;
	add.s32 	%r193, %r192, 1;
	and.b32  	%r194, %r193, 33554416;
	neg.s32 	%r557, %r194;
$L__BB4_33:
	.pragma "nounroll";
	add.s32 	%r195, %r551, -2048;
	mul.wide.u32 	%rd8, %r195, 4;
	add.s64 	%rd9, %rd1, %rd8;
	ld.global.f32 	%f33, [%rd9];
	cvt.rzi.s32.f32 	%r196, %f33;
	add.s32 	%r197, %r196, %r573;
	add.s32 	%r198, %r551, -1792;
	mul.wide.u32 	%rd10, %r198, 4;
	add.s64 	%rd11, %rd1, %rd10;
	ld.global.f32 	%f34, [%rd11];
	cvt.rzi.s32.f32 	%r199, %f34;
	add.s32 	%r200, %r199, %r197;
	add.s32 	%r201, %r551, -1536;
	mul.wide.u32 	%rd12, %r201, 4;
	add.s64 	%rd13, %rd1, %rd12;
	ld.global.f32 	%f35, [%rd13];
	cvt.rzi.s32.f32 	%r202, %f35;
	add.s32 	%r203, %r202, %r200;
	add.s32 	%r204, %r551, -1280;
	mul.wide.u32 	%rd14, %r204, 4;
	add.s64 	%rd15, %rd1, %rd14;
	ld.global.f32 	%f36, [%rd15];
	cvt.rzi.s32.f32 	%r205, %f36;
	add.s32 	%r206, %r205, %r203;
	add.s32 	%r207, %r551, -1024;
	mul.wide.u32 	%rd16, %r207, 4;
	add.s64 	%rd17, %rd1, %rd16;
	ld.global.f32 	%f37, [%rd17];
	cvt.rzi.s32.f32 	%r208, %f37;
	add.s32 	%r209, %r208, %r206;
	add.s32 	%r210, %r551, -768;
	mul.wide.u32 	%rd18, %r210, 4;
	add.s64 	%rd19, %rd1, %rd18;
	ld.global.f32 	%f38, [%rd19];
	cvt.rzi.s32.f32 	%r211, %f38;
	add.s32 	%r212, %r211, %r209;
	add.s32 	%r213, %r551, -512;
	mul.wide.u32 	%rd20, %r213, 4;
	add.s64 	%rd21, %rd1, %rd20;
	ld.global.f32 	%f39, [%rd21];
	cvt.rzi.s32.f32 	%r214, %f39;
	add.s32 	%r215, %r214, %r212;
	add.s32 	%r216, %r551, 1792;
	add.s32 	%r217, %r551, -256;
	mul.wide.u32 	%rd22, %r217, 4;
	add.s64 	%rd23, %rd1, %rd22;
	ld.global.f32 	%f40, [%rd23];
	cvt.rzi.s32.f32 	%r218, %f40;
	add.s32 	%r219, %r218, %r215;
	mul.wide.u32 	%rd24, %r551, 4;
	add.s64 	%rd25, %rd1, %rd24;
	ld.global.f32 	%f41, [%rd25];
	cvt.rzi.s32.f32 	%r220, %f41;
	add.s32 	%r221, %r220, %r219;
	add.s32 	%r222, %r551, 256;
	mul.wide.u32 	%rd26, %r222, 4;
	add.s64 	%rd27, %rd1, %rd26;
	ld.global.f32 	%f42, [%rd27];
	cvt.rzi.s32.f32 	%r223, %f42;
	add.s32 	%r224, %r223, %r221;
	add.s32 	%r225, %r551, 512;
	mul.wide.u32 	%rd28, %r225, 4;
	add.s64 	%rd29, %rd1, %rd28;
	ld.global.f32 	%f43, [%rd29];
	cvt.rzi.s32.f32 	%r226, %f43;
	add.s32 	%r227, %r226, %r224;
	add.s32 	%r228, %r551, 768;
	mul.wide.u32 	%rd30, %r228, 4;
	add.s64 	%rd31, %rd1, %rd30;
	ld.global.f32 	%f44, [%rd31];
	cvt.rzi.s32.f32 	%r229, %f44;
	add.s32 	%r230, %r229, %r227;
	add.s32 	%r231, %r551, 1024;
	mul.wide.u32 	%rd32, %r231, 4;
	add.s64 	%rd33, %rd1, %rd32;
	ld.global.f32 	%f45, [%rd33];
	cvt.rzi.s32.f32 	%r232, %f45;
	add.s32 	%r233, %r232, %r230;
	add.s32 	%r234, %r551, 1280;
	mul.wide.u32 	%rd34, %r234, 4;
	add.s64 	%rd35, %rd1, %rd34;
	ld.global.f32 	%f46, [%rd35];
	cvt.rzi.s32.f32 	%r235, %f46;
	add.s32 	%r236, %r235, %r233;
	add.s32 	%r237, %r551, 1536;
	mul.wide.u32 	%rd36, %r237, 4;
	add.s64 	%rd37, %rd1, %rd36;
	ld.global.f32 	%f47, [%rd37];
	cvt.rzi.s32.f32 	%r238, %f47;
	add.s32 	%r239, %r238, %r236;
	mul.wide.u32 	%rd38, %r216, 4;
	add.s64 	%rd39, %rd1, %rd38;
	ld.global.f32 	%f48, [%rd39];
	cvt.rzi.s32.f32 	%r240, %f48;
	add.s32 	%r573, %r240, %r239;
	add.s32 	%r559, %r559, 4096;
	add.s32 	%r551, %r551, 4096;
	add.s32 	%r557, %r557, 16;
	setp.ne.s32 	%p9, %r557, 0;
	@%p9 bra 	$L__BB4_33;
	add.s32 	%r565, %r559, -2048;
$L__BB4_35:
	setp.eq.s32 	%p10, %r72, 0;
	@%p10 bra 	$L__BB4_44;
	and.b32  	%r87, %r71, 7;
	setp.lt.u32 	%p11, %r72, 8;
	@%p11 bra 	$L__BB4_38;
	add.s32 	%r242, %r565, %r556;
	mul.wide.u32 	%rd40, %r242, 4;
	add.s64 	%rd41, %rd1, %rd40;
	ld.global.f32 	%f49, [%rd41];
	cvt.rzi.s32.f32 	%r243, %f49;
	add.s32 	%r244, %r243, %r573;
	add.s32 	%r245, %r242, 256;
	mul.wide.u32 	%rd42, %r245, 4;
	add.s64 	%rd43, %rd1, %rd42;
	ld.global.f32 	%f50, [%rd43];
	cvt.rzi.s32.f32 	%r246, %f50;
	add.s32 	%r247, %r246, %r244;
	add.s32 	%r248, %r242, 512;
	mul.wide.u32 	%rd44, %r248, 4;
	add.s64 	%rd45, %rd1, %rd44;
	ld.global.f32 	%f51, [%rd45];
	cvt.rzi.s32.f32 	%r249, %f51;
	add.s32 	%r250, %r249, %r247;
	add.s32 	%r251, %r242, 768;
	mul.wide.u32 	%rd46, %r251, 4;
	add.s64 	%rd47, %rd1, %rd46;
	ld.global.f32 	%f52, [%rd47];
	cvt.rzi.s32.f32 	%r252, %f52;
	add.s32 	%r253, %r252, %r250;
	add.s32 	%r254, %r242, 1024;
	mul.wide.u32 	%rd48, %r254, 4;
	add.s64 	%rd49, %rd1, %rd48;
	ld.global.f32 	%f53, [%rd49];
	cvt.rzi.s32.f32 	%r255, %f53;
	add.s32 	%r256, %r255, %r253;
	add.s32 	%r257, %r242, 1280;
	mul.wide.u32 	%rd50, %r257, 4;
	add.s64 	%rd51, %rd1, %rd50;
	ld.global.f32 	%f54, [%rd51];
	cvt.rzi.s32.f32 	%r258, %f54;
	add.s32 	%r259, %r258, %r256;
	add.s32 	%r260, %r242, 1536;
	mul.wide.u32 	%rd52, %r260, 4;
	add.s64 	%rd53, %rd1, %rd52;
	ld.global.f32 	%f55, [%rd53];
	cvt.rzi.s32.f32 	%r261, %f55;
	add.s32 	%r262, %r261, %r259;
	add.s32 	%r263, %r242, 1792;
	mul.wide.u32 	%rd54, %r263, 4;
	add.s64 	%rd55, %rd1, %rd54;
	ld.global.f32 	%f56, [%rd55];
	cvt.rzi.s32.f32 	%r264, %f56;
	add.s32 	%r573, %r264, %r262;
	add.s32 	%r565, %r565, 2048;
$L__BB4_38:
	setp.eq.s32 	%p12, %r87, 0;
	@%p12 bra 	$L__BB4_44;
	setp.lt.u32 	%p13, %r87, 4;
	@%p13 bra 	$L__BB4_41;
	add.s32 	%r266, %r565, %r556;
	mul.wide.u32 	%rd56, %r266, 4;
	add.s64 	%rd57, %rd1, %rd56;
	ld.global.f32 	%f57, [%rd57];
	cvt.rzi.s32.f32 	%r267, %f57;
	add.s32 	%r268, %r267, %r573;
	add.s32 	%r269, %r266, 256;
	mul.wide.u32 	%rd58, %r269, 4;
	add.s64 	%rd59, %rd1, %rd58;
	ld.global.f32 	%f58, [%rd59];
	cvt.rzi.s32.f32 	%r270, %f58;
	add.s32 	%r271, %r270, %r268;
	add.s32 	%r272, %r266, 512;
	mul.wide.u32 	%rd60, %r272, 4;
	add.s64 	%rd61, %rd1, %rd60;
	ld.global.f32 	%f59, [%rd61];
	cvt.rzi.s32.f32 	%r273, %f59;
	add.s32 	%r274, %r273, %r271;
	add.s32 	%r275, %r266, 768;
	mul.wide.u32 	%rd62, %r275, 4;
	add.s64 	%rd63, %rd1, %rd62;
	ld.global.f32 	%f60, [%rd63];
	cvt.rzi.s32.f32 	%r276, %f60;
	add.s32 	%r573, %r276, %r274;
	add.s32 	%r565, %r565, 1024;
$L__BB4_41:
	and.b32  	%r277, %r71, 3;
	setp.eq.s32 	%p14, %r277, 0;
	@%p14 bra 	$L__BB4_44;
	add.s32 	%r571, %r565, %r553;
	cvt.u16.u32 	%rs1, %r552;
	shr.u16 	%rs2, %rs1, 8;
	add.s16 	%rs3, %rs2, 1;
	cvt.u32.u16 	%r278, %rs3;
	and.b32  	%r279, %r278, 3;
	neg.s32 	%r570, %r279;
$L__BB4_43:
	.pragma "nounroll";
	mul.wide.u32 	%rd64, %r571, 4;
	add.s64 	%rd65, %rd1, %rd64;
	ld.global.f32 	%f61, [%rd65];
	cvt.rzi.s32.f32 	%r280, %f61;
	add.s32 	%r573, %r280, %r573;
	add.s32 	%r571, %r571, 256;
	add.s32 	%r570, %r570, 1;
	setp.ne.s32 	%p15, %r570, 0;
	@%p15 bra 	$L__BB4_43;
$L__BB4_44:
	// begin inline asm
	mov.u32 %r281, %laneid;
	// end inline asm
	mov.b32 	%r284, 1;
	mov.b32 	%r305, 31;
	mov.b32 	%r306, -1;
	// begin inline asm
	shfl.sync.down.b32 %r282, %r573, %r284, %r305, %r306;
	// end inline asm
	setp.gt.s32 	%p16, %r281, 30;
	selp.b32 	%r307, 0, %r282, %p16;
	add.s32 	%r288, %r307, %r573;
	mov.b32 	%r289, 2;
	// begin inline asm
	shfl.sync.down.b32 %r287, %r288, %r289, %r305, %r306;
	// end inline asm
	setp.gt.s32 	%p17, %r281, 29;
	selp.b32 	%r308, 0, %r287, %p17;
	add.s32 	%r293, %r288, %r308;
	mov.b32 	%r294, 4;
	// begin inline asm
	shfl.sync.down.b32 %r292, %r293, %r294, %r305, %r306;
	// end inline asm
	setp.gt.s32 	%p18, %r281, 27;
	selp.b32 	%r309, 0, %r292, %p18;
	add.s32 	%r298, %r293, %r309;
	mov.b32 	%r299, 8;
	// begin inline asm
	shfl.sync.down.b32 %r297, %r298, %r299, %r305, %r306;
	// end inline asm
	setp.gt.s32 	%p19, %r281, 23;
	selp.b32 	%r310, 0, %r297, %p19;
	add.s32 	%r303, %r298, %r310;
	mov.b32 	%r304, 16;
	// begin inline asm
	shfl.sync.down.b32 %r302, %r303, %r304, %r305, %r306;
	// end inline asm
	setp.gt.s32 	%p20, %r281, 15;
	selp.b32 	%r311, 0, %r302, %p20;
	add.s32 	%r574, %r303, %r311;
	setp.ne.s32 	%p21, %r281, 0;
	@%p21 bra 	$L__BB4_46;
	shr.u32 	%r312, %r54, 3;
	and.b32  	%r313, %r312, 124;
	mov.u32 	%r314, _ZZN3cub18CUB_300001_SM_10006detail6reduce18DeviceReduceKernelINS2_10policy_hubIijN4cuda3std3__44plusIiEEE10Policy1000EN6thrust24THRUST_300001_SM_1000_NS6detail15normal_iteratorINSD_10device_ptrIfEEEEjS9_iNS7_10__identityEEEvT0_PT3_T1_NS0_13GridEvenShareISN_EET2_T4_E12temp_storage;
	add.s32 	%r315, %r314, %r313;
	st.shared.u32 	[%r315+8], %r574;
$L__BB4_46:
	bar.sync 	0;
	setp.ne.s32 	%p22, %r54, 0;
	@%p22 bra 	$L__BB4_48;
	ld.shared.u32 	%r316, [_ZZN3cub18CUB_300001_SM_10006detail6reduce18DeviceReduceKernelINS2_10policy_hubIijN4cuda3std3__44plusIiEEE10Policy1000EN6thrust24THRUST_300001_SM_1000_NS6detail15normal_iteratorINSD_10device_ptrIfEEEEjS9_iNS7_10__identityEEEvT0_PT3_T1_NS0_13GridEvenShareISN_EET2_T4_E12temp_storage+12];
	add.s32 	%r317, %r316, %r574;
	ld.shared.u32 	%r318, [_ZZN3cub18CUB_300001_SM_10006detail6reduce18DeviceReduceKernelINS2_10policy_hubIijN4cuda3std3__44plusIiEEE10Policy1000EN6thrust24THRUST_300001_SM_1000_NS6detail15normal_iteratorINSD_10device_ptrIfEEEEjS9_iNS7_10__identityEEEvT0_PT3_T1_NS0_13GridEvenShareISN_EET2_T4_E12temp_storage+16];
	add.s32 	%r319, %r317, %r318;
	ld.shared.u32 	%r320, [_ZZN3cub18CUB_300001_SM_10006detail6reduce18DeviceReduceKernelINS2_10policy_hubIijN4cuda3std3__44plusIiEEE10Policy1000EN6thrust24THRUST_300001_SM_1000_NS6detail15normal_iteratorINSD_10device_ptrIfEEEEjS9_iNS7_10__identityEEEvT0_PT3_T1_NS0_13GridEvenShareISN_EET2_T4_E12temp_storage+20];
	add.s32 	%r321, %r319, %r320;
	ld.shared.u32 	%r322, [_ZZN3cub18CUB_300001_SM_10006detail6reduce18DeviceReduceKernelINS2_10policy_hubIijN4cuda3std3__44plusIiEEE10Policy1000EN6thrust24THRUST_300001_SM_1000_NS6detail15normal_iteratorINSD_10device_ptrIfEEEEjS9_iNS7_10__identityEEEvT0_PT3_T1_NS0_13GridEvenShareISN_EET2_T4_E12temp_storage+24];
	add.s32 	%r323, %r321, %r322;
	ld.shared.u32 	%r324, [_ZZN3cub18CUB_300001_SM_10006detail6reduce18DeviceReduceKernelINS2_10policy_hubIijN4cuda3std3__44plusIiEEE10Policy1000EN6thrust24THRUST_300001_SM_1000_NS6detail15normal_iteratorINSD_10device_ptrIfEEEEjS9_iNS7_10__identityEEEvT0_PT3_T1_NS0_13GridEvenShareISN_EET2_T4_E12temp_storage+28];
	add.s32 	%r325, %r323, %r324;
	ld.shared.u32 	%r326, [_ZZN3cub18CUB_300001_SM_10006detail6reduce18DeviceReduceKernelINS2_10policy_hubIijN4cuda3std3__44plusIiEEE10Policy1000EN6thrust24THRUST_300001_SM_1000_NS6detail15normal_iteratorINSD_10device_ptrIfEEEEjS9_iNS7_10__identityEEEvT0_PT3_T1_NS0_13GridEvenShareISN_EET2_T4_E12temp_storage+32];
	add.s32 	%r327, %r325, %r326;
	ld.shared.u32 	%r328, [_ZZN3cub18CUB_300001_SM_10006detail6reduce18DeviceReduceKernelINS2_10policy_hubIijN4cuda3std3__44plusIiEEE10Policy1000EN6thrust24THRUST_300001_SM_1000_NS6detail15normal_iteratorINSD_10device_ptrIfEEEEjS9_iNS7_10__identityEEEvT0_PT3_T1_NS0_13GridEvenShareISN_EET2_T4_E12temp_storage+36];
	add.s32 	%r574, %r327, %r328;
$L__BB4_48:
	mov.u32 	%r531, %tid.x;
	setp.ne.s32 	%p56, %r531, 0;
	@%p56 bra 	$L__BB4_50;
	ld.param.u64 	%rd129, [_ZN3cub18CUB_300001_SM_10006detail6reduce18DeviceReduceKernelINS2_10policy_hubIijN4cuda3std3__44plusIiEEE10Policy1000EN6thrust24THRUST_300001_SM_1000_NS6detail15normal_iteratorINSD_10device_ptrIfEEEEjS9_iNS7_10__identityEEEvT0_PT3_T1_NS0_13GridEvenShareISN_EET2_T4__param_1];
	cvta.to.global.u64 	%rd126, %rd129;
	mul.wide.u32 	%rd127, %r3, 4;
	add.s64 	%rd128, %rd126, %rd127;
	st.global.u32 	[%rd128], %r574;
$L__BB4_50:
	ret;

}
	// .globl	_ZN3cub18CUB_300001_SM_10006detail6reduce28DeviceReduceSingleTileKernelINS2_10policy_hubIijN4cuda3std3__44plusIiEEE10Policy1000EPiSC_iS9_iiNS7_10__identityEEEvT0_T1_T2_T3_T4_T6_
.visible .entry _ZN3cub18CUB_300001_SM_10006detail6reduce28DeviceReduceSingleTileKernelINS2_10policy_hubIijN4cuda3std3__44plusIiEEE10Policy1000EPiSC_iS9_iiNS7_10__identityEEEvT0_T1_T2_T3_T4_T6_(
	.param .u64 .ptr .align 1 _ZN3cub18CUB_300001_SM_10006detail6reduce28DeviceReduceSingleTileKernelINS2_10policy_hubIijN4cuda3std3__44plusIiEEE10Policy1000EPiSC_iS9_iiNS7_10__identityEEEvT0_T1_T2_T3_T4_T6__param_0,
	.param .u64 .ptr .align 1 _ZN3cub18CUB_300001_SM_10006detail6reduce28DeviceReduceSingleTileKernelINS2_10policy_hubIijN4cuda3std3__44plusIiEEE10Policy1000EPiSC_iS9_iiNS7_10__identityEEEvT0_T1_T2_T3_T4_T6__param_1,
	.param .u32 _ZN3cub18CUB_300001_SM_10006detail6reduce28DeviceReduceSingleTileKernelINS2_10policy_hubIijN4cuda3std3__44plusIiEEE10Policy1000EPiSC_iS9_iiNS7_10__identityEEEvT0_T1_T2_T3_T4_T6__param_2,
	.param .align 1 .b8 _ZN3cub18CUB_300001_SM_10006detail6reduce28DeviceReduceSingleTileKernelINS2_10policy_hubIijN4cuda3std3__44plusIiEEE10Policy1000EPiSC_iS9_iiNS7_10__identityEEEvT0_T1_T2_T3_T4_T6__param_3[1],
	.param .u32 _ZN3cub18CUB_300001_SM_10006detail6reduce28DeviceReduceSingleTileKernelINS2_10policy_hubIijN4cuda3std3__44plusIiEEE10Policy1000EPiSC_iS9_iiNS7_10__identityEEEvT0_T1_T2_T3_T4_T6__param_4,
	.param .align 1 .b8 _ZN3cub18CUB_300001_SM_10006detail6reduce28DeviceReduceSingleTileKernelINS2_10policy_hubIijN4cuda3std3__44plusIiEEE10Policy1000EPiSC_iS9_iiNS7_10__identityEEEvT0_T1_T2_T3_T4_T6__param_5[1]
)
.maxntid 256
.minnctapersm 1
{
	.reg .pred 	%p<97>;
	.reg .b32 	%r<687>;
	.reg .b64 	%rd<125>;
	// demoted variable
	.shared .align 4 .b8 _ZZN3cub18CUB_300001_SM_10006detail6reduce28DeviceReduceSingleTileKernelINS2_10policy_hubIijN4cuda3std3__44plusIiEEE10Policy1000EPiSC_iS9_iiNS7_10__identityEEEvT0_T1_T2_T3_T4_T6_E12temp_storage[44];
	ld.param.u64 	%rd16, [_ZN3cub18CUB_300001_SM_10006detail6reduce28DeviceReduceSingleTileKernelINS2_10policy_hubIijN4cuda3std3__44plusIiEEE10Policy1000EPiSC_iS9_iiNS7_10__identityEEEvT0_T1_T2_T3_T4_T6__param_0];
	ld.param.u64 	%rd17, [_ZN3cub18CUB_300001_SM_10006detail6reduce28DeviceReduceSingleTileKernelINS2_10policy_hubIijN4cuda3std3__44plusIiEEE10Policy1000EPiSC_iS9_iiNS7_10__identityEEEvT0_T1_T2_T3_T4_T6__param_1];
	ld.param.u32 	%r120, [_ZN3cub18CUB_300001_SM_10006detail6reduce28DeviceReduceSingleTileKernelINS2_10policy_hubIijN4cuda3std3__44plusIiEEE10Policy1000EPiSC_iS9_iiNS7_10__identityEEEvT0_T1_T2_T3_T4_T6__param_2];
	ld.param.u32 	%r121, [_ZN3cub18CUB_300001_SM_10006detail6reduce28DeviceReduceSingleTileKernelINS2_10policy_hubIijN4cuda3std3__44plusIiEEE10Policy1000EPiSC_iS9_iiNS7_10__identityEEEvT0_T1_T2_T3_T4_T6__param_4];
	cvta.to.global.u64 	%rd1, %rd17;
	setp.ne.s32 	%p1, %r120, 0;
	@%p1 bra 	$L__BB5_3;
	mov.u32 	%r633, %tid.x;
	setp.ne.s32 	%p96, %r633, 0;
	@%p96 bra 	$L__BB5_74;
	st.global.u32 	[%rd1], %r121;
	bra.uni 	$L__BB5_74;
$L__BB5_3:
	and.b64  	%rd18, %rd16, 15;
	setp.ne.s64 	%p2, %rd18, 0;
	@%p2 bra 	$L__BB5_38;
	setp.gt.s32 	%p49, %r120, 4095;
	@%p49 bra 	$L__BB5_22;
	mov.u32 	%r1, %tid.x;
	setp.ge.s32 	%p66, %r1, %r120;
	mov.b32 	%r644, 0;
	mov.u32 	%r639, %r1;
	@%p66 bra 	$L__BB5_7;
	mul.wide.u32 	%rd113, %r1, 4;
	add.s64 	%rd112, %rd16, %rd113;
	// begin inline asm
	ld.global.nc.u32 %r644, [%rd112];
	// end inline asm
	add.s32 	%r639, %r1, 256;
$L__BB5_7:
	setp.ge.s32 	%p67, %r639, %r120;
	@%p67 bra 	$L__BB5_13;
	not.b32 	%r507, %r639;
	add.s32 	%r6, %r120, %r507;
	and.b32  	%r508, %r6, 768;
	setp.eq.s32 	%p68, %r508, 768;
	@%p68 bra 	$L__BB5_11;
	mul.wide.u32 	%rd114, %r639, 4;
	add.s64 	%rd121, %rd16, %rd114;
	shr.u32 	%r509, %r6, 8;
	add.s32 	%r510, %r509, 1;
	and.b32  	%r511, %r510, 3;
	neg.s32 	%r636, %r511;
$L__BB5_10:
	.pragma "nounroll";
	// begin inline asm
	ld.global.nc.u32 %r512, [%rd121];
	// end inline asm
	add.s32 	%r644, %r512, %r644;
	add.s32 	%r639, %r639, 256;
	add.s64 	%rd121, %rd121, 1024;
	add.s32 	%r636, %r636, 1;
	setp.ne.s32 	%p69, %r636, 0;
	@%p69 bra 	$L__BB5_10;
$L__BB5_11:
	setp.lt.u32 	%p70, %r6, 768;
	@%p70 bra 	$L__BB5_13;
$L__BB5_12:
	mul.wide.s32 	%rd120, %r639, 4;
	add.s64 	%rd116, %rd16, %rd120;
	// begin inline asm
	ld.global.nc.u32 %r513, [%rd116];
	// end inline asm
	add.s32 	%r517, %r513, %r644;
	add.s64 	%rd117, %rd116, 1024;
	// begin inline asm
	ld.global.nc.u32 %r514, [%rd117];
	// end inline asm
	add.s32 	%r518, %r514, %r517;
	add.s64 	%rd118, %rd116, 2048;
	// begin inline asm
	ld.global.nc.u32 %r515, [%rd118];
	// end inline asm
	add.s32 	%r519, %r515, %r518;
	add.s64 	%rd119, %rd116, 3072;
	// begin inline asm
	ld.global.nc.u32 %r516, [%rd119];
	// end inline asm
	add.s32 	%r644, %r516, %r519;
	add.s32 	%r639, %r639, 1024;
	setp.lt.s32 	%p71, %r639, %r120;
	@%p71 bra 	$L__BB5_12;
$L__BB5_13:
	setp.lt.s32 	%p72, %r120, 256;
	@%p72 bra 	$L__BB5_18;
	// begin inline asm
	mov.u32 %r583, %laneid;
	// end inline asm
	mov.b32 	%r586, 1;
	mov.b32 	%r607, 31;
	mov.b32 	%r608, -1;
	// begin inline asm
	shfl.sync.down.b32 %r584, %r644, %r586, %r607, %r608;
	// end inline asm
	setp.gt.s32 	%p88, %r583, 30;
	selp.b32 	%r609, 0, %r584, %p88;
	add.s32 	%r590, %r609, %r644;
	mov.b32 	%r591, 2;
	// begin inline asm
	shfl.sync.down.b32 %r589, %r590, %r591, %r607, %r608;
	// end inline asm
	setp.gt.s32 	%p89, %r583, 29;
	selp.b32 	%r610, 0, %r589, %p89;
	add.s32 	%r595, %r590, %r610;
	mov.b32 	%r596, 4;
	// begin inline asm
	shfl.sync.down.b32 %r594, %r595, %r596, %r607, %r608;
	// end inline asm
	setp.gt.s32 	%p90, %r583, 27;
	selp.b32 	%r611, 0, %r594, %p90;
	add.s32 	%r600, %r595, %r611;
	mov.b32 	%r601, 8;
	// begin inline asm
	shfl.sync.down.b32 %r599, %r600, %r601, %r607, %r608;
	// end inline asm
	setp.gt.s32 	%p91, %r583, 23;
	selp.b32 	%r612, 0, %r599, %p91;
	add.s32 	%r605, %r600, %r612;
	mov.b32 	%r606, 16;
	// begin inline asm
	shfl.sync.down.b32 %r604, %r605, %r606, %r607, %r608;
	// end inline asm
	setp.gt.s32 	%p92, %r583, 15;
	selp.b32 	%r613, 0, %r604, %p92;
	add.s32 	%r686, %r605, %r613;
	setp.ne.s32 	%p93, %r583, 0;
	@%p93 bra 	$L__BB5_16;
	shr.u32 	%r614, %r1, 3;
	and.b32  	%r615, %r614, 124;
	mov.u32 	%r616, _ZZN3cub18CUB_300001_SM_10006detail6reduce28DeviceReduceSingleTileKernelINS2_10policy_hubIijN4cuda3std3__44plusIiEEE10Policy1000EPiSC_iS9_iiNS7_10__identityEEEvT0_T1_T2_T3_T4_T6_E12temp_storage;
	add.s32 	%r617, %r616, %r615;
	st.shared.u32 	[%r617+8], %r686;
$L__BB5_16:
	bar.sync 	0;
	setp.ne.s32 	%p94, %r1, 0;
	@%p94 bra 	$L__BB5_72;
	ld.shared.u32 	%r618, [_ZZN3cub18CUB_300001_SM_10006detail6reduce28DeviceReduceSingleTileKernelINS2_10policy_hubIijN4cuda3std3__44plusIiEEE10Policy1000EPiSC_iS9_iiNS7_10__identityEEEvT0_T1_T2_T3_T4_T6_E12temp_storage+12];
	add.s32 	%r619, %r618, %r686;
	ld.shared.u32 	%r620, [_ZZN3cub18CUB_300001_SM_10006detail6reduce28DeviceReduceSingleTileKernelINS2_10policy_hubIijN4cuda3std3__44plusIiEEE10Policy1000EPiSC_iS9_iiNS7_10__identityEEEvT0_T1_T2_T3_T4_T6_E12temp_storage+16];
	add.s32 	%r621, %r619, %r620;
	ld.shared.u32 	%r622, [_ZZN3cub18CUB_300001_SM_10006detail6reduce28DeviceReduceSingleTileKernelINS2_10policy_hubIijN4cuda3std3__44plusIiEEE10Policy1000EPiSC_iS9_iiNS7_10__identityEEEvT0_T1_T2_T3_T4_T6_E12temp_storage+20];
	add.s32 	%r623, %r621, %r622;
	ld.shared.u32 	%r624, [_ZZN3cub18CUB_300001_SM_10006detail6reduce28DeviceReduceSingleTileKernelINS2_10policy_hubIijN4cuda3std3__44plusIiEEE10Policy1000EPiSC_iS9_iiNS7_10__identityEEEvT0_T1_T2_T3_T4_T6_E12temp_storage+24];
	add.s32 	%r625, %r623, %r624;
	ld.shared.u32 	%r626, [_ZZN3cub18CUB_300001_SM_10006detail6reduce28DeviceReduceSingleTileKernelINS2_10policy_hubIijN4cuda3std3__44plusIiEEE10Policy1000EPiSC_iS9_iiNS7_10__identityEEEvT0_T1_T2_T3_T4_T6_E12temp_storage+28];
	add.s32 	%r627, %r625, %r626;
	ld.shared.u32 	%r628, [_ZZN3cub18CUB_300001_SM_10006detail6reduce28DeviceReduceSingleTileKernelINS2_10policy_hubIijN4cuda3std3__44plusIiEEE10Policy1000EPiSC_iS9_iiNS7_10__identityEEEvT0_T1_T2_T3_T4_T6_E12temp_storage+32];
	add.s32 	%r629, %r627, %r628;
	ld.shared.u32 	%r630, [_ZZN3cub18CUB_300001_SM_10006detail6reduce28DeviceReduceSingleTileKernelINS2_10policy_hubIijN4cuda3std3__44plusIiEEE10Policy1000EPiSC_iS9_iiNS7_10__identityEEEvT0_T1_T2_T3_T4_T6_E12temp_storage+36];
	add.s32 	%r686, %r629, %r630;
	bra.uni 	$L__BB5_72;
$L__BB5_18:
	// begin inline asm
	mov.u32 %r520, %laneid;
	// end inline asm
	and.b32  	%r546, %r1, 992;
	add.s32 	%r547, %r546, 32;
	setp.gt.s32 	%p73, %r547, %r120;
	not.b32 	%r548, %r546;
	add.s32 	%r549, %r120, %r548;
	selp.b32 	%r544, %r549, 31, %p73;
	mov.b32 	%r523, 1;
	mov.b32 	%r545, -1;
	// begin inline asm
	shfl.sync.down.b32 %r521, %r644, %r523, %r544, %r545;
	// end inline asm
	setp.lt.s32 	%p74, %r520, %r544;
	selp.b32 	%r550, %r521, 0, %p74;
	add.s32 	%r527, %r550, %r644;
	mov.b32 	%r528, 2;
	// begin inline asm
	shfl.sync.down.b32 %r526, %r527, %r528, %r544, %r545;
	// end inline asm
	add.s32 	%r551, %r520, 2;
	setp.gt.s32 	%p75, %r551, %r544;
	selp.b32 	%r552, 0, %r526, %p75;
	add.s32 	%r532, %r527, %r552;
	mov.b32 	%r533, 4;
	// begin inline asm
	shfl.sync.down.b32 %r531, %r532, %r533, %r544, %r545;
	// end inline asm
	add.s32 	%r553, %r520, 4;
	setp.gt.s32 	%p76, %r553, %r544;
	selp.b32 	%r554, 0, %r531, %p76;
	add.s32 	%r537, %r532, %r554;
	mov.b32 	%r538, 8;
	// begin inline asm
	shfl.sync.down.b32 %r536, %r537, %r538, %r544, %r545;
	// end inline asm
	add.s32 	%r555, %r520, 8;
	setp.gt.s32 	%p77, %r555, %r544;
	selp.b32 	%r556, 0, %r536, %p77;
	add.s32 	%r542, %r537, %r556;
	mov.b32 	%r543, 16;
	// begin inline asm
	shfl.sync.down.b32 %r541, %r542, %r543, %r544, %r545;
	// end inline asm
	add.s32 	%r557, %r520, 16;
	setp.gt.s32 	%p78, %r557, %r544;
	selp.b32 	%r558, 0, %r541, %p78;
	add.s32 	%r686, %r542, %r558;
	setp.ne.s32 	%p79, %r520, 0;
	@%p79 bra 	$L__BB5_20;
	shr.u32 	%r559, %r1, 3;
	and.b32  	%r560, %r559, 124;
	mov.u32 	%r561, _ZZN3cub18CUB_300001_SM_10006detail6reduce28DeviceReduceSingleTileKernelINS2_10policy_hubIijN4cuda3std3__44plusIiEEE10Policy1000EPiSC_iS9_iiNS7_10__identityEEEvT0_T1_T2_T3_T4_T6_E12temp_storage;
	add.s32 	%r562, %r561, %r560;
	st.shared.u32 	[%r562+8], %r686;
$L__BB5_20:
	bar.sync 	0;
	setp.ne.s32 	%p80, %r1, 0;
	@%p80 bra 	$L__BB5_72;
	setp.gt.s32 	%p81, %r120, 32;
	ld.shared.u32 	%r563, [_ZZN3cub18CUB_300001_SM_10006detail6reduce28DeviceReduceSingleTileKernelINS2_10policy_hubIijN4cuda3std3__44plusIiEEE10Policy1000EPiSC_iS9_iiNS7_10__identityEEEvT0_T1_T2_T3_T4_T6_E12temp_storage+12];
	selp.b32 	%r564, %r563, 0, %p81;
	add.s32 	%r565, %r564, %r686;
	setp.gt.s32 	%p82, %r120, 64;
	ld.shared.u32 	%r566, [_ZZN3cub18CUB_300001_SM_10006detail6reduce28DeviceReduceSingleTileKernelINS2_10policy_hubIijN4cuda3std3__44plusIiEEE10Policy1000EPiSC_iS9_iiNS7_10__identityEEEvT0_T1_T2_T3_T4_T6_E12temp_storage+16];
	selp.b32 	%r567, %r566, 0, %p82;
	add.s32 	%r568, %r565, %r567;
	setp.gt.s32 	%p83, %r120, 96;
	ld.shared.u32 	%r569, [_ZZN3cub18CUB_300001_SM_10006detail6reduce28DeviceReduceSingleTileKernelINS2_10policy_hubIijN4cuda3std3__44plusIiEEE10Policy1000EPiSC_iS9_iiNS7_10__identityEEEvT0_T1_T2_T3_T4_T6_E12temp_storage+20];
	selp.b32 	%r570, %r569, 0, %p83;
	add.s32 	%r571, %r568, %r570;
	setp.gt.s32 	%p84, %r120, 128;
	ld.shared.u32 	%r572, [_ZZN3cub18CUB_300001_SM_10006detail6reduce28DeviceReduceSingleTileKernelINS2_10policy_hubIijN4cuda3std3__44plusIiEEE10Policy1000EPiSC_iS9_iiNS7_10__identityEEEvT0_T1_T2_T3_T4_T6_E12temp_storage+24];
	selp.b32 	%r573, %r572, 0, %p84;
	add.s32 	%r574, %r571, %r573;
	setp.gt.s32 	%p85, %r120, 160;
	ld.shared.u32 	%r575, [_ZZN3cub18CUB_300001_SM_10006detail6reduce28DeviceReduceSingleTileKernelINS2_10policy_hubIijN4cuda3std3__44plusIiEEE10Policy1000EPiSC_iS9_iiNS7_10__identityEEEvT0_T1_T2_T3_T4_T6_E12temp_storage+28];
	selp.b32 	%r576, %r575, 0, %p85;
	add.s32 	%r577, %r574, %r576;
	setp.gt.s32 	%p86, %r120, 192;
	ld.shared.u32 	%r578, [_ZZN3cub18CUB_300001_SM_10006detail6reduce28DeviceReduceSingleTileKernelINS2_10policy_hubIijN4cuda3std3__44plusIiEEE10Policy1000EPiSC_iS9_iiNS7_10__identityEEEvT0_T1_T2_T3_T4_T6_E12temp_storage+32];
	selp.b32 	%r579, %r578, 0, %p86;
	add.s32 	%r580, %r577, %r579;
	setp.gt.s32 	%p87, %r120, 224;
	ld.shared.u32 	%r581, [_ZZN3cub18CUB_300001_SM_10006detail6reduce28DeviceReduceSingleTileKernelINS2_10policy_hubIijN4cuda3std3__44plusIiEEE10Policy1000EPiSC_iS9_iiNS7_10__identityEEEvT0_T1_T2_T3_T4_T6_E12temp_storage+36];
	selp.b32 	%r582, %r581, 0, %p87;
	add.s32 	%r686, %r580, %r582;
	bra.uni 	$L__BB5_72;
$L__BB5_22:
	mov.u32 	%r26, %tid.x;
	shl.b32 	%r377, %r26, 2;
	mul.wide.u32 	%rd86, %r377, 4;
	add.s64 	%rd76, %rd16, %rd86;
	// begin inline asm
	ld.global.nc.v2.u64 {%rd74, %rd75}, [%rd76];
	// end inline asm
	mov.b64 	{%r378, %r379}, %rd75;
	mov.b64 	{%r380, %r381}, %rd74;
	add.s64 	%rd79, %rd76, 4096;
	// begin inline asm
	ld.global.nc.v2.u64 {%rd77, %rd78}, [%rd79];
	// end inline asm
	mov.b64 	{%r382, %r383}, %rd78;
	mov.b64 	{%r384, %r385}, %rd77;
	add.s64 	%rd82, %rd76, 8192;
	// begin inline asm
	ld.global.nc.v2.u64 {%rd80, %rd81}, [%rd82];
	// end inline asm
	mov.b64 	{%r386, %r387}, %rd81;
	mov.b64 	{%r388, %r389}, %rd80;
	add.s64 	%rd85, %rd76, 12288;
	// begin inline asm
	ld.global.nc.v2.u64 {%rd83, %rd84}, [%rd85];
	// end inline asm
	mov.b64 	{%r390, %r391}, %rd84;
	mov.b64 	{%r392, %r393}, %rd83;
	add.s32 	%r394, %r381, %r380;
	add.s32 	%r395, %r378, %r394;
	add.s32 	%r396, %r379, %r395;
	add.s32 	%r397, %r384, %r396;
	add.s32 	%r398, %r385, %r397;
	add.s32 	%r399, %r382, %r398;
	add.s32 	%r400, %r383, %r399;
	add.s32 	%r401, %r388, %r400;
	add.s32 	%r402, %r389, %r401;
	add.s32 	%r403, %r386, %r402;
	add.s32 	%r404, %r387, %r403;
	add.s32 	%r405, %r392, %r404;
	add.s32 	%r406, %r393, %r405;
	add.s32 	%r407, %r390, %r406;
	add.s32 	%r659, %r391, %r407;
	setp.lt.u32 	%p50, %r120, 8192;
	mov.b32 	%r648, 4096;
	@%p50 bra 	$L__BB5_26;
	add.s32 	%r28, %r120, -4096;
	mov.b32 	%r648, 4096;
$L__BB5_24:
	mul.wide.s32 	%rd99, %r648, 4;
	add.s64 	%rd89, %rd76, %rd99;
	// begin inline asm
	ld.global.nc.v2.u64 {%rd87, %rd88}, [%rd89];
	// end inline asm
	mov.b64 	{%r409, %r410}, %rd88;
	mov.b64 	{%r411, %r412}, %rd87;
	add.s64 	%rd92, %rd89, 4096;
	// begin inline asm
	ld.global.nc.v2.u64 {%rd90, %rd91}, [%rd92];
	// end inline asm
	mov.b64 	{%r413, %r414}, %rd91;
	mov.b64 	{%r415, %r416}, %rd90;
	add.s64 	%rd95, %rd89, 8192;
	// begin inline asm
	ld.global.nc.v2.u64 {%rd93, %rd94}, [%rd95];
	// end inline asm
	mov.b64 	{%r417, %r418}, %rd94;
	mov.b64 	{%r419, %r420}, %rd93;
	add.s64 	%rd98, %rd89, 12288;
	// begin inline asm
	ld.global.nc.v2.u64 {%rd96, %rd97}, [%rd98];
	// end inline asm
	mov.b64 	{%r421, %r422}, %rd97;
	mov.b64 	{%r423, %r424}, %rd96;
	add.s32 	%r425, %r411, %r659;
	add.s32 	%r426, %r412, %r425;
	add.s32 	%r427, %r409, %r426;
	add.s32 	%r428, %r410, %r427;
	add.s32 	%r429, %r415, %r428;
	add.s32 	%r430, %r416, %r429;
	add.s32 	%r431, %r413, %r430;
	add.s32 	%r432, %r414, %r431;
	add.s32 	%r433, %r419, %r432;
	add.s32 	%r434, %r420, %r433;
	add.s32 	%r435, %r417, %r434;
	add.s32 	%r436, %r418, %r435;
	add.s32 	%r437, %r423, %r436;
	add.s32 	%r438, %r424, %r437;
	add.s32 	%r439, %r421, %r438;
	add.s32 	%r659, %r422, %r439;
	sub.s32 	%r440, %r120, %r648;
	setp.lt.s32 	%p51, %r440, 4096;
	@%p51 bra 	$L__BB5_34;
	add.s32 	%r648, %r648, 4096;
	setp.le.s32 	%p52, %r648, %r28;
	@%p52 bra 	$L__BB5_24;
$L__BB5_26:
	setp.le.s32 	%p53, %r120, %r648;
	@%p53 bra 	$L__BB5_34;
	sub.s32 	%r35, %r120, %r648;
	setp.ge.s32 	%p54, %r26, %r35;
	@%p54 bra 	$L__BB5_34;
	not.b32 	%r442, %r26;
	add.s32 	%r443, %r120, %r442;
	sub.s32 	%r36, %r443, %r648;
	and.b32  	%r444, %r36, 768;
	setp.eq.s32 	%p55, %r444, 768;
	mov.u32 	%r653, %r26;
	@%p55 bra 	$L__BB5_31;
	add.s32 	%r650, %r26, %r648;
	shr.u32 	%r445, %r36, 8;
	add.s32 	%r446, %r445, 1;
	and.b32  	%r447, %r446, 3;
	neg.s32 	%r649, %r447;
	mov.u32 	%r653, %r26;
$L__BB5_30:
	.pragma "nounroll";
	mul.wide.u32 	%rd101, %r650, 4;
	add.s64 	%rd100, %rd16, %rd101;
	// begin inline asm
	ld.global.nc.u32 %r448, [%rd100];
	// end inline asm
	add.s32 	%r659, %r448, %r659;
	add.s32 	%r653, %r653, 256;
	add.s32 	%r650, %r650, 256;
	add.s32 	%r649, %r649, 1;
	setp.ne.s32 	%p56, %r649, 0;
	@%p56 bra 	$L__BB5_30;
$L__BB5_31:
	setp.lt.u32 	%p57, %r36, 768;
	@%p57 bra 	$L__BB5_34;
	cvt.u64.u32 	%rd102, %r653;
	cvt.u64.u32 	%rd103, %r648;
	add.s64 	%rd104, %rd102, %rd103;
	shl.b64 	%rd105, %rd104, 2;
	add.s64 	%rd106, %rd105, %rd16;
	add.s64 	%rd122, %rd106, 2048;
	add.s32 	%r656, %r653, %r648;
$L__BB5_33:
	mul.wide.u32 	%rd111, %r656, 4;
	add.s64 	%rd107, %rd16, %rd111;
	// begin inline asm
	ld.global.nc.u32 %r449, [%rd107];
	// end inline asm
	add.s32 	%r453, %r449, %r659;
	add.s64 	%rd108, %rd122, -1024;
	// begin inline asm
	ld.global.nc.u32 %r450, [%rd108];
	// end inline asm
	add.s32 	%r454, %r450, %r453;
	// begin inline asm
	ld.global.nc.u32 %r451, [%rd122];
	// end inline asm
	add.s32 	%r455, %r451, %r454;
	add.s64 	%rd110, %rd122, 1024;
	// begin inline asm
	ld.global.nc.u32 %r452, [%rd110];
	// end inline asm
	add.s32 	%r659, %r452, %r455;
	add.s32 	%r653, %r653, 1024;
	add.s64 	%rd122, %rd122, 4096;
	add.s32 	%r656, %r656, 1024;
	setp.lt.s32 	%p58, %r653, %r35;
	@%p58 bra 	$L__BB5_33;
$L__BB5_34:
	// begin inline asm
	mov.u32 %r456, %laneid;
	// end inline asm
	mov.b32 	%r459, 1;
	mov.b32 	%r480, 31;
	mov.b32 	%r481, -1;
	// begin inline asm
	shfl.sync.down.b32 %r457, %r659, %r459, %r480, %r481;
	// end inline asm
	setp.gt.s32 	%p59, %r456, 30;
	selp.b32 	%r482, 0, %r457, %p59;
	add.s32 	%r463, %r482, %r659;
	mov.b32 	%r464, 2;
	// begin inline asm
	shfl.sync.down.b32 %r462, %r463, %r464, %r480, %r481;
	// end inline asm
	setp.gt.s32 	%p60, %r456, 29;
	selp.b32 	%r483, 0, %r462, %p60;
	add.s32 	%r468, %r463, %r483;
	mov.b32 	%r469, 4;
	// begin inline asm
	shfl.sync.down.b32 %r467, %r468, %r469, %r480, %r481;
	// end inline asm
	setp.gt.s32 	%p61, %r456, 27;
	selp.b32 	%r484, 0, %r467, %p61;
	add.s32 	%r473, %r468, %r484;
	mov.b32 	%r474, 8;
	// begin inline asm
	shfl.sync.down.b32 %r472, %r473, %r474, %r480, %r481;
	// end inline asm
	setp.gt.s32 	%p62, %r456, 23;
	selp.b32 	%r485, 0, %r472, %p62;
	add.s32 	%r478, %r473, %r485;
	mov.b32 	%r479, 16;
	// begin inline asm
	shfl.sync.down.b32 %r477, %r478, %r479, %r480, %r481;
	// end inline asm
	setp.gt.s32 	%p63, %r456, 15;
	selp.b32 	%r486, 0, %r477, %p63;
	add.s32 	%r686, %r478, %r486;
	setp.ne.s32 	%p64, %r456, 0;
	@%p64 bra 	$L__BB5_36;
	shr.u32 	%r487, %r26, 3;
	and.b32  	%r488, %r487, 124;
	mov.u32 	%r489, _ZZN3cub18CUB_300001_SM_10006detail6reduce28DeviceReduceSingleTileKernelINS2_10policy_hubIijN4cuda3std3__44plusIiEEE10Policy1000EPiSC_iS9_iiNS7_10__identityEEEvT0_T1_T2_T3_T4_T6_E12temp_storage;
	add.s32 	%r490, %r489, %r488;
	st.shared.u32 	[%r490+8], %r686;
$L__BB5_36:
	bar.sync 	0;
	setp.ne.s32 	%p65, %r26, 0;
	@%p65 bra 	$L__BB5_72;
	ld.shared.u32 	%r491, [_ZZN3cub18CUB_300001_SM_10006detail6reduce28DeviceReduceSingleTileKernelINS2_10policy_hubIijN4cuda3std3__44plusIiEEE10Policy1000EPiSC_iS9_iiNS7_10__identityEEEvT0_T1_T2_T3_T4_T6_E12temp_storage+12];
	add.s32 	%r492, %r491, %r686;
	ld.shared.u32 	%r493, [_ZZN3cub18CUB_300001_SM_10006detail6reduce28DeviceReduceSingleTileKernelINS2_10policy_hubIijN4cuda3std3__44plusIiEEE10Policy1000EPiSC_iS9_iiNS7_10__identityEEEvT0_T1_T2_T3_T4_T6_E12temp_storage+16];
	add.s32 	%r494, %r492, %r493;
	ld.shared.u32 	%r495, [_ZZN3cub18CUB_300001_SM_10006detail6reduce28DeviceReduceSingleTileKernelINS2_10policy_hubIijN4cuda3std3__44plusIiEEE10Policy1000EPiSC_iS9_iiNS7_10__identityEEEvT0_T1_T2_T3_T4_T6_E12temp_storage+20];
	add.s32 	%r496, %r494, %r495;
	ld.shared.u32 	%r497, [_ZZN3cub18CUB_300001_SM_10006detail6reduce28DeviceReduceSingleTileKernelINS2_10policy_hubIijN4cuda3std3__44plusIiEEE10Policy1000EPiSC_iS9_iiNS7_10__identityEEEvT0_T1_T2_T3_T4_T6_E12temp_storage+24];
	add.s32 	%r498, %r496, %r497;
	ld.shared.u32 	%r499, [_ZZN3cub18CUB_300001_SM_10006detail6reduce28DeviceReduceSingleTileKernelINS2_10policy_hubIijN4cuda3std3__44plusIiEEE10Policy1000EPiSC_iS9_iiNS7_10__identityEEEvT0_T1_T2_T3_T4_T6_E12temp_storage+28];
	add.s32 	%r500, %r498, %r499;
	ld.shared.u32 	%r501, [_ZZN3cub18CUB_300001_SM_10006detail6reduce28DeviceReduceSingleTileKernelINS2_10policy_hubIijN4cuda3std3__44plusIiEEE10Policy1000EPiSC_iS9_iiNS7_10__identityEEEvT0_T1_T2_T3_T4_T6_E12temp_storage+32];
	add.s32 	%r502, %r500, %r501;
	ld.shared.u32 	%r503, [_ZZN3cub18CUB_300001_SM_10006detail6reduce28DeviceReduceSingleTileKernelINS2_10policy_hubIijN4cuda3std3__44plusIiEEE10Policy1000EPiSC_iS9_iiNS7_10__identityEEEvT0_T1_T2_T3_T4_T6_E12temp_storage+36];
	add.s32 	%r686, %r502, %r503;
	bra.uni 	$L__BB5_72;
$L__BB5_38:
	setp.gt.s32 	%p3, %r120, 4095;
	@%p3 bra 	$L__BB5_56;
	mov.u32 	%r60, %tid.x;
	setp.ge.s32 	%p20, %r60, %r120;
	mov.b32 	%r670, 0;
	mov.u32 	%r665, %r60;
	@%p20 bra 	$L__BB5_41;
	mul.wide.u32 	%rd66, %r60, 4;
	add.s64 	%rd65, %rd16, %rd66;
	// begin inline asm
	ld.global.nc.u32 %r670, [%rd65];
	// end inline asm
	add.s32 	%r665, %r60, 256;
$L__BB5_41:
	setp.ge.s32 	%p21, %r665, %r120;
	@%p21 bra 	$L__BB5_47;
	not.b32 	%r252, %r665;
	add.s32 	%r65, %r120, %r252;
	and.b32  	%r253, %r65, 768;
	setp.eq.s32 	%p22, %r253, 768;
	@%p22 bra 	$L__BB5_45;
	mul.wide.u32 	%rd67, %r665, 4;
	add.s64 	%rd123, %rd16, %rd67;
	shr.u32 	%r254, %r65, 8;
	add.s32 	%r255, %r254, 1;
	and.b32  	%r256, %r255, 3;
	neg.s32 	%r662, %r256;
$L__BB5_44:
	.pragma "nounroll";
	// begin inline asm
	ld.global.nc.u32 %r257, [%rd123];
	// end inline asm
	add.s32 	%r670, %r257, %r670;
	add.s32 	%r665, %r665, 256;
	add.s64 	%rd123, %rd123, 1024;
	add.s32 	%r662, %r662, 1;
	setp.ne.s32 	%p23, %r662, 0;
	@%p23 bra 	$L__BB5_44;
$L__BB5_45:
	setp.lt.u32 	%p24, %r65, 768;
	@%p24 bra 	$L__BB5_47;
$L__BB5_46:
	mul.wide.s32 	%rd73, %r665, 4;
	add.s64 	%rd69, %rd16, %rd73;
	// begin inline asm
	ld.global.nc.u32 %r258, [%rd69];
	// end inline asm
	add.s32 	%r262, %r258, %r670;
	add.s64 	%rd70, %rd69, 1024;
	// begin inline asm
	ld.global.nc.u32 %r259, [%rd70];
	// end inline asm
	add.s32 	%r263, %r259, %r262;
	add.s64 	%rd71, %rd69, 2048;
	// begin inline asm
	ld.global.nc.u32 %r260, [%rd71];
	// end inline asm
	add.s32 	%r264, %r260, %r263;
	add.s64 	%rd72, %rd69, 3072;
	// begin inline asm
	ld.global.nc.u32 %r261, [%rd72];
	// end inline asm
	add.s32 	%r670, %r261, %r264;
	add.s32 	%r665, %r665, 1024;
	setp.lt.s32 	%p25, %r665, %r120;
	@%p25 bra 	$L__BB5_46;
$L__BB5_47:
	setp.lt.s32 	%p26, %r120, 256;
	@%p26 bra 	$L__BB5_52;
	// begin inline asm
	mov.u32 %r328, %laneid;
	// end inline asm
	mov.b32 	%r331, 1;
	mov.b32 	%r352, 31;
	mov.b32 	%r353, -1;
	// begin inline asm
	shfl.sync.down.b32 %r329, %r670, %r331, %r352, %r353;
	// end inline asm
	setp.gt.s32 	%p42, %r328, 30;
	selp.b32 	%r354, 0, %r329, %p42;
	add.s32 	%r335, %r354, %r670;
	mov.b32 	%r336, 2;
	// begin inline asm
	shfl.sync.down.b32 %r334, %r335, %r336, %r352, %r353;
	// end inline asm
	setp.gt.s32 	%p43, %r328, 29;
	selp.b32 	%r355, 0, %r334, %p43;
	add.s32 	%r340, %r335, %r355;
	mov.b32 	%r341, 4;
	// begin inline asm
	shfl.sync.down.b32 %r339, %r340, %r341, %r352, %r353;
	// end inline asm
	setp.gt.s32 	%p44, %r328, 27;
	selp.b32 	%r356, 0, %r339, %p44;
	add.s32 	%r345, %r340, %r356;
	mov.b32 	%r346, 8;
	// begin inline asm
	shfl.sync.down.b32 %r344, %r345, %r346, %r352, %r353;
	// end inline asm
	setp.gt.s32 	%p45, %r328, 23;
	selp.b32 	%r357, 0, %r344, %p45;
	add.s32 	%r350, %r345, %r357;
	mov.b32 	%r351, 16;
	// begin inline asm
	shfl.sync.down.b32 %r349, %r350, %r351, %r352, %r353;
	// end inline asm
	setp.gt.s32 	%p46, %r328, 15;
	selp.b32 	%r358, 0, %r349, %p46;
	add.s32 	%r686, %r350, %r358;
	setp.ne.s32 	%p47, %r328, 0;
	@%p47 bra 	$L__BB5_50;
	shr.u32 	%r359, %r60, 3;
	and.b32  	%r360, %r359, 124;
	mov.u32 	%r361, _ZZN3cub18CUB_300001_SM_10006detail6reduce28DeviceReduceSingleTileKernelINS2_10policy_hubIijN4cuda3std3__44plusIiEEE10Policy1000EPiSC_iS9_iiNS7_10__identityEEEvT0_T1_T2_T3_T4_T6_E12temp_storage;
	add.s32 	%r362, %r361, %r360;
	st.shared.u32 	[%r362+8], %r686;
$L__BB5_50:
	bar.sync 	0;
	setp.ne.s32 	%p48, %r60, 0;
	@%p48 bra 	$L__BB5_72;
	ld.shared.u32 	%r363, [_ZZN3cub18CUB_300001_SM_10006detail6reduce28DeviceReduceSingleTileKernelINS2_10policy_hubIijN4cuda3std3__44plusIiEEE10Policy1000EPiSC_iS9_iiNS7_10__identityEEEvT0_T1_T2_T3_T4_T6_E12temp_storage+12];
	add.s32 	%r364, %r363, %r686;
	ld.shared.u32 	%r365, [_ZZN3cub18CUB_300001_SM_10006detail6reduce28DeviceReduceSingleTileKernelINS2_10policy_hubIijN4cuda3std3__44plusIiEEE10Policy1000EPiSC_iS9_iiNS7_10__identityEEEvT0_T1_T2_T3_T4_T6_E12temp_storage+16];
	add.s32 	%r366, %r364, %r365;
	ld.shared.u32 	%r367, [_ZZN3cub18CUB_300001_SM_10006detail6reduce28DeviceReduceSingleTileKernelINS2_10policy_hubIijN4cuda3std3__44plusIiEEE10Policy1000EPiSC_iS9_iiNS7_10__identityEEEvT0_T1_T2_T3_T4_T6_E12temp_storage+20];
	add.s32 	%r368, %r366, %r367;
	ld.shared.u32 	%r369, [_ZZN3cub18CUB_300001_SM_10006detail6reduce28DeviceReduceSingleTileKernelINS2_10policy_hubIijN4cuda3std3__44plusIiEEE10Policy1000EPiSC_iS9_iiNS7_10__identityEEEvT0_T1_T2_T3_T4_T6_E12temp_storage+24];
	add.s32 	%r370, %r368, %r369;
	ld.shared.u32 	%r371, [_ZZN3cub18CUB_300001_SM_10006detail6reduce28DeviceReduceSingleTileKernelINS2_10policy_hubIijN4cuda3std3__44plusIiEEE10Policy1000EPiSC_iS9_iiNS7_10__identityEEEvT0_T1_T2_T3_T4_T6_E12temp_storage+28];
	add.s32 	%r372, %r370, %r371;
	ld.shared.u32 	%r373, [_ZZN3cub18CUB_300001_SM_10006detail6reduce28DeviceReduceSingleTileKernelINS2_10policy_hubIijN4cuda3std3__44plusIiEEE10Policy1000EPiSC_iS9_iiNS7_10__identityEEEvT0_T1_T2_T3_T4_T6_E12temp_storage+32];
	add.s32 	%r374, %r372, %r373;
	ld.shared.u32 	%r375, [_ZZN3cub18CUB_300001_SM_10006detail6reduce28DeviceReduceSingleTileKernelINS2_10policy_hubIijN4cuda3std3__44plusIiEEE10Policy1000EPiSC_iS9_iiNS7_10__identityEEEvT0_T1_T2_T3_T4_T6_E12temp_storage+36];
	add.s32 	%r686, %r374, %r375;
	bra.uni 	$L__BB5_72;
$L__BB5_52:
	// begin inline asm
	mov.u32 %r265, %laneid;
	// end inline asm
	and.b32  	%r291, %r60, 992;
	add.s32 	%r292, %r291, 32;
	setp.gt.s32 	%p27, %r292, %r120;
	not.b32 	%r293, %r291;
	add.s32 	%r294, %r120, %r293;
	selp.b32 	%r289, %r294, 31, %p27;
	mov.b32 	%r268, 1;
	mov.b32 	%r290, -1;
	// begin inline asm
	shfl.sync.down.b32 %r266, %r670, %r268, %r289, %r290;
	// end inline asm
	setp.lt.s32 	%p28, %r265, %r289;
	selp.b32 	%r295, %r266, 0, %p28;
	add.s32 	%r272, %r295, %r670;
	mov.b32 	%r273, 2;
	// begin inline asm
	shfl.sync.down.b32 %r271, %r272, %r273, %r289, %r290;
	// end inline asm
	add.s32 	%r296, %r265, 2;
	setp.gt.s32 	%p29, %r296, %r289;
	selp.b32 	%r297, 0, %r271, %p29;
	add.s32 	%r277, %r272, %r297;
	mov.b32 	%r278, 4;
	// begin inline asm
	shfl.sync.down.b32 %r276, %r277, %r278, %r289, %r290;
	// end inline asm
	add.s32 	%r298, %r265, 4;
	setp.gt.s32 	%p30, %r298, %r289;
	selp.b32 	%r299, 0, %r276, %p30;
	add.s32 	%r282, %r277, %r299;
	mov.b32 	%r283, 8;
	// begin inline asm
	shfl.sync.down.b32 %r281, %r282, %r283, %r289, %r290;
	// end inline asm
	add.s32 	%r300, %r265, 8;
	setp.gt.s32 	%p31, %r300, %r289;
	selp.b32 	%r301, 0, %r281, %p31;
	add.s32 	%r287, %r282, %r301;
	mov.b32 	%r288, 16;
	// begin inline asm
	shfl.sync.down.b32 %r286, %r287, %r288, %r289, %r290;
	// end inline asm
	add.s32 	%r302, %r265, 16;
	setp.gt.s32 	%p32, %r302, %r289;
	selp.b32 	%r303, 0, %r286, %p32;
	add.s32 	%r686, %r287, %r303;
	setp.ne.s32 	%p33, %r265, 0;
	@%p33 bra 	$L__BB5_54;
	shr.u32 	%r304, %r60, 3;
	and.b32  	%r305, %r304, 124;
	mov.u32 	%r306, _ZZN3cub18CUB_300001_SM_10006detail6reduce28DeviceReduceSingleTileKernelINS2_10policy_hubIijN4cuda3std3__44plusIiEEE10Policy1000EPiSC_iS9_iiNS7_10__identityEEEvT0_T1_T2_T3_T4_T6_E12temp_storage;
	add.s32 	%r307, %r306, %r305;
	st.shared.u32 	[%r307+8], %r686;
$L__BB5_54:
	bar.sync 	0;
	setp.ne.s32 	%p34, %r60, 0;
	@%p34 bra 	$L__BB5_72;
	setp.gt.s32 	%p35, %r120, 32;
	ld.shared.u32 	%r308, [_ZZN3cub18CUB_300001_SM_10006detail6reduce28DeviceReduceSingleTileKernelINS2_10policy_hubIijN4cuda3std3__44plusIiEEE10Policy1000EPiSC_iS9_iiNS7_10__identityEEEvT0_T1_T2_T3_T4_T6_E12temp_storage+12];
	selp.b32 	%r309, %r308, 0, %p35;
	add.s32 	%r310, %r309, %r686;
	setp.gt.s32 	%p36, %r120, 64;
	ld.shared.u32 	%r311, [_ZZN3cub18CUB_300001_SM_10006detail6reduce28DeviceReduceSingleTileKernelINS2_10policy_hubIijN4cuda3std3__44plusIiEEE10Policy1000EPiSC_iS9_iiNS7_10__identityEEEvT0_T1_T2_T3_T4_T6_E12temp_storage+16];
	selp.b32 	%r312, %r311, 0, %p36;
	add.s32 	%r313, %r310, %r312;
	setp.gt.s32 	%p37, %r120, 96;
	ld.shared.u32 	%r314, [_ZZN3cub18CUB_300001_SM_10006detail6reduce28DeviceReduceSingleTileKernelINS2_10policy_hubIijN4cuda3std3__44plusIiEEE10Policy1000EPiSC_iS9_iiNS7_10__identityEEEvT0_T1_T2_T3_T4_T6_E12temp_storage+20];
	selp.b32 	%r315, %r314, 0, %p37;
	add.s32 	%r316, %r313, %r315;
	setp.gt.s32 	%p38, %r120, 128;
	ld.shared.u32 	%r317, [_ZZN3cub18CUB_300001_SM_10006detail6reduce28DeviceReduceSingleTileKernelINS2_10policy_hubIijN4cuda3std3__44plusIiEEE10Policy1000EPiSC_iS9_iiNS7_10__identityEEEvT0_T1_T2_T3_T4_T6_E12temp_storage+24];
	selp.b32 	%r318, %r317, 0, %p38;
	add.s32 	%r319, %r316, %r318;
	setp.gt.s32 	%p39, %r120, 160;
	ld.shared.u32 	%r320, [_ZZN3cub18CUB_300001_SM_10006detail6reduce28DeviceReduceSingleTileKernelINS2_10policy_hubIijN4cuda3std3__44plusIiEEE10Policy1000EPiSC_iS9_iiNS7_10__identityEEEvT0_T1_T2_T3_T4_T6_E12temp_storage+28];
	selp.b32 	%r321, %r320, 0, %p39;
	add.s32 	%r322, %r319, %r321;
	setp.gt.s32 	%p40, %r120, 192;
	ld.shared.u32 	%r323, [_ZZN3cub18CUB_300001_SM_10006detail6reduce28DeviceReduceSingleTileKernelINS2_10policy_hubIijN4cuda3std3__44plusIiEEE10Policy1000EPiSC_iS9_iiNS7_10__identityEEEvT0_T1_T2_T3_T4_T6_E12temp_storage+32];
	selp.b32 	%r324, %r323, 0, %p40;
	add.s32 	%r325, %r322, %r324;
	setp.gt.s32 	%p41, %r120, 224;
	ld.shared.u32 	%r326, [_ZZN3cub18CUB_300001_SM_10006detail6reduce28DeviceReduceSingleTileKernelINS2_10policy_hubIijN4cuda3std3__44plusIiEEE10Policy1000EPiSC_iS9_iiNS7_10__identityEEEvT0_T1_T2_T3_T4_T6_E12temp_storage+36];
	selp.b32 	%r327, %r326, 0, %p41;
	add.s32 	%r686, %r325, %r327;
	bra.uni 	$L__BB5_72;
$L__BB5_56:
	mov.u32 	%r85, %tid.x;
	mul.wide.u32 	%rd35, %r85, 4;
	add.s64 	%rd19, %rd16, %rd35;
	// begin inline asm
	ld.global.nc.u32 %r122, [%rd19];
	// end inline asm
	add.s64 	%rd20, %rd19, 1024;
	// begin inline asm
	ld.global.nc.u32 %r123, [%rd20];
	// end inline asm
	add.s64 	%rd21, %rd19, 2048;
	// begin inline asm
	ld.global.nc.u32 %r124, [%rd21];
	// end inline asm
	add.s64 	%rd22, %rd19, 3072;
	// begin inline asm
	ld.global.nc.u32 %r125, [%rd22];
	// end inline asm
	add.s64 	%rd23, %rd19, 4096;
	// begin inline asm
	ld.global.nc.u32 %r126, [%rd23];
	// end inline asm
	add.s64 	%rd24, %rd19, 5120;
	// begin inline asm
	ld.global.nc.u32 %r127, [%rd24];
	// end inline asm
	add.s64 	%rd25, %rd19, 6144;
	// begin inline asm
	ld.global.nc.u32 %r128, [%rd25];
	// end inline asm
	add.s64 	%rd26, %rd19, 7168;
	// begin inline asm
	ld.global.nc.u32 %r129, [%rd26];
	// end inline asm
	add.s64 	%rd27, %rd19, 8192;
	// begin inline asm
	ld.global.nc.u32 %r130, [%rd27];
	// end inline asm
	add.s64 	%rd28, %rd19, 9216;
	// begin inline asm
	ld.global.nc.u32 %r131, [%rd28];
	// end inline asm
	add.s64 	%rd29, %rd19, 10240;
	// begin inline asm
	ld.global.nc.u32 %r132, [%rd29];
	// end inline asm
	add.s64 	%rd30, %rd19, 11264;
	// begin inline asm
	ld.global.nc.u32 %r133, [%rd30];
	// end inline asm
	add.s64 	%rd31, %rd19, 12288;
	// begin inline asm
	ld.global.nc.u32 %r134, [%rd31];
	// end inline asm
	add.s64 	%rd32, %rd19, 13312;
	// begin inline asm
	ld.global.nc.u32 %r135, [%rd32];
	// end inline asm
	add.s64 	%rd33, %rd19, 14336;
	// begin inline asm
	ld.global.nc.u32 %r136, [%rd33];
	// end inline asm
	add.s64 	%rd34, %rd19, 15360;
	// begin inline asm
	ld.global.nc.u32 %r137, [%rd34];
	// end inline asm
	add.s32 	%r139, %r123, %r122;
	add.s32 	%r140, %r124, %r139;
	add.s32 	%r141, %r125, %r140;
	add.s32 	%r142, %r126, %r141;
	add.s32 	%r143, %r127, %r142;
	add.s32 	%r144, %r128, %r143;
	add.s32 	%r145, %r129, %r144;
	add.s32 	%r146, %r130, %r145;
	add.s32 	%r147, %r131, %r146;
	add.s32 	%r148, %r132, %r147;
	add.s32 	%r149, %r133, %r148;
	add.s32 	%r150, %r134, %r149;
	add.s32 	%r151, %r135, %r150;
	add.s32 	%r152, %r136, %r151;
	add.s32 	%r685, %r137, %r152;
	setp.lt.u32 	%p4, %r120, 8192;
	mov.b32 	%r674, 4096;
	@%p4 bra 	$L__BB5_60;
	add.s32 	%r87, %r120, -4096;
	mov.b32 	%r674, 4096;
$L__BB5_58:
	mul.wide.s32 	%rd52, %r674, 4;
	add.s64 	%rd36, %rd19, %rd52;
	// begin inline asm
	ld.global.nc.u32 %r154, [%rd36];
	// end inline asm
	add.s64 	%rd37, %rd36, 1024;
	// begin inline asm
	ld.global.nc.u32 %r155, [%rd37];
	// end inline asm
	add.s64 	%rd38, %rd36, 2048;
	// begin inline asm
	ld.global.nc.u32 %r156, [%rd38];
	// end inline asm
	add.s64 	%rd39, %rd36, 3072;
	// begin inline asm
	ld.global.nc.u32 %r157, [%rd39];
	// end inline asm
	add.s64 	%rd40, %rd36, 4096;
	// begin inline asm
	ld.global.nc.u32 %r158, [%rd40];
	// end inline asm
	add.s64 	%rd41, %rd36, 5120;
	// begin inline asm
	ld.global.nc.u32 %r159, [%rd41];
	// end inline asm
	add.s64 	%rd42, %rd36, 6144;
	// begin inline asm
	ld.global.nc.u32 %r160, [%rd42];
	// end inline asm
	add.s64 	%rd43, %rd36, 7168;
	// begin inline asm
	ld.global.nc.u32 %r161, [%rd43];
	// end inline asm
	add.s64 	%rd44, %rd36, 8192;
	// begin inline asm
	ld.global.nc.u32 %r162, [%rd44];
	// end inline asm
	add.s64 	%rd45, %rd36, 9216;
	// begin inline asm
	ld.global.nc.u32 %r163, [%rd45];
	// end inline asm
	add.s64 	%rd46, %rd36, 10240;
	// begin inline asm
	ld.global.nc.u32 %r164, [%rd46];
	// end inline asm
	add.s64 	%rd47, %rd36, 11264;
	// begin inline asm
	ld.global.nc.u32 %r165, [%rd47];
	// end inline asm
	add.s64 	%rd48, %rd36, 12288;
	// begin inline asm
	ld.global.nc.u32 %r166, [%rd48];
	// end inline asm
	add.s64 	%rd49, %rd36, 13312;
	// begin inline asm
	ld.global.nc.u32 %r167, [%rd49];
	// end inline asm
	add.s64 	%rd50, %rd36, 14336;
	// begin inline asm
	ld.global.nc.u32 %r168, [%rd50];
	// end inline asm
	add.s64 	%rd51, %rd36, 15360;
	// begin inline asm
	ld.global.nc.u32 %r169, [%rd51];
	// end inline asm
	add.s32 	%r170, %r154, %r685;
	add.s32 	%r171, %r155, %r170;
	add.s32 	%r172, %r156, %r171;
	add.s32 	%r173, %r157, %r172;
	add.s32 	%r174, %r158, %r173;
	add.s32 	%r175, %r159, %r174;
	add.s32 	%r176, %r160, %r175;
	add.s32 	%r177, %r161, %r176;
	add.s32 	%r178, %r162, %r177;
	add.s32 	%r179, %r163, %r178;
	add.s32 	%r180, %r164, %r179;
	add.s32 	%r181, %r165, %r180;
	add.s32 	%r182, %r166, %r181;
	add.s32 	%r183, %r167, %r182;
	add.s32 	%r184, %r168, %r183;
	add.s32 	%r685, %r169, %r184;
	sub.s32 	%r185, %r120, %r674;
	setp.lt.s32 	%p5, %r185, 4096;
	@%p5 bra 	$L__BB5_68;
	add.s32 	%r674, %r674, 4096;
	setp.le.s32 	%p6, %r674, %r87;
	@%p6 bra 	$L__BB5_58;
$L__BB5_60:
	setp.le.s32 	%p7, %r120, %r674;
	@%p7 bra 	$L__BB5_68;
	sub.s32 	%r94, %r120, %r674;
	setp.ge.s32 	%p8, %r85, %r94;
	@%p8 bra 	$L__BB5_68;
	not.b32 	%r187, %r85;
	add.s32 	%r188, %r120, %r187;
	sub.s32 	%r95, %r188, %r674;
	and.b32  	%r189, %r95, 768;
	setp.eq.s32 	%p9, %r189, 768;
	mov.u32 	%r679, %r85;
	@%p9 bra 	$L__BB5_65;
	add.s32 	%r676, %r85, %r674;
	shr.u32 	%r190, %r95, 8;
	add.s32 	%r191, %r190, 1;
	and.b32  	%r192, %r191, 3;
	neg.s32 	%r675, %r192;
	mov.u32 	%r679, %r85;
$L__BB5_64:
	.pragma "nounroll";
	mul.wide.u32 	%rd54, %r676, 4;
	add.s64 	%rd53, %rd16, %rd54;
	// begin inline asm
	ld.global.nc.u32 %r193, [%rd53];
	// end inline asm
	add.s32 	%r685, %r193, %r685;
	add.s32 	%r679, %r679, 256;
	add.s32 	%r676, %r676, 256;
	add.s32 	%r675, %r675, 1;
	setp.ne.s32 	%p10, %r675, 0;
	@%p10 bra 	$L__BB5_64;
$L__BB5_65:
	setp.lt.u32 	%p11, %r95, 768;
	@%p11 bra 	$L__BB5_68;
	cvt.u64.u32 	%rd55, %r679;
	cvt.u64.u32 	%rd56, %r674;
	add.s64 	%rd57, %rd55, %rd56;
	shl.b64 	%rd58, %rd57, 2;
	add.s64 	%rd59, %rd58, %rd16;
	add.s64 	%rd124, %rd59, 2048;
	add.s32 	%r682, %r679, %r674;
$L__BB5_67:
	mul.wide.u32 	%rd64, %r682, 4;
	add.s64 	%rd60, %rd16, %rd64;
	// begin inline asm
	ld.global.nc.u32 %r194, [%rd60];
	// end inline asm
	add.s32 	%r198, %r194, %r685;
	add.s64 	%rd61, %rd124, -1024;
	// begin inline asm
	ld.global.nc.u32 %r195, [%rd61];
	// end inline asm
	add.s32 	%r199, %r195, %r198;
	// begin inline asm
	ld.global.nc.u32 %r196, [%rd124];
	// end inline asm
	add.s32 	%r200, %r196, %r199;
	add.s64 	%rd63, %rd124, 1024;
	// begin inline asm
	ld.global.nc.u32 %r197, [%rd63];
	// end inline asm
	add.s32 	%r685, %r197, %r200;
	add.s32 	%r679, %r679, 1024;
	add.s64 	%rd124, %rd124, 4096;
	add.s32 	%r682, %r682, 1024;
	setp.lt.s32 	%p12, %r679, %r94;
	@%p12 bra 	$L__BB5_67;
$L__BB5_68:
	// begin inline asm
	mov.u32 %r201, %laneid;
	// end inline asm
	mov.b32 	%r204, 1;
	mov.b32 	%r225, 31;
	mov.b32 	%r226, -1;
	// begin inline asm
	shfl.sync.down.b32 %r202, %r685, %r204, %r225, %r226;
	// end inline asm
	setp.gt.s32 	%p13, %r201, 30;
	selp.b32 	%r227, 0, %r202, %p13;
	add.s32 	%r208, %r227, %r685;
	mov.b32 	%r209, 2;
	// begin inline asm
	shfl.sync.down.b32 %r207, %r208, %r209, %r225, %r226;
	// end inline asm
	setp.gt.s32 	%p14, %r201, 29;
	selp.b32 	%r228, 0, %r207, %p14;
	add.s32 	%r213, %r208, %r228;
	mov.b32 	%r214, 4;
	// begin inline asm
	shfl.sync.down.b32 %r212, %r213, %r214, %r225, %r226;
	// end inline asm
	setp.gt.s32 	%p15, %r201, 27;
	selp.b32 	%r229, 0, %r212, %p15;
	add.s32 	%r218, %r213, %r229;
	mov.b32 	%r219, 8;
	// begin inline asm
	shfl.sync.down.b32 %r217, %r218, %r219, %r225, %r226;
	// end inline asm
	setp.gt.s32 	%p16, %r201, 23;
	selp.b32 	%r230, 0, %r217, %p16;
	add.s32 	%r223, %r218, %r230;
	mov.b32 	%r224, 16;
	// begin inline asm
	shfl.sync.down.b32 %r222, %r223, %r224, %r225, %r226;
	// end inline asm
	setp.gt.s32 	%p17, %r201, 15;
	selp.b32 	%r231, 0, %r222, %p17;
	add.s32 	%r686, %r223, %r231;
	setp.ne.s32 	%p18, %r201, 0;
	@%p18 bra 	$L__BB5_70;
	shr.u32 	%r232, %r85, 3;
	and.b32  	%r233, %r232, 124;
	mov.u32 	%r234, _ZZN3cub18CUB_300001_SM_10006detail6reduce28DeviceReduceSingleTileKernelINS2_10policy_hubIijN4cuda3std3__44plusIiEEE10Policy1000EPiSC_iS9_iiNS7_10__identityEEEvT0_T1_T2_T3_T4_T6_E12temp_storage;
	add.s32 	%r235, %r234, %r233;
	st.shared.u32 	[%r235+8], %r686;
$L__BB5_70:
	bar.sync 	0;
	setp.ne.s32 	%p19, %r85, 0;
	@%p19 bra 	$L__BB5_72;
	ld.shared.u32 	%r236, [_ZZN3cub18CUB_300001_SM_10006detail6reduce28DeviceReduceSingleTileKernelINS2_10policy_hubIijN4cuda3std3__44plusIiEEE10Policy1000EPiSC_iS9_iiNS7_10__identityEEEvT0_T1_T2_T3_T4_T6_E12temp_storage+12];
	add.s32 	%r237, %r236, %r686;
	ld.shared.u32 	%r238, [_ZZN3cub18CUB_300001_SM_10006detail6reduce28DeviceReduceSingleTileKernelINS2_10policy_hubIijN4cuda3std3__44plusIiEEE10Policy1000EPiSC_iS9_iiNS7_10__identityEEEvT0_T1_T2_T3_T4_T6_E12temp_storage+16];
	add.s32 	%r239, %r237, %r238;
	ld.shared.u32 	%r240, [_ZZN3cub18CUB_300001_SM_10006detail6reduce28DeviceReduceSingleTileKernelINS2_10policy_hubIijN4cuda3std3__44plusIiEEE10Policy1000EPiSC_iS9_iiNS7_10__identityEEEvT0_T1_T2_T3_T4_T6_E12temp_storage+20];
	add.s32 	%r241, %r239, %r240;
	ld.shared.u32 	%r242, [_ZZN3cub18CUB_300001_SM_10006detail6reduce28DeviceReduceSingleTileKernelINS2_10policy_hubIijN4cuda3std3__44plusIiEEE10Policy1000EPiSC_iS9_iiNS7_10__identityEEEvT0_T1_T2_T3_T4_T6_E12temp_storage+24];
	add.s32 	%r243, %r241, %r242;
	ld.shared.u32 	%r244, [_ZZN3cub18CUB_300001_SM_10006detail6reduce28DeviceReduceSingleTileKernelINS2_10policy_hubIijN4cuda3std3__44plusIiEEE10Policy1000EPiSC_iS9_iiNS7_10__identityEEEvT0_T1_T2_T3_T4_T6_E12temp_storage+28];
	add.s32 	%r245, %r243, %r244;
	ld.shared.u32 	%r246, [_ZZN3cub18CUB_300001_SM_10006detail6reduce28DeviceReduceSingleTileKernelINS2_10policy_hubIijN4cuda3std3__44plusIiEEE10Policy1000EPiSC_iS9_iiNS7_10__identityEEEvT0_T1_T2_T3_T4_T6_E12temp_storage+32];
	add.s32 	%r247, %r245, %r246;
	ld.shared.u32 	%r248, [_ZZN3cub18CUB_300001_SM_10006detail6reduce28DeviceReduceSingleTileKernelINS2_10policy_hubIijN4cuda3std3__44plusIiEEE10Policy1000EPiSC_iS9_iiNS7_10__identityEEEvT0_T1_T2_T3_T4_T6_E12temp_storage+36];
	add.s32 	%r686, %r247, %r248;
$L__BB5_72:
	mov.u32 	%r631, %tid.x;
	setp.ne.s32 	%p95, %r631, 0;
	@%p95 bra 	$L__BB5_74;
	add.s32 	%r632, %r686, %r121;
	st.global.u32 	[%rd1], %r632;
$L__BB5_74:
	ret;

}
	// .globl	_ZN3cub18CUB_300001_SM_10006detail6reduce28DeviceReduceSingleTileKernelINS2_10policy_hubIiyN4cuda3std3__44plusIiEEE10Policy1000EN6thrust24THRUST_300001_SM_1000_NS6detail15normal_iteratorINSD_10device_ptrIfEEEEPiyS9_iiNS7_10__identityEEEvT0_T1_T2_T3_T4_T6_
.visible .entry _ZN3cub18CUB_300001_SM_10006detail6reduce28DeviceReduceSingleTileKernelINS2_10policy_hubIiyN4cuda3std3__44plusIiEEE10Policy1000EN6thrust24THRUST_300001_SM_1000_NS6detail15normal_iteratorINSD_10device_ptrIfEEEEPiyS9_iiNS7_10__identityEEEvT0_T1_T2_T3_T4_T6_(
	.param .align 8 .b8 _ZN3cub18CUB_300001_SM_10006detail6reduce28DeviceReduceSingleTileKernelINS2_10policy_hubIiyN4cuda3std3__44plusIiEEE10Policy1000EN6thrust24THRUST_300001_SM_1000_NS6detail15normal_iteratorINSD_10device_ptrIfEEEEPiyS9_iiNS7_10__identityEEEvT0_T1_T2_T3_T4_T6__param_0[8],
	.param .u64 .ptr .align 1 _ZN3cub18CUB_300001_SM_10006detail6reduce28DeviceReduceSingleTileKernelINS2_10policy_hubIiyN4cuda3std3__44plusIiEEE10Policy1000EN6thrust24THRUST_300001_SM_1000_NS6detail15normal_iteratorINSD_10device_ptrIfEEEEPiyS9_iiNS7_10__identityEEEvT0_T1_T2_T3_T4_T6__param_1,
	.param .u64 _ZN3cub18CUB_300001_SM_10006detail6reduce28DeviceReduceSingleTileKernelINS2_10policy_hubIiyN4cuda3std3__44plusIiEEE10Policy1000EN6thrust24THRUST_300001_SM_1000_NS6detail15normal_iteratorINSD_10device_ptrIfEEEEPiyS9_iiNS7_10__identityEEEvT0_T1_T2_T3_T4_T6__param_2,
	.param .align 1 .b8 _ZN3cub18CUB_300001_SM_10006detail6reduce28DeviceReduceSingleTileKernelINS2_10policy_hubIiyN4cuda3std3__44plusIiEEE10Policy1000EN6thrust24THRUST_300001_SM_1000_NS6detail15normal_iteratorINSD_10device_ptrIfEEEEPiyS9_iiNS7_10__identityEEEvT0_T1_T2_T3_T4_T6__param_3[1],
	.param .u32 _ZN3cub18CUB_300001_SM_10006detail6reduce28DeviceReduceSingleTileKernelINS2_10policy_hubIiyN4cuda3std3__44plusIiEEE10Policy1000EN6thrust24THRUST_300001_SM_1000_NS6detail15normal_iteratorINSD_10device_ptrIfEEEEPiyS9_iiNS7_10__identityEEEvT0_T1_T2_T3_T4_T6__param_4,
	.param .align 1 .b8 _ZN3cub18CUB_300001_SM_10006detail6reduce28DeviceReduceSingleTileKernelINS2_10policy_hubIiyN4cuda3std3__44plusIiEEE10Policy1000EN6thrust24THRUST_300001_SM_1000_NS6detail15normal_iteratorINSD_10device_ptrIfEEEEPiyS9_iiNS7_10__identityEEEvT0_T1_T2_T3_T4_T6__param_5[1]
)
.maxntid 256
.minnctapersm 1
{
	.reg .pred 	%p<59>;
	.reg .b32 	%r<471>;
	.reg .b32 	%f<92>;
	.reg .b64 	%rd<56>;
	// demoted variable
	.shared .align 4 .b8 _ZZN3cub18CUB_300001_SM_10006detail6reduce28DeviceReduceSingleTileKernelINS2_10policy_hubIiyN4cuda3std3__44plusIiEEE10Policy1000EN6thrust24THRUST_300001_SM_1000_NS6detail15normal_iteratorINSD_10device_ptrIfEEEEPiyS9_iiNS7_10__identityEEEvT0_T1_T2_T3_T4_T6_E12temp_storage[44];
	ld.param.u64 	%rd18, [_ZN3cub18CUB_300001_SM_10006detail6reduce28DeviceReduceSingleTileKernelINS2_10policy_hubIiyN4cuda3std3__44plusIiEEE10Policy1000EN6thrust24THRUST_300001_SM_1000_NS6detail15normal_iteratorINSD_10device_ptrIfEEEEPiyS9_iiNS7_10__identityEEEvT0_T1_T2_T3_T4_T6__param_0];
	ld.param.u64 	%rd20, [_ZN3cub18CUB_300001_SM_10006detail6reduce28DeviceReduceSingleTileKernelINS2_10policy_hubIiyN4cuda3std3__44plusIiEEE10Policy1000EN6thrust24THRUST_300001_SM_1000_NS6detail15normal_iteratorINSD_10device_ptrIfEEEEPiyS9_iiNS7_10__identityEEEvT0_T1_T2_T3_T4_T6__param_1];
	ld.param.u64 	%rd19, [_ZN3cub18CUB_300001_SM_10006detail6reduce28DeviceReduceSingleTileKernelINS2_10policy_hubIiyN4cuda3std3__44plusIiEEE10Policy1000EN6thrust24THRUST_300001_SM_1000_NS6detail15normal_iteratorINSD_10device_ptrIfEEEEPiyS9_iiNS7_10__identityEEEvT0_T1_T2_T3_T4_T6__param_2];
	ld.param.u32 	%r81, [_ZN3cub18CUB_300001_SM_10006detail6reduce28DeviceReduceSingleTileKernelINS2_10policy_hubIiyN4cuda3std3__44plusIiEEE10Policy1000EN6thrust24THRUST_300001_SM_1000_NS6detail15normal_iteratorINSD_10device_ptrIfEEEEPiyS9_iiNS7_10__identityEEEvT0_T1_T2_T3_T4_T6__param_4];
	cvta.to.global.u64 	%rd1, %rd20;
	setp.ne.s64 	%p1, %rd19, 0;
	@%p1 bra 	$L__BB6_3;
	mov.u32 	%r434, %tid.x;
	setp.ne.s32 	%p58, %r434, 0;
	@%p58 bra 	$L__BB6_51;
	st.global.u32 	[%rd1], %r81;
	bra.uni 	$L__BB6_51;
$L__BB6_3:
	cvta.to.global.u64 	%rd2, %rd18;
	setp.gt.u64 	%p2, %rd19, 4095;
	@%p2 bra 	$L__BB6_28;
	cvt.u32.u64 	%r1, %rd19;
	mov.u32 	%r2, %tid.x;
	setp.ge.u32 	%p24, %r2, %r1;
	mov.b32 	%r452, 0;
	mov.u32 	%r441, %r2;
	@%p24 bra 	$L__BB6_6;
	mul.wide.u32 	%rd41, %r2, 4;
	add.s64 	%rd42, %rd2, %rd41;
	ld.global.f32 	%f62, [%rd42];
	cvt.rzi.s32.f32 	%r452, %f62;
	add.s32 	%r441, %r2, 256;
$L__BB6_6:
	setp.ge.u32 	%p25, %r441, %r1;
	@%p25 bra 	$L__BB6_19;
	not.b32 	%r261, %r441;
	add.s32 	%r262, %r261, %r1;
	shr.u32 	%r263, %r262, 8;
	add.s32 	%r7, %r263, 1;
	and.b32  	%r8, %r7, 15;
	setp.lt.u32 	%p26, %r262, 3840;
	@%p26 bra 	$L__BB6_10;
	and.b32  	%r264, %r7, 33554416;
	neg.s32 	%r437, %r264;
	mul.wide.u32 	%rd43, %r441, 4;
	add.s64 	%rd44, %rd43, %rd2;
	add.s64 	%rd51, %rd44, 8192;
$L__BB6_9:
	.pragma "nounroll";
	ld.global.f32 	%f63, [%rd51+-8192];
	cvt.rzi.s32.f32 	%r265, %f63;
	add.s32 	%r266, %r265, %r452;
	ld.global.f32 	%f64, [%rd51+-7168];
	cvt.rzi.s32.f32 	%r267, %f64;
	add.s32 	%r268, %r267, %r266;
	ld.global.f32 	%f65, [%rd51+-6144];
	cvt.rzi.s32.f32 	%r269, %f65;
	add.s32 	%r270, %r269, %r268;
	ld.global.f32 	%f66, [%rd51+-5120];
	cvt.rzi.s32.f32 	%r271, %f66;
	add.s32 	%r272, %r271, %r270;
	ld.global.f32 	%f67, [%rd51+-4096];
	cvt.rzi.s32.f32 	%r273, %f67;
	add.s32 	%r274, %r273, %r272;
	ld.global.f32 	%f68, [%rd51+-3072];
	cvt.rzi.s32.f32 	%r275, %f68;
	add.s32 	%r276, %r275, %r274;
	ld.global.f32 	%f69, [%rd51+-2048];
	cvt.rzi.s32.f32 	%r277, %f69;
	add.s32 	%r278, %r277, %r276;
	ld.global.f32 	%f70, [%rd51+-1024];
	cvt.rzi.s32.f32 	%r279, %f70;
	add.s32 	%r280, %r279, %r278;
	ld.global.f32 	%f71, [%rd51];
	cvt.rzi.s32.f32 	%r281, %f71;
	add.s32 	%r282, %r281, %r280;
	ld.global.f32 	%f72, [%rd51+1024];
	cvt.rzi.s32.f32 	%r283, %f72;
	add.s32 	%r284, %r283, %r282;
	ld.global.f32 	%f73, [%rd51+2048];
	cvt.rzi.s32.f32 	%r285, %f73;
	add.s32 	%r286, %r285, %r284;
	ld.global.f32 	%f74, [%rd51+3072];
	cvt.rzi.s32.f32 	%r287, %f74;
	add.s32 	%r288, %r287, %r286;
	ld.global.f32 	%f75, [%rd51+4096];
	cvt.rzi.s32.f32 	%r289, %f75;
	add.s32 	%r290, %r289, %r288;
	ld.global.f32 	%f76, [%rd51+5120];
	cvt.rzi.s32.f32 	%r291, %f76;
	add.s32 	%r292, %r291, %r290;
	ld.global.f32 	%f77, [%rd51+6144];
	cvt.rzi.s32.f32 	%r293, %f77;
	add.s32 	%r294, %r293, %r292;
	ld.global.f32 	%f78, [%rd51+7168];
	cvt.rzi.s32.f32 	%r295, %f78;
	add.s32 	%r452, %r295, %r294;
	add.s32 	%r441, %r441, 4096;
	add.s32 	%r437, %r437, 16;
	add.s64 	%rd51, %rd51, 16384;
	setp.ne.s32 	%p27, %r437, 0;
	@%p27 bra 	$L__BB6_9;
$L__BB6_10:
	setp.eq.s32 	%p28, %r8, 0;
	@%p28 bra 	$L__BB6_19;
	and.b32  	%r19, %r7, 7;
	setp.lt.u32 	%p29, %r8, 8;
	@%p29 bra 	$L__BB6_13;
	mul.wide.s32 	%rd45, %r441, 4;
	add.s64 	%rd46, %rd2, %rd45;
	ld.global.f32 	%f79, [%rd46];
	cvt.rzi.s32.f32 	%r297, %f79;
	add.s32 	%r298, %r297, %r452;
	ld.global.f32 	%f80, [%rd46+1024];
	cvt.rzi.s32.f32 	%r299, %f80;
	add.s32 	%r300, %r299, %r298;
	ld.global.f32 	%f81, [%rd46+2048];
	cvt.rzi.s32.f32 	%r301, %f81;
	add.s32 	%r302, %r301, %r300;
	ld.global.f32 	%f82, [%rd46+3072];
	cvt.rzi.s32.f32 	%r303, %f82;
	add.s32 	%r304, %r303, %r302;
	ld.global.f32 	%f83, [%rd46+4096];
	cvt.rzi.s32.f32 	%r305, %f83;
	add.s32 	%r306, %r305, %r304;
	ld.global.f32 	%f84, [%rd46+5120];
	cvt.rzi.s32.f32 	%r307, %f84;
	add.s32 	%r308, %r307, %r306;
	ld.global.f32 	%f85, [%rd46+6144];
	cvt.rzi.s32.f32 	%r309, %f85;
	add.s32 	%r310, %r309, %r308;
	ld.global.f32 	%f86, [%rd46+7168];
	cvt.rzi.s32.f32 	%r311, %f86;
	add.s32 	%r452, %r311, %r310;
	add.s32 	%r441, %r441, 2048;
$L__BB6_13:
	setp.eq.s32 	%p30, %r19, 0;
	@%p30 bra 	$L__BB6_19;
	and.b32  	%r25, %r7, 3;
	setp.lt.u32 	%p31, %r19, 4;
	@%p31 bra 	$L__BB6_16;
	mul.wide.s32 	%rd47, %r441, 4;
	add.s64 	%rd48, %rd2, %rd47;
	ld.global.f32 	%f87, [%rd48];
	cvt.rzi.s32.f32 	%r313, %f87;
	add.s32 	%r314, %r313, %r452;
	ld.global.f32 	%f88, [%rd48+1024];
	cvt.rzi.s32.f32 	%r315, %f88;
	add.s32 	%r316, %r315, %r314;
	ld.global.f32 	%f89, [%rd48+2048];
	cvt.rzi.s32.f32 	%r317, %f89;
	add.s32 	%r318, %r317, %r316;
	ld.global.f32 	%f90, [%rd48+3072];
	cvt.rzi.s32.f32 	%r319, %f90;
	add.s32 	%r452, %r319, %r318;
	add.s32 	%r441, %r441, 1024;
$L__BB6_16:
	setp.eq.s32 	%p32, %r25, 0;
	@%p32 bra 	$L__BB6_19;
	neg.s32 	%r449, %r25;
$L__BB6_18:
	.pragma "nounroll";
	mul.wide.s32 	%rd49, %r441, 4;
	add.s64 	%rd50, %rd2, %rd49;
	ld.global.f32 	%f91, [%rd50];
	cvt.rzi.s32.f32 	%r320, %f91;
	add.s32 	%r452, %r320, %r452;
	add.s32 	%r441, %r441, 256;
	add.s32 	%r449, %r449, 1;
	setp.ne.s32 	%p33, %r449, 0;
	@%p33 bra 	$L__BB6_18;
$L__BB6_19:
	setp.lt.u64 	%p34, %rd19, 256;
	@%p34 bra 	$L__BB6_24;
	// begin inline asm
	mov.u32 %r384, %laneid;
	// end inline asm
	mov.b32 	%r387, 1;
	mov.b32 	%r408, 31;
	mov.b32 	%r409, -1;
	// begin inline asm
	shfl.sync.down.b32 %r385, %r452, %r387, %r408, %r409;
	// end inline asm
	setp.gt.s32 	%p50, %r384, 30;
	selp.b32 	%r410, 0, %r385, %p50;
	add.s32 	%r391, %r410, %r452;
	mov.b32 	%r392, 2;
	// begin inline asm
	shfl.sync.down.b32 %r390, %r391, %r392, %r408, %r409;
	// end inline asm
	setp.gt.s32 	%p51, %r384, 29;
	selp.b32 	%r411, 0, %r390, %p51;
	add.s32 	%r396, %r391, %r411;
	mov.b32 	%r397, 4;
	// begin inline asm
	shfl.sync.down.b32 %r395, %r396, %r397, %r408, %r409;
	// end inline asm
	setp.gt.s32 	%p52, %r384, 27;
	selp.b32 	%r412, 0, %r395, %p52;
	add.s32 	%r401, %r396, %r412;
	mov.b32 	%r402, 8;
	// begin inline asm
	shfl.sync.down.b32 %r400, %r401, %r402, %r408, %r409;
	// end inline asm
	setp.gt.s32 	%p53, %r384, 23;
	selp.b32 	%r413, 0, %r400, %p53;
	add.s32 	%r406, %r401, %r413;
	mov.b32 	%r407, 16;
	// begin inline asm
	shfl.sync.down.b32 %r405, %r406, %r407, %r408, %r409;
	// end inline asm
	setp.gt.s32 	%p54, %r384, 15;
	selp.b32 	%r414, 0, %r405, %p54;
	add.s32 	%r470, %r406, %r414;
	setp.ne.s32 	%p55, %r384, 0;
	@%p55 bra 	$L__BB6_22;
	shr.u32 	%r415, %r2, 3;
	and.b32  	%r416, %r415, 124;
	mov.u32 	%r417, _ZZN3cub18CUB_300001_SM_10006detail6reduce28DeviceReduceSingleTileKernelINS2_10policy_hubIiyN4cuda3std3__44plusIiEEE10Policy1000EN6thrust24THRUST_300001_SM_1000_NS6detail15normal_iteratorINSD_10device_ptrIfEEEEPiyS9_iiNS7_10__identityEEEvT0_T1_T2_T3_T4_T6_E12temp_storage;
	add.s32 	%r418, %r417, %r416;
	st.shared.u32 	[%r418+8], %r470;
$L__BB6_22:
	bar.sync 	0;
	setp.ne.s32 	%p56, %r2, 0;
	@%p56 bra 	$L__BB6_49;
	ld.shared.u32 	%r419, [_ZZN3cub18CUB_300001_SM_10006detail6reduce28DeviceReduceSingleTileKernelINS2_10policy_hubIiyN4cuda3std3__44plusIiEEE10Policy1000EN6thrust24THRUST_300001_SM_1000_NS6detail15normal_iteratorINSD_10device_ptrIfEEEEPiyS9_iiNS7_10__identityEEEvT0_T1_T2_T3_T4_T6_E12temp_storage+12];
	add.s32 	%r420, %r419, %r470;
	ld.shared.u32 	%r421, [_ZZN3cub18CUB_300001_SM_10006detail6reduce28DeviceReduceSingleTileKernelINS2_10policy_hubIiyN4cuda3std3__44plusIiEEE10Policy1000EN6thrust24THRUST_300001_SM_1000_NS6detail15normal_iteratorINSD_10device_ptrIfEEEEPiyS9_iiNS7_10__identityEEEvT0_T1_T2_T3_T4_T6_E12temp_storage+16];
	add.s32 	%r422, %r420, %r421;
	ld.shared.u32 	%r423, [_ZZN3cub18CUB_300001_SM_10006detail6reduce28DeviceReduceSingleTileKernelINS2_10policy_hubIiyN4cuda3std3__44plusIiEEE10Policy1000EN6thrust24THRUST_300001_SM_1000_NS6detail15normal_iteratorINSD_10device_ptrIfEEEEPiyS9_iiNS7_10__identityEEEvT0_T1_T2_T3_T4_T6_E12temp_storage+20];
	add.s32 	%r424, %r422, %r423;
	ld.shared.u32 	%r425, [_ZZN3cub18CUB_300001_SM_10006detail6reduce28DeviceReduceSingleTileKernelINS2_10policy_hubIiyN4cuda3std3__44plusIiEEE10Policy1000EN6thrust24THRUST_300001_SM_1000_NS6detail15normal_iteratorINSD_10device_ptrIfEEEEPiyS9_iiNS7_10__identityEEEvT0_T1_T2_T3_T4_T6_E12temp_storage+24];
	add.s32 	%r426, %r424, %r425;
	ld.shared.u32 	%r427, [_ZZN3cub18CUB_300001_SM_10006detail6reduce28DeviceReduceSingleTileKernelINS2_10policy_hubIiyN4cuda3std3__44plusIiEEE10Policy1000EN6thrust24THRUST_300001_SM_1000_NS6detail15normal_iteratorINSD_10device_ptrIfEEEEPiyS9_iiNS7_10__identityEEEvT0_T1_T2_T3_T4_T6_E12temp_storage+28];
	add.s32 	%r428, %r426, %r427;
	ld.shared.u32 	%r429, [_ZZN3cub18CUB_300001_SM_10006detail6reduce28DeviceReduceSingleTileKernelINS2_10policy_hubIiyN4cuda3std3__44plusIiEEE10Policy1000EN6thrust24THRUST_300001_SM_1000_NS6detail15normal_iteratorINSD_10device_ptrIfEEEEPiyS9_iiNS7_10__identityEEEvT0_T1_T2_T3_T4_T6_E12temp_storage+32];
	add.s32 	%r430, %r428, %r429;
	ld.shared.u32 	%r431, [_ZZN3cub18CUB_300001_SM_10006detail6reduce28DeviceReduceSingleTileKernelINS2_10policy_hubIiyN4cuda3std3__44plusIiEEE10Policy1000EN6thrust24THRUST_300001_SM_1000_NS6detail15normal_iteratorINSD_10device_ptrIfEEEEPiyS9_iiNS7_10__identityEEEvT0_T1_T2_T3_T4_T6_E12temp_storage+36];
	add.s32 	%r470, %r430, %r431;
	bra.uni 	$L__BB6_49;
$L__BB6_24:
	// begin inline asm
	mov.u32 %r321, %laneid;
	// end inline asm
	and.b32  	%r347, %r2, 992;
	add.s32 	%r348, %r347, 32;
	setp.gt.u32 	%p35, %r348, %r1;
	not.b32 	%r349, %r347;
	add.s32 	%r350, %r1, %r349;
	selp.b32 	%r345, %r350, 31, %p35;
	mov.b32 	%r324, 1;
	mov.b32 	%r346, -1;
	// begin inline asm
	shfl.sync.down.b32 %r322, %r452, %r324, %r345, %r346;
	// end inline asm
	setp.lt.s32 	%p36, %r321, %r345;
	selp.b32 	%r351, %r322, 0, %p36;
	add.s32 	%r328, %r351, %r452;
	mov.b32 	%r329, 2;
	// begin inline asm
	shfl.sync.down.b32 %r327, %r328, %r329, %r345, %r346;
	// end inline asm
	add.s32 	%r352, %r321, 2;
	setp.gt.s32 	%p37, %r352, %r345;
	selp.b32 	%r353, 0, %r327, %p37;
	add.s32 	%r333, %r328, %r353;
	mov.b32 	%r334, 4;
	// begin inline asm
	shfl.sync.down.b32 %r332, %r333, %r334, %r345, %r346;
	// end inline asm
	add.s32 	%r354, %r321, 4;
	setp.gt.s32 	%p38, %r354, %r345;
	selp.b32 	%r355, 0, %r332, %p38;
	add.s32 	%r338, %r333, %r355;
	mov.b32 	%r339, 8;
	// begin inline asm
	shfl.sync.down.b32 %r337, %r338, %r339, %r345, %r346;
	// end inline asm
	add.s32 	%r356, %r321, 8;
	setp.gt.s32 	%p39, %r356, %r345;
	selp.b32 	%r357, 0, %r337, %p39;
	add.s32 	%r343, %r338, %r357;
	mov.b32 	%r344, 16;
	// begin inline asm
	shfl.sync.down.b32 %r342, %r343, %r344, %r345, %r346;
	// end inline asm
	add.s32 	%r358, %r321, 16;
	setp.gt.s32 	%p40, %r358, %r345;
	selp.b32 	%r359, 0, %r342, %p40;
	add.s32 	%r470, %r343, %r359;
	setp.ne.s32 	%p41, %r321, 0;
	@%p41 bra 	$L__BB6_26;
	shr.u32 	%r360, %r2, 3;
	and.b32  	%r361, %r360, 124;
	mov.u32 	%r362, _ZZN3cub18CUB_300001_SM_10006detail6reduce28DeviceReduceSingleTileKernelINS2_10policy_hubIiyN4cuda3std3__44plusIiEEE10Policy1000EN6thrust24THRUST_300001_SM_1000_NS6detail15normal_iteratorINSD_10device_ptrIfEEEEPiyS9_iiNS7_10__identityEEEvT0_T1_T2_T3_T4_T6_E12temp_storage;
	add.s32 	%r363, %r362, %r361;
	st.shared.u32 	[%r363+8], %r470;
$L__BB6_26:
	bar.sync 	0;
	setp.ne.s32 	%p42, %r2, 0;
	@%p42 bra 	$L__BB6_49;
	setp.gt.u64 	%p43, %rd19, 32;
	ld.shared.u32 	%r364, [_ZZN3cub18CUB_300001_SM_10006detail6reduce28DeviceReduceSingleTileKernelINS2_10policy_hubIiyN4cuda3std3__44plusIiEEE10Policy1000EN6thrust24THRUST_300001_SM_1000_NS6detail15normal_iteratorINSD_10device_ptrIfEEEEPiyS9_iiNS7_10__identityEEEvT0_T1_T2_T3_T4_T6_E12temp_storage+12];
	selp.b32 	%r365, %r364, 0, %p43;
	add.s32 	%r366, %r365, %r470;
	setp.gt.u64 	%p44, %rd19, 64;
	ld.shared.u32 	%r367, [_ZZN3cub18CUB_300001_SM_10006detail6reduce28DeviceReduceSingleTileKernelINS2_10policy_hubIiyN4cuda3std3__44plusIiEEE10Policy1000EN6thrust24THRUST_300001_SM_1000_NS6detail15normal_iteratorINSD_10device_ptrIfEEEEPiyS9_iiNS7_10__identityEEEvT0_T1_T2_T3_T4_T6_E12temp_storage+16];
	selp.b32 	%r368, %r367, 0, %p44;
	add.s32 	%r369, %r366, %r368;
	setp.gt.u64 	%p45, %rd19, 96;
	ld.shared.u32 	%r370, [_ZZN3cub18CUB_300001_SM_10006detail6reduce28DeviceReduceSingleTileKernelINS2_10policy_hubIiyN4cuda3std3__44plusIiEEE10Policy1000EN6thrust24THRUST_300001_SM_1000_NS6detail15normal_iteratorINSD_10device_ptrIfEEEEPiyS9_iiNS7_10__identityEEEvT0_T1_T2_T3_T4_T6_E12temp_storage+20];
	selp.b32 	%r371, %r370, 0, %p45;
	add.s32 	%r372, %r369, %r371;
	setp.gt.u64 	%p46, %rd19, 128;
	ld.shared.u32 	%r373, [_ZZN3cub18CUB_300001_SM_10006detail6reduce28DeviceReduceSingleTileKernelINS2_10policy_hubIiyN4cuda3std3__44plusIiEEE10Policy1000EN6thrust24THRUST_300001_SM_1000_NS6detail15normal_iteratorINSD_10device_ptrIfEEEEPiyS9_iiNS7_10__identityEEEvT0_T1_T2_T3_T4_T6_E12temp_storage+24];
	selp.b32 	%r374, %r373, 0, %p46;
	add.s32 	%r375, %r372, %r374;
	setp.gt.u64 	%p47, %rd19, 160;
	ld.shared.u32 	%r376, [_ZZN3cub18CUB_300001_SM_10006detail6reduce28DeviceReduceSingleTileKernelINS2_10policy_hubIiyN4cuda3std3__44plusIiEEE10Policy1000EN6thrust24THRUST_300001_SM_1000_NS6detail15normal_iteratorINSD_10device_ptrIfEEEEPiyS9_iiNS7_10__identityEEEvT0_T1_T2_T3_T4_T6_E12temp_storage+28];
	selp.b32 	%r377, %r376, 0, %p47;
	add.s32 	%r378, %r375, %r377;
	setp.gt.u64 	%p48, %rd19, 192;
	ld.shared.u32 	%r379, [_ZZN3cub18CUB_300001_SM_10006detail6reduce28DeviceReduceSingleTileKernelINS2_10policy_hubIiyN4cuda3std3__44plusIiEEE10Policy1000EN6thrust24THRUST_300001_SM_1000_NS6detail15normal_iteratorINSD_10device_ptrIfEEEEPiyS9_iiNS7_10__identityEEEvT0_T1_T2_T3_T4_T6_E12temp_storage+32];
	selp.b32 	%r380, %r379, 0, %p48;
	add.s32 	%r381, %r378, %r380;
	setp.gt.u64 	%p49, %rd19, 224;
	ld.shared.u32 	%r382, [_ZZN3cub18CUB_300001_SM_10006detail6reduce28DeviceReduceSingleTileKernelINS2_10policy_hubIiyN4cuda3std3__44plusIiEEE10Policy1000EN6thrust24THRUST_300001_SM_1000_NS6detail15normal_iteratorINSD_10device_ptrIfEEEEPiyS9_iiNS7_10__identityEEEvT0_T1_T2_T3_T4_T6_E12temp_storage+36];
	selp.b32 	%r383, %r382, 0, %p49;
	add.s32 	%r470, %r381, %r383;
	bra.uni 	$L__BB6_49;
$L__BB6_28:
	mov.u32 	%r43, %tid.x;
	cvt.u64.u32 	%rd6, %r43;
	mul.wide.u32 	%rd22, %r43, 4;
	add.s64 	%rd7, %rd2, %rd22;
	ld.global.f32 	%f1, [%rd7];
	cvt.rzi.s32.f32 	%r82, %f1;
	ld.global.f32 	%f2, [%rd7+1024];
	cvt.rzi.s32.f32 	%r83, %f2;
	ld.global.f32 	%f3, [%rd7+2048];
	cvt.rzi.s32.f32 	%r84, %f3;
	ld.global.f32 	%f4, [%rd7+3072];
	cvt.rzi.s32.f32 	%r85, %f4;
	ld.global.f32 	%f5, [%rd7+4096];
	cvt.rzi.s32.f32 	%r86, %f5;
	ld.global.f32 	%f6, [%rd7+5120];
	cvt.rzi.s32.f32 	%r87, %f6;
	ld.global.f32 	%f7, [%rd7+6144];
	cvt.rzi.s32.f32 	%r88, %f7;
	ld.global.f32 	%f8, [%rd7+7168];
	cvt.rzi.s32.f32 	%r89, %f8;
	ld.global.f32 	%f9, [%rd7+8192];
	cvt.rzi.s32.f32 	%r90, %f9;
	ld.global.f32 	%f10, [%rd7+9216];
	cvt.rzi.s32.f32 	%r91, %f10;
	ld.global.f32 	%f11, [%rd7+10240];
	cvt.rzi.s32.f32 	%r92, %f11;
	ld.global.f32 	%f12, [%rd7+11264];
	cvt.rzi.s32.f32 	%r93, %f12;
	ld.global.f32 	%f13, [%rd7+12288];
	cvt.rzi.s32.f32 	%r94, %f13;
	ld.global.f32 	%f14, [%rd7+13312];
	cvt.rzi.s32.f32 	%r95, %f14;
	ld.global.f32 	%f15, [%rd7+14336];
	cvt.rzi.s32.f32 	%r96, %f15;
	ld.global.f32 	%f16, [%rd7+15360];
	cvt.rzi.s32.f32 	%r97, %f16;
	add.s32 	%r98, %r83, %r82;
	add.s32 	%r99, %r84, %r98;
	add.s32 	%r100, %r85, %r99;
	add.s32 	%r101, %r86, %r100;
	add.s32 	%r102, %r87, %r101;
	add.s32 	%r103, %r88, %r102;
	add.s32 	%r104, %r89, %r103;
	add.s32 	%r105, %r90, %r104;
	add.s32 	%r106, %r91, %r105;
	add.s32 	%r107, %r92, %r106;
	add.s32 	%r108, %r93, %r107;
	add.s32 	%r109, %r94, %r108;
	add.s32 	%r110, %r95, %r109;
	add.s32 	%r111, %r96, %r110;
	add.s32 	%r469, %r97, %r111;
	add.s64 	%rd8, %rd19, -4096;
	setp.lt.u64 	%p3, %rd8, 4096;
	mov.b64 	%rd53, 4096;
	@%p3 bra 	$L__BB6_32;
	mov.b64 	%rd53, 4096;
$L__BB6_30:
	shl.b64 	%rd24, %rd53, 2;
	add.s64 	%rd25, %rd7, %rd24;
	ld.global.f32 	%f17, [%rd25];
	cvt.rzi.s32.f32 	%r112, %f17;
	ld.global.f32 	%f18, [%rd25+1024];
	cvt.rzi.s32.f32 	%r113, %f18;
	ld.global.f32 	%f19, [%rd25+2048];
	cvt.rzi.s32.f32 	%r114, %f19;
	ld.global.f32 	%f20, [%rd25+3072];
	cvt.rzi.s32.f32 	%r115, %f20;
	ld.global.f32 	%f21, [%rd25+4096];
	cvt.rzi.s32.f32 	%r116, %f21;
	ld.global.f32 	%f22, [%rd25+5120];
	cvt.rzi.s32.f32 	%r117, %f22;
	ld.global.f32 	%f23, [%rd25+6144];
	cvt.rzi.s32.f32 	%r118, %f23;
	ld.global.f32 	%f24, [%rd25+7168];
	cvt.rzi.s32.f32 	%r119, %f24;
	ld.global.f32 	%f25, [%rd25+8192];
	cvt.rzi.s32.f32 	%r120, %f25;
	ld.global.f32 	%f26, [%rd25+9216];
	cvt.rzi.s32.f32 	%r121, %f26;
	ld.global.f32 	%f27, [%rd25+10240];
	cvt.rzi.s32.f32 	%r122, %f27;
	ld.global.f32 	%f28, [%rd25+11264];
	cvt.rzi.s32.f32 	%r123, %f28;
	ld.global.f32 	%f29, [%rd25+12288];
	cvt.rzi.s32.f32 	%r124, %f29;
	ld.global.f32 	%f30, [%rd25+13312];
	cvt.rzi.s32.f32 	%r125, %f30;
	ld.global.f32 	%f31, [%rd25+14336];
	cvt.rzi.s32.f32 	%r126, %f31;
	ld.global.f32 	%f32, [%rd25+15360];
	cvt.rzi.s32.f32 	%r127, %f32;
	add.s32 	%r128, %r112, %r469;
	add.s32 	%r129, %r113, %r128;
	add.s32 	%r130, %r114, %r129;
	add.s32 	%r131, %r115, %r130;
	add.s32 	%r132, %r116, %r131;
	add.s32 	%r133, %r117, %r132;
	add.s32 	%r134, %r118, %r133;
	add.s32 	%r135, %r119, %r134;
	add.s32 	%r136, %r120, %r135;
	add.s32 	%r137, %r121, %r136;
	add.s32 	%r138, %r122, %r137;
	add.s32 	%r139, %r123, %r138;
	add.s32 	%r140, %r124, %r139;
	add.s32 	%r141, %r125, %r140;
	add.s32 	%r142, %r126, %r141;
	add.s32 	%r469, %r127, %r142;
	sub.s64 	%rd26, %rd19, %rd53;
	setp.lt.u64 	%p4, %rd26, 4096;
	@%p4 bra 	$L__BB6_45;
	add.s64 	%rd53, %rd53, 4096;
	setp.le.u64 	%p5, %rd53, %rd8;
	@%p5 bra 	$L__BB6_30;
$L__BB6_32:
	setp.le.u64 	%p6, %rd19, %rd53;
	cvt.u32.u64 	%r143, %rd53;
	cvt.u32.u64 	%r144, %rd19;
	sub.s32 	%r145, %r144, %r143;
	setp.ge.s32 	%p7, %r43, %r145;
	or.pred  	%p8, %p6, %p7;
	@%p8 bra 	$L__BB6_45;
	not.b32 	%r149, %r43;
	add.s32 	%r150, %r149, %r144;
	sub.s32 	%r152, %r150, %r143;
	shr.u32 	%r153, %r152, 8;
	add.s32 	%r48, %r153, 1;
	and.b32  	%r49, %r48, 15;
	setp.lt.u32 	%p9, %r152, 3840;
	mov.u32 	%r459, %r43;
	@%p9 bra 	$L__BB6_36;
	and.b32  	%r154, %r48, 33554416;
	neg.s32 	%r455, %r154;
	add.s64 	%rd27, %rd53, %rd6;
	shl.b64 	%rd28, %rd27, 2;
	add.s64 	%rd29, %rd28, %rd2;
	add.s64 	%rd54, %rd29, 8192;
	mov.u32 	%r459, %r43;
$L__BB6_35:
	.pragma "nounroll";
	ld.global.f32 	%f33, [%rd54+-8192];
	cvt.rzi.s32.f32 	%r155, %f33;
	add.s32 	%r156, %r155, %r469;
	ld.global.f32 	%f34, [%rd54+-7168];
	cvt.rzi.s32.f32 	%r157, %f34;
	add.s32 	%r158, %r157, %r156;
	ld.global.f32 	%f35, [%rd54+-6144];
	cvt.rzi.s32.f32 	%r159, %f35;
	add.s32 	%r160, %r159, %r158;
	ld.global.f32 	%f36, [%rd54+-5120];
	cvt.rzi.s32.f32 	%r161, %f36;
	add.s32 	%r162, %r161, %r160;
	ld.global.f32 	%f37, [%rd54+-4096];
	cvt.rzi.s32.f32 	%r163, %f37;
	add.s32 	%r164, %r163, %r162;
	ld.global.f32 	%f38, [%rd54+-3072];
	cvt.rzi.s32.f32 	%r165, %f38;
	add.s32 	%r166, %r165, %r164;
	ld.global.f32 	%f39, [%rd54+-2048];
	cvt.rzi.s32.f32 	%r167, %f39;
	add.s32 	%r168, %r167, %r166;
	ld.global.f32 	%f40, [%rd54+-1024];
	cvt.rzi.s32.f32 	%r169, %f40;
	add.s32 	%r170, %r169, %r168;
	ld.global.f32 	%f41, [%rd54];
	cvt.rzi.s32.f32 	%r171, %f41;
	add.s32 	%r172, %r171, %r170;
	ld.global.f32 	%f42, [%rd54+1024];
	cvt.rzi.s32.f32 	%r173, %f42;
	add.s32 	%r174, %r173, %r172;
	ld.global.f32 	%f43, [%rd54+2048];
	cvt.rzi.s32.f32 	%r175, %f43;
	add.s32 	%r176, %r175, %r174;
	ld.global.f32 	%f44, [%rd54+3072];
	cvt.rzi.s32.f32 	%r177, %f44;
	add.s32 	%r178, %r177, %r176;
	ld.global.f32 	%f45, [%rd54+4096];
	cvt.rzi.s32.f32 	%r179, %f45;
	add.s32 	%r180, %r179, %r178;
	ld.global.f32 	%f46, [%rd54+5120];
	cvt.rzi.s32.f32 	%r181, %f46;
	add.s32 	%r182, %r181, %r180;
	ld.global.f32 	%f47, [%rd54+6144];
	cvt.rzi.s32.f32 	%r183, %f47;
	add.s32 	%r184, %r183, %r182;
	ld.global.f32 	%f48, [%rd54+7168];
	cvt.rzi.s32.f32 	%r185, %f48;
	add.s32 	%r469, %r185, %r184;
	add.s32 	%r459, %r459, 4096;
	add.s32 	%r455, %r455, 16;
	add.s64 	%rd54, %rd54, 16384;
	setp.ne.s32 	%p10, %r455, 0;
	@%p10 bra 	$L__BB6_35;
$L__BB6_36:
	setp.eq.s32 	%p11, %r49, 0;
	@%p11 bra 	$L__BB6_45;
	and.b32  	%r60, %r48, 7;
	setp.lt.u32 	%p12, %r49, 8;
	@%p12 bra 	$L__BB6_39;
	cvt.u64.u32 	%rd30, %r459;
	add.s64 	%rd31, %rd53, %rd30;
	shl.b64 	%rd32, %rd31, 2;
	add.s64 	%rd33, %rd2, %rd32;
	ld.global.f32 	%f49, [%rd33];
	cvt.rzi.s32.f32 	%r187, %f49;
	add.s32 	%r188, %r187, %r469;
	ld.global.f32 	%f50, [%rd33+1024];
	cvt.rzi.s32.f32 	%r189, %f50;
	add.s32 	%r190, %r189, %r188;
	ld.global.f32 	%f51, [%rd33+2048];
	cvt.rzi.s32.f32 	%r191, %f51;
	add.s32 	%r192, %r191, %r190;
	ld.global.f32 	%f52, [%rd33+3072];
	cvt.rzi.s32.f32 	%r193, %f52;
	add.s32 	%r194, %r193, %r192;
	ld.global.f32 	%f53, [%rd33+4096];
	cvt.rzi.s32.f32 	%r195, %f53;
	add.s32 	%r196, %r195, %r194;
	ld.global.f32 	%f54, [%rd33+5120];
	cvt.rzi.s32.f32 	%r197, %f54;
	add.s32 	%r198, %r197, %r196;
	ld.global.f32 	%f55, [%rd33+6144];
	cvt.rzi.s32.f32 	%r199, %f55;
	add.s32 	%r200, %r199, %r198;
	ld.global.f32 	%f56, [%rd33+7168];
	cvt.rzi.s32.f32 	%r201, %f56;
	add.s32 	%r469, %r201, %r200;
	add.s32 	%r459, %r459, 2048;
$L__BB6_39:
	setp.eq.s32 	%p13, %r60, 0;
	@%p13 bra 	$L__BB6_45;
	and.b32  	%r66, %r48, 3;
	setp.lt.u32 	%p14, %r60, 4;
	@%p14 bra 	$L__BB6_42;
	cvt.u64.u32 	%rd34, %r459;
	add.s64 	%rd35, %rd53, %rd34;
	shl.b64 	%rd36, %rd35, 2;
	add.s64 	%rd37, %rd2, %rd36;
	ld.global.f32 	%f57, [%rd37];
	cvt.rzi.s32.f32 	%r203, %f57;
	add.s32 	%r204, %r203, %r469;
	ld.global.f32 	%f58, [%rd37+1024];
	cvt.rzi.s32.f32 	%r205, %f58;
	add.s32 	%r206, %r205, %r204;
	ld.global.f32 	%f59, [%rd37+2048];
	cvt.rzi.s32.f32 	%r207, %f59;
	add.s32 	%r208, %r207, %r206;
	ld.global.f32 	%f60, [%rd37+3072];
	cvt.rzi.s32.f32 	%r209, %f60;
	add.s32 	%r469, %r209, %r208;
	add.s32 	%r459, %r459, 1024;
$L__BB6_42:
	setp.eq.s32 	%p15, %r66, 0;
	@%p15 bra 	$L__BB6_45;
	cvt.u64.u32 	%rd38, %r459;
	add.s64 	%rd39, %rd53, %rd38;
	shl.b64 	%rd40, %rd39, 2;
	add.s64 	%rd55, %rd2, %rd40;
	neg.s32 	%r467, %r66;
$L__BB6_44:
	.pragma "nounroll";
	ld.global.f32 	%f61, [%rd55];
	cvt.rzi.s32.f32 	%r210, %f61;
	add.s32 	%r469, %r210, %r469;
	add.s64 	%rd55, %rd55, 1024;
	add.s32 	%r467, %r467, 1;
	setp.ne.s32 	%p16, %r467, 0;
	@%p16 bra 	$L__BB6_44;
$L__BB6_45:
	// begin inline asm
	mov.u32 %r211, %laneid;
	// end inline asm
	mov.b32 	%r214, 1;
	mov.b32 	%r235, 31;
	mov.b32 	%r236, -1;
	// begin inline asm
	shfl.sync.down.b32 %r212, %r469, %r214, %r235, %r236;
	// end inline asm
	setp.gt.s32 	%p17, %r211, 30;
	selp.b32 	%r237, 0, %r212, %p17;
	add.s32 	%r218, %r237, %r469;
	mov.b32 	%r219, 2;
	// begin inline asm
	shfl.sync.down.b32 %r217, %r218, %r219, %r235, %r236;
	// end inline asm
	setp.gt.s32 	%p18, %r211, 29;
	selp.b32 	%r238, 0, %r217, %p18;
	add.s32 	%r223, %r218, %r238;
	mov.b32 	%r224, 4;
	// begin inline asm
	shfl.sync.down.b32 %r222, %r223, %r224, %r235, %r236;
	// end inline asm
	setp.gt.s32 	%p19, %r211, 27;
	selp.b32 	%r239, 0, %r222, %p19;
	add.s32 	%r228, %r223, %r239;
	mov.b32 	%r229, 8;
	// begin inline asm
	shfl.sync.down.b32 %r227, %r228, %r229, %r235, %r236;
	// end inline asm
	setp.gt.s32 	%p20, %r211, 23;
	selp.b32 	%r240, 0, %r227, %p20;
	add.s32 	%r233, %r228, %r240;
	mov.b32 	%r234, 16;
	// begin inline asm
	shfl.sync.down.b32 %r232, %r233, %r234, %r235, %r236;
	// end inline asm
	setp.gt.s32 	%p21, %r211, 15;
	selp.b32 	%r241, 0, %r232, %p21;
	add.s32 	%r470, %r233, %r241;
	setp.ne.s32 	%p22, %r211, 0;
	@%p22 bra 	$L__BB6_47;
	shr.u32 	%r242, %r43, 3;
	and.b32  	%r243, %r242, 124;
	mov.u32 	%r244, _ZZN3cub18CUB_300001_SM_10006detail6reduce28DeviceReduceSingleTileKernelINS2_10policy_hubIiyN4cuda3std3__44plusIiEEE10Policy1000EN6thrust24THRUST_300001_SM_1000_NS6detail15normal_iteratorINSD_10device_ptrIfEEEEPiyS9_iiNS7_10__identityEEEvT0_T1_T2_T3_T4_T6_E12temp_storage;
	add.s32 	%r245, %r244, %r243;
	st.shared.u32 	[%r245+8], %r470;
$L__BB6_47:
	bar.sync 	0;
	setp.ne.s32 	%p23, %r43, 0;
	@%p23 bra 	$L__BB6_49;
	ld.shared.u32 	%r246, [_ZZN3cub18CUB_300001_SM_10006detail6reduce28DeviceReduceSingleTileKernelINS2_10policy_hubIiyN4cuda3std3__44plusIiEEE10Policy1000EN6thrust24THRUST_300001_SM_1000_NS6detail15normal_iteratorINSD_10device_ptrIfEEEEPiyS9_iiNS7_10__identityEEEvT0_T1_T2_T3_T4_T6_E12temp_storage+12];
	add.s32 	%r247, %r246, %r470;
	ld.shared.u32 	%r248, [_ZZN3cub18CUB_300001_SM_10006detail6reduce28DeviceReduceSingleTileKernelINS2_10policy_hubIiyN4cuda3std3__44plusIiEEE10Policy1000EN6thrust24THRUST_300001_SM_1000_NS6detail15normal_iteratorINSD_10device_ptrIfEEEEPiyS9_iiNS7_10__identityEEEvT0_T1_T2_T3_T4_T6_E12temp_storage+16];
	add.s32 	%r249, %r247, %r248;
	ld.shared.u32 	%r250, [_ZZN3cub18CUB_300001_SM_10006detail6reduce28DeviceReduceSingleTileKernelINS2_10policy_hubIiyN4cuda3std3__44plusIiEEE10Policy1000EN6thrust24THRUST_300001_SM_1000_NS6detail15normal_iteratorINSD_10device_ptrIfEEEEPiyS9_iiNS7_10__identityEEEvT0_T1_T2_T3_T4_T6_E12temp_storage+20];
	add.s32 	%r251, %r249, %r250;
	ld.shared.u32 	%r252, [_ZZN3cub18CUB_300001_SM_10006detail6reduce28DeviceReduceSingleTileKernelINS2_10policy_hubIiyN4cuda3std3__44plusIiEEE10Policy1000EN6thrust24THRUST_300001_SM_1000_NS6detail15normal_iteratorINSD_10device_ptrIfEEEEPiyS9_iiNS7_10__identityEEEvT0_T1_T2_T3_T4_T6_E12temp_storage+24];
	add.s32 	%r253, %r251, %r252;
	ld.shared.u32 	%r254, [_ZZN3cub18CUB_300001_SM_10006detail6reduce28DeviceReduceSingleTileKernelINS2_10policy_hubIiyN4cuda3std3__44plusIiEEE10Policy1000EN6thrust24THRUST_300001_SM_1000_NS6detail15normal_iteratorINSD_10device_ptrIfEEEEPiyS9_iiNS7_10__identityEEEvT0_T1_T2_T3_T4_T6_E12temp_storage+28];
	add.s32 	%r255, %r253, %r254;
	ld.shared.u32 	%r256, [_ZZN3cub18CUB_300001_SM_10006detail6reduce28DeviceReduceSingleTileKernelINS2_10policy_hubIiyN4cuda3std3__44plusIiEEE10Policy1000EN6thrust24THRUST_300001_SM_1000_NS6detail15normal_iteratorINSD_10device_ptrIfEEEEPiyS9_iiNS7_10__identityEEEvT0_T1_T2_T3_T4_T6_E12temp_storage+32];
	add.s32 	%r257, %r255, %r256;
	ld.shared.u32 	%r258, [_ZZN3cub18CUB_300001_SM_10006detail6reduce28DeviceReduceSingleTileKernelINS2_10policy_hubIiyN4cuda3std3__44plusIiEEE10Policy1000EN6thrust24THRUST_300001_SM_1000_NS6detail15normal_iteratorINSD_10device_ptrIfEEEEPiyS9_iiNS7_10__identityEEEvT0_T1_T2_T3_T4_T6_E12temp_storage+36];
	add.s32 	%r470, %r257, %r258;
$L__BB6_49:
	mov.u32 	%r432, %tid.x;
	setp.ne.s32 	%p57, %r432, 0;
	@%p57 bra 	$L__BB6_51;
	add.s32 	%r433, %r470, %r81;
	st.global.u32 	[%rd1], %r433;
$L__BB6_51:
	ret;

}
	// .globl	_ZN3cub18CUB_300001_SM_10006detail6reduce18DeviceReduceKernelINS2_10policy_hubIiyN4cuda3std3__44plusIiEEE10Policy1000EN6thrust24THRUST_300001_SM_1000_NS6detail15normal_iteratorINSD_10device_ptrIfEEEEyS9_iNS7_10__identityEEEvT0_PT3_T1_NS0_13GridEvenShareISN_EET2_T4_
.visible .entry _ZN3cub18CUB_300001_SM_10006detail6reduce18DeviceReduceKernelINS2_10policy_hubIiyN4cuda3std3__44plusIiEEE10Policy1000EN6thrust24THRUST_300001_SM_1000_NS6detail15normal_iteratorINSD_10device_ptrIfEEEEyS9_iNS7_10__identityEEEvT0_PT3_T1_NS0_13GridEvenShareISN_EET2_T4_(
	.param .align 8 .b8 _ZN3cub18CUB_300001_SM_10006detail6reduce18DeviceReduceKernelINS2_10policy_hubIiyN4cuda3std3__44plusIiEEE10Policy1000EN6thrust24THRUST_300001_SM_1000_NS6detail15normal_iteratorINSD_10device_ptrIfEEEEyS9_iNS7_10__identityEEEvT0_PT3_T1_NS0_13GridEvenShareISN_EET2_T4__param_0[8],
	.param .u64 .ptr .align 1 _ZN3cub18CUB_300001_SM_10006detail6reduce18DeviceReduceKernelINS2_10policy_hubIiyN4cuda3std3__44plusIiEEE10Policy1000EN6thrust24THRUST_300001_SM_1000_NS6detail15normal_iteratorINSD_10device_ptrIfEEEEyS9_iNS7_10__identityEEEvT0_PT3_T1_NS0_13GridEvenShareISN_EET2_T4__param_1,
	.param .u64 _ZN3cub18CUB_300001_SM_10006detail6reduce18DeviceReduceKernelINS2_10policy_hubIiyN4cuda3std3__44plusIiEEE10Policy1000EN6thrust24THRUST_300001_SM_1000_NS6detail15normal_iteratorINSD_10device_ptrIfEEEEyS9_iNS7_10__identityEEEvT0_PT3_T1_NS0_13GridEvenShareISN_EET2_T4__param_2,
	.param .align 8 .b8 _ZN3cub18CUB_300001_SM_10006detail6reduce18DeviceReduceKernelINS2_10policy_hubIiyN4cuda3std3__44plusIiEEE10Policy1000EN6thrust24THRUST_300001_SM_1000_NS6detail15normal_iteratorINSD_10device_ptrIfEEEEyS9_iNS7_10__identityEEEvT0_PT3_T1_NS0_13GridEvenShareISN_EET2_T4__param_3[72],
	.param .align 1 .b8 _ZN3cub18CUB_300001_SM_10006detail6reduce18DeviceReduceKernelINS2_10policy_hubIiyN4cuda3std3__44plusIiEEE10Policy1000EN6thrust24THRUST_300001_SM_1000_NS6detail15normal_iteratorINSD_10device_ptrIfEEEEyS9_iNS7_10__identityEEEvT0_PT3_T1_NS0_13GridEvenShareISN_EET2_T4__param_4[1],
	.param .align 1 .b8 _ZN3cub18CUB_300001_SM_10006detail6reduce18DeviceReduceKernelINS2_10policy_hubIiyN4cuda3std3__44plusIiEEE10Policy1000EN6thrust24THRUST_300001_SM_1000_NS6detail15normal_iteratorINSD_10device_ptrIfEEEEyS9_iNS7_10__identityEEEvT0_PT3_T1_NS0_13GridEvenShareISN_EET2_T4__param_5[1]
)
.maxntid 256
{
	.reg .pred 	%p<57>;
	.reg .b16 	%rs<4>;
	.reg .b32 	%r<502>;
	.reg .b32 	%f<92>;
	.reg .b64 	%rd<78>;
	// demoted variable
	.shared .align 4 .b8 _ZZN3cub18CUB_300001_SM_10006detail6reduce18DeviceReduceKernelINS2_10policy_hubIiyN4cuda3std3__44plusIiEEE10Policy1000EN6thrust24THRUST_300001_SM_1000_NS6detail15normal_iteratorINSD_10device_ptrIfEEEEyS9_iNS7_10__identityEEEvT0_PT3_T1_NS0_13GridEvenShareISN_EET2_T4_E12temp_storage[44];
	ld.param.u64 	%rd1, [_ZN3cub18CUB_300001_SM_10006detail6reduce18DeviceReduceKernelINS2_10policy_hubIiyN4cuda3std3__44plusIiEEE10Policy1000EN6thrust24THRUST_300001_SM_1000_NS6detail15normal_iteratorINSD_10device_ptrIfEEEEyS9_iNS7_10__identityEEEvT0_PT3_T1_NS0_13GridEvenShareISN_EET2_T4__param_3+32];
	ld.param.u32 	%r1, [_ZN3cub18CUB_300001_SM_10006detail6reduce18DeviceReduceKernelINS2_10policy_hubIiyN4cuda3std3__44plusIiEEE10Policy1000EN6thrust24THRUST_300001_SM_1000_NS6detail15normal_iteratorINSD_10device_ptrIfEEEEyS9_iNS7_10__identityEEEvT0_PT3_T1_NS0_13GridEvenShareISN_EET2_T4__param_3+40];
	ld.param.u64 	%rd25, [_ZN3cub18CUB_300001_SM_10006detail6reduce18DeviceReduceKernelINS2_10policy_hubIiyN4cuda3std3__44plusIiEEE10Policy1000EN6thrust24THRUST_300001_SM_1000_NS6detail15normal_iteratorINSD_10device_ptrIfEEEEyS9_iNS7_10__identityEEEvT0_PT3_T1_NS0_13GridEvenShareISN_EET2_T4__param_0];
	cvta.to.global.u64 	%rd2, %rd25;
	mov.u32 	%r2, %ctaid.x;
	shl.b32 	%r88, %r1, 12;
	cvt.s64.s32 	%rd3, %r88;
	shl.b32 	%r89, %r2, 12;
	cvt.u64.u32 	%rd4, %r89;
	sub.s64 	%rd5, %rd1, %rd4;
	setp.gt.u64 	%p1, %rd5, 4095;
	@%p1 bra 	$L__BB7_25;
	cvt.u32.u64 	%r287, %rd4;
	cvt.u32.u64 	%r3, %rd1;
	sub.s32 	%r4, %r3, %r287;
	mov.u32 	%r5, %tid.x;
	setp.ge.s32 	%p23, %r5, %r4;
	mov.b32 	%r482, 0;
	mov.u32 	%r471, %r5;
	@%p23 bra 	$L__BB7_3;
	add.s32 	%r289, %r287, %r5;
	mul.wide.u32 	%rd51, %r289, 4;
	add.s64 	%rd52, %rd2, %rd51;
	ld.global.f32 	%f62, [%rd52];
	cvt.rzi.s32.f32 	%r482, %f62;
	add.s32 	%r471, %r5, 256;
$L__BB7_3:
	setp.ge.s32 	%p24, %r471, %r4;
	@%p24 bra 	$L__BB7_16;
	not.b32 	%r292, %r471;
	add.s32 	%r293, %r292, %r3;
	sub.s32 	%r294, %r293, %r287;
	shr.u32 	%r295, %r294, 8;
	add.s32 	%r10, %r295, 1;
	and.b32  	%r11, %r10, 15;
	setp.lt.u32 	%p25, %r294, 3840;
	@%p25 bra 	$L__BB7_7;
	and.b32  	%r296, %r10, 33554416;
	neg.s32 	%r467, %r296;
	mul.wide.u32 	%rd53, %r2, 16384;
	mul.wide.u32 	%rd54, %r471, 4;
	or.b64  	%rd55, %rd53, %rd54;
	add.s64 	%rd56, %rd55, %rd2;
	add.s64 	%rd72, %rd56, 8192;
$L__BB7_6:
	.pragma "nounroll";
	ld.global.f32 	%f63, [%rd72+-8192];
	cvt.rzi.s32.f32 	%r297, %f63;
	add.s32 	%r298, %r297, %r482;
	ld.global.f32 	%f64, [%rd72+-7168];
	cvt.rzi.s32.f32 	%r299, %f64;
	add.s32 	%r300, %r299, %r298;
	ld.global.f32 	%f65, [%rd72+-6144];
	cvt.rzi.s32.f32 	%r301, %f65;
	add.s32 	%r302, %r301, %r300;
	ld.global.f32 	%f66, [%rd72+-5120];
	cvt.rzi.s32.f32 	%r303, %f66;
	add.s32 	%r304, %r303, %r302;
	ld.global.f32 	%f67, [%rd72+-4096];
	cvt.rzi.s32.f32 	%r305, %f67;
	add.s32 	%r306, %r305, %r304;
	ld.global.f32 	%f68, [%rd72+-3072];
	cvt.rzi.s32.f32 	%r307, %f68;
	add.s32 	%r308, %r307, %r306;
	ld.global.f32 	%f69, [%rd72+-2048];
	cvt.rzi.s32.f32 	%r309, %f69;
	add.s32 	%r310, %r309, %r308;
	ld.global.f32 	%f70, [%rd72+-1024];
	cvt.rzi.s32.f32 	%r311, %f70;
	add.s32 	%r312, %r311, %r310;
	ld.global.f32 	%f71, [%rd72];
	cvt.rzi.s32.f32 	%r313, %f71;
	add.s32 	%r314, %r313, %r312;
	ld.global.f32 	%f72, [%rd72+1024];
	cvt.rzi.s32.f32 	%r315, %f72;
	add.s32 	%r316, %r315, %r314;
	ld.global.f32 	%f73, [%rd72+2048];
	cvt.rzi.s32.f32 	%r317, %f73;
	add.s32 	%r318, %r317, %r316;
	ld.global.f32 	%f74, [%rd72+3072];
	cvt.rzi.s32.f32 	%r319, %f74;
	add.s32 	%r320, %r319, %r318;
	ld.global.f32 	%f75, [%rd72+4096];
	cvt.rzi.s32.f32 	%r321, %f75;
	add.s32 	%r322, %r321, %r320;
	ld.global.f32 	%f76, [%rd72+5120];
	cvt.rzi.s32.f32 	%r323, %f76;
	add.s32 	%r324, %r323, %r322;
	ld.global.f32 	%f77, [%rd72+6144];
	cvt.rzi.s32.f32 	%r325, %f77;
	add.s32 	%r326, %r325, %r324;
	ld.global.f32 	%f78, [%rd72+7168];
	cvt.rzi.s32.f32 	%r327, %f78;
	add.s32 	%r482, %r327, %r326;
	add.s32 	%r471, %r471, 4096;
	add.s32 	%r467, %r467, 16;
	add.s64 	%rd72, %rd72, 16384;
	setp.ne.s32 	%p26, %r467, 0;
	@%p26 bra 	$L__BB7_6;
$L__BB7_7:
	setp.eq.s32 	%p27, %r11, 0;
	@%p27 bra 	$L__BB7_16;
	and.b32  	%r22, %r10, 7;
	setp.lt.u32 	%p28, %r11, 8;
	@%p28 bra 	$L__BB7_10;
	cvt.s64.s32 	%rd57, %r471;
	add.s64 	%rd58, %rd57, %rd4;
	shl.b64 	%rd59, %rd58, 2;
	add.s64 	%rd60, %rd2, %rd59;
	ld.global.f32 	%f79, [%rd60];
	cvt.rzi.s32.f32 	%r329, %f79;
	add.s32 	%r330, %r329, %r482;
	ld.global.f32 	%f80, [%rd60+1024];
	cvt.rzi.s32.f32 	%r331, %f80;
	add.s32 	%r332, %r331, %r330;
	ld.global.f32 	%f81, [%rd60+2048];
	cvt.rzi.s32.f32 	%r333, %f81;
	add.s32 	%r334, %r333, %r332;
	ld.global.f32 	%f82, [%rd60+3072];
	cvt.rzi.s32.f32 	%r335, %f82;
	add.s32 	%r336, %r335, %r334;
	ld.global.f32 	%f83, [%rd60+4096];
	cvt.rzi.s32.f32 	%r337, %f83;
	add.s32 	%r338, %r337, %r336;
	ld.global.f32 	%f84, [%rd60+5120];
	cvt.rzi.s32.f32 	%r339, %f84;
	add.s32 	%r340, %r339, %r338;
	ld.global.f32 	%f85, [%rd60+6144];
	cvt.rzi.s32.f32 	%r341, %f85;
	add.s32 	%r342, %r341, %r340;
	ld.global.f32 	%f86, [%rd60+7168];
	cvt.rzi.s32.f32 	%r343, %f86;
	add.s32 	%r482, %r343, %r342;
	add.s32 	%r471, %r471, 2048;
$L__BB7_10:
	setp.eq.s32 	%p29, %r22, 0;
	@%p29 bra 	$L__BB7_16;
	and.b32  	%r28, %r10, 3;
	setp.lt.u32 	%p30, %r22, 4;
	@%p30 bra 	$L__BB7_13;
	cvt.s64.s32 	%rd61, %r471;
	add.s64 	%rd62, %rd61, %rd4;
	shl.b64 	%rd63, %rd62, 2;
	add.s64 	%rd64, %rd2, %rd63;
	ld.global.f32 	%f87, [%rd64];
	cvt.rzi.s32.f32 	%r345, %f87;
	add.s32 	%r346, %r345, %r482;
	ld.global.f32 	%f88, [%rd64+1024];
	cvt.rzi.s32.f32 	%r347, %f88;
	add.s32 	%r348, %r347, %r346;
	ld.global.f32 	%f89, [%rd64+2048];
	cvt.rzi.s32.f32 	%r349, %f89;
	add.s32 	%r350, %r349, %r348;
	ld.global.f32 	%f90, [%rd64+3072];
	cvt.rzi.s32.f32 	%r351, %f90;
	add.s32 	%r482, %r351, %r350;
	add.s32 	%r471, %r471, 1024;
$L__BB7_13:
	setp.eq.s32 	%p31, %r28, 0;
	@%p31 bra 	$L__BB7_16;
	mul.wide.u32 	%rd65, %r2, 16384;
	add.s64 	%rd9, %rd2, %rd65;
	neg.s32 	%r479, %r28;
$L__BB7_15:
	.pragma "nounroll";
	mul.wide.s32 	%rd66, %r471, 4;
	add.s64 	%rd67, %rd9, %rd66;
	ld.global.f32 	%f91, [%rd67];
	cvt.rzi.s32.f32 	%r352, %f91;
	add.s32 	%r482, %r352, %r482;
	add.s32 	%r471, %r471, 256;
	add.s32 	%r479, %r479, 1;
	setp.ne.s32 	%p32, %r479, 0;
	@%p32 bra 	$L__BB7_15;
$L__BB7_16:
	setp.lt.s32 	%p33, %r4, 256;
	@%p33 bra 	$L__BB7_21;
	// begin inline asm
	mov.u32 %r416, %laneid;
	// end inline asm
	mov.b32 	%r419, 1;
	mov.b32 	%r440, 31;
	mov.b32 	%r441, -1;
	// begin inline asm
	shfl.sync.down.b32 %r417, %r482, %r419, %r440, %r441;
	// end inline asm
	setp.gt.s32 	%p49, %r416, 30;
	selp.b32 	%r442, 0, %r417, %p49;
	add.s32 	%r423, %r442, %r482;
	mov.b32 	%r424, 2;
	// begin inline asm
	shfl.sync.down.b32 %r422, %r423, %r424, %r440, %r441;
	// end inline asm
	setp.gt.s32 	%p50, %r416, 29;
	selp.b32 	%r443, 0, %r422, %p50;
	add.s32 	%r428, %r423, %r443;
	mov.b32 	%r429, 4;
	// begin inline asm
	shfl.sync.down.b32 %r427, %r428, %r429, %r440, %r441;
	// end inline asm
	setp.gt.s32 	%p51, %r416, 27;
	selp.b32 	%r444, 0, %r427, %p51;
	add.s32 	%r433, %r428, %r444;
	mov.b32 	%r434, 8;
	// begin inline asm
	shfl.sync.down.b32 %r432, %r433, %r434, %r440, %r441;
	// end inline asm
	setp.gt.s32 	%p52, %r416, 23;
	selp.b32 	%r445, 0, %r432, %p52;
	add.s32 	%r438, %r433, %r445;
	mov.b32 	%r439, 16;
	// begin inline asm
	shfl.sync.down.b32 %r437, %r438, %r439, %r440, %r441;
	// end inline asm
	setp.gt.s32 	%p53, %r416, 15;
	selp.b32 	%r446, 0, %r437, %p53;
	add.s32 	%r501, %r438, %r446;
	setp.ne.s32 	%p54, %r416, 0;
	@%p54 bra 	$L__BB7_19;
	shr.u32 	%r447, %r5, 3;
	and.b32  	%r448, %r447, 124;
	mov.u32 	%r449, _ZZN3cub18CUB_300001_SM_10006detail6reduce18DeviceReduceKernelINS2_10policy_hubIiyN4cuda3std3__44plusIiEEE10Policy1000EN6thrust24THRUST_300001_SM_1000_NS6detail15normal_iteratorINSD_10device_ptrIfEEEEyS9_iNS7_10__identityEEEvT0_PT3_T1_NS0_13GridEvenShareISN_EET2_T4_E12temp_storage;
	add.s32 	%r450, %r449, %r448;
	st.shared.u32 	[%r450+8], %r501;
$L__BB7_19:
	bar.sync 	0;
	setp.ne.s32 	%p55, %r5, 0;
	@%p55 bra 	$L__BB7_46;
	ld.shared.u32 	%r451, [_ZZN3cub18CUB_300001_SM_10006detail6reduce18DeviceReduceKernelINS2_10policy_hubIiyN4cuda3std3__44plusIiEEE10Policy1000EN6thrust24THRUST_300001_SM_1000_NS6detail15normal_iteratorINSD_10device_ptrIfEEEEyS9_iNS7_10__identityEEEvT0_PT3_T1_NS0_13GridEvenShareISN_EET2_T4_E12temp_storage+12];
	add.s32 	%r452, %r451, %r501;
	ld.shared.u32 	%r453, [_ZZN3cub18CUB_300001_SM_10006detail6reduce18DeviceReduceKernelINS2_10policy_hubIiyN4cuda3std3__44plusIiEEE10Policy1000EN6thrust24THRUST_300001_SM_1000_NS6detail15normal_iteratorINSD_10device_ptrIfEEEEyS9_iNS7_10__identityEEEvT0_PT3_T1_NS0_13GridEvenShareISN_EET2_T4_E12temp_storage+16];
	add.s32 	%r454, %r452, %r453;
	ld.shared.u32 	%r455, [_ZZN3cub18CUB_300001_SM_10006detail6reduce18DeviceReduceKernelINS2_10policy_hubIiyN4cuda3std3__44plusIiEEE10Policy1000EN6thrust24THRUST_300001_SM_1000_NS6detail15normal_iteratorINSD_10device_ptrIfEEEEyS9_iNS7_10__identityEEEvT0_PT3_T1_NS0_13GridEvenShareISN_EET2_T4_E12temp_storage+20];
	add.s32 	%r456, %r454, %r455;
	ld.shared.u32 	%r457, [_ZZN3cub18CUB_300001_SM_10006detail6reduce18DeviceReduceKernelINS2_10policy_hubIiyN4cuda3std3__44plusIiEEE10Policy1000EN6thrust24THRUST_300001_SM_1000_NS6detail15normal_iteratorINSD_10device_ptrIfEEEEyS9_iNS7_10__identityEEEvT0_PT3_T1_NS0_13GridEvenShareISN_EET2_T4_E12temp_storage+24];
	add.s32 	%r458, %r456, %r457;
	ld.shared.u32 	%r459, [_ZZN3cub18CUB_300001_SM_10006detail6reduce18DeviceReduceKernelINS2_10policy_hubIiyN4cuda3std3__44plusIiEEE10Policy1000EN6thrust24THRUST_300001_SM_1000_NS6detail15normal_iteratorINSD_10device_ptrIfEEEEyS9_iNS7_10__identityEEEvT0_PT3_T1_NS0_13GridEvenShareISN_EET2_T4_E12temp_storage+28];
	add.s32 	%r460, %r458, %r459;
	ld.shared.u32 	%r461, [_ZZN3cub18CUB_300001_SM_10006detail6reduce18DeviceReduceKernelINS2_10policy_hubIiyN4cuda3std3__44plusIiEEE10Policy1000EN6thrust24THRUST_300001_SM_1000_NS6detail15normal_iteratorINSD_10device_ptrIfEEEEyS9_iNS7_10__identityEEEvT0_PT3_T1_NS0_13GridEvenShareISN_EET2_T4_E12temp_storage+32];
	add.s32 	%r462, %r460, %r461;
	ld.shared.u32 	%r463, [_ZZN3cub18CUB_300001_SM_10006detail6reduce18DeviceReduceKernelINS2_10policy_hubIiyN4cuda3std3__44plusIiEEE10Policy1000EN6thrust24THRUST_300001_SM_1000_NS6detail15normal_iteratorINSD_10device_ptrIfEEEEyS9_iNS7_10__identityEEEvT0_PT3_T1_NS0_13GridEvenShareISN_EET2_T4_E12temp_storage+36];
	add.s32 	%r501, %r462, %r463;
	bra.uni 	$L__BB7_46;
$L__BB7_21:
	// begin inline asm
	mov.u32 %r353, %laneid;
	// end inline asm
	and.b32  	%r379, %r5, 992;
	add.s32 	%r380, %r379, 32;
	setp.gt.s32 	%p34, %r380, %r4;
	not.b32 	%r381, %r379;
	add.s32 	%r382, %r4, %r381;
	selp.b32 	%r377, %r382, 31, %p34;
	mov.b32 	%r356, 1;
	mov.b32 	%r378, -1;
	// begin inline asm
	shfl.sync.down.b32 %r354, %r482, %r356, %r377, %r378;
	// end inline asm
	setp.lt.s32 	%p35, %r353, %r377;
	selp.b32 	%r383, %r354, 0, %p35;
	add.s32 	%r360, %r383, %r482;
	mov.b32 	%r361, 2;
	// begin inline asm
	shfl.sync.down.b32 %r359, %r360, %r361, %r377, %r378;
	// end inline asm
	add.s32 	%r384, %r353, 2;
	setp.gt.s32 	%p36, %r384, %r377;
	selp.b32 	%r385, 0, %r359, %p36;
	add.s32 	%r365, %r360, %r385;
	mov.b32 	%r366, 4;
	// begin inline asm
	shfl.sync.down.b32 %r364, %r365, %r366, %r377, %r378;
	// end inline asm
	add.s32 	%r386, %r353, 4;
	setp.gt.s32 	%p37, %r386, %r377;
	selp.b32 	%r387, 0, %r364, %p37;
	add.s32 	%r370, %r365, %r387;
	mov.b32 	%r371, 8;
	// begin inline asm
	shfl.sync.down.b32 %r369, %r370, %r371, %r377, %r378;
	// end inline asm
	add.s32 	%r388, %r353, 8;
	setp.gt.s32 	%p38, %r388, %r377;
	selp.b32 	%r389, 0, %r369, %p38;
	add.s32 	%r375, %r370, %r389;
	mov.b32 	%r376, 16;
	// begin inline asm
	shfl.sync.down.b32 %r374, %r375, %r376, %r377, %r378;
	// end inline asm
	add.s32 	%r390, %r353, 16;
	setp.gt.s32 	%p39, %r390, %r377;
	selp.b32 	%r391, 0, %r374, %p39;
	add.s32 	%r501, %r375, %r391;
	setp.ne.s32 	%p40, %r353, 0;
	@%p40 bra 	$L__BB7_23;
	shr.u32 	%r392, %r5, 3;
	and.b32  	%r393, %r392, 124;
	mov.u32 	%r394, _ZZN3cub18CUB_300001_SM_10006detail6reduce18DeviceReduceKernelINS2_10policy_hubIiyN4cuda3std3__44plusIiEEE10Policy1000EN6thrust24THRUST_300001_SM_1000_NS6detail15normal_iteratorINSD_10device_ptrIfEEEEyS9_iNS7_10__identityEEEvT0_PT3_T1_NS0_13GridEvenShareISN_EET2_T4_E12temp_storage;
	add.s32 	%r395, %r394, %r393;
	st.shared.u32 	[%r395+8], %r501;
$L__BB7_23:
	bar.sync 	0;
	setp.ne.s32 	%p41, %r5, 0;
	@%p41 bra 	$L__BB7_46;
	setp.gt.s32 	%p42, %r4, 32;
	ld.shared.u32 	%r396, [_ZZN3cub18CUB_300001_SM_10006detail6reduce18DeviceReduceKernelINS2_10policy_hubIiyN4cuda3std3__44plusIiEEE10Policy1000EN6thrust24THRUST_300001_SM_1000_NS6detail15normal_iteratorINSD_10device_ptrIfEEEEyS9_iNS7_10__identityEEEvT0_PT3_T1_NS0_13GridEvenShareISN_EET2_T4_E12temp_storage+12];
	selp.b32 	%r397, %r396, 0, %p42;
	add.s32 	%r398, %r397, %r501;
	setp.gt.s32 	%p43, %r4, 64;
	ld.shared.u32 	%r399, [_ZZN3cub18CUB_300001_SM_10006detail6reduce18DeviceReduceKernelINS2_10policy_hubIiyN4cuda3std3__44plusIiEEE10Policy1000EN6thrust24THRUST_300001_SM_1000_NS6detail15normal_iteratorINSD_10device_ptrIfEEEEyS9_iNS7_10__identityEEEvT0_PT3_T1_NS0_13GridEvenShareISN_EET2_T4_E12temp_storage+16];
	selp.b32 	%r400, %r399, 0, %p43;
	add.s32 	%r401, %r398, %r400;
	setp.gt.s32 	%p44, %r4, 96;
	ld.shared.u32 	%r402, [_ZZN3cub18CUB_300001_SM_10006detail6reduce18DeviceReduceKernelINS2_10policy_hubIiyN4cuda3std3__44plusIiEEE10Policy1000EN6thrust24THRUST_300001_SM_1000_NS6detail15normal_iteratorINSD_10device_ptrIfEEEEyS9_iNS7_10__identityEEEvT0_PT3_T1_NS0_13GridEvenShareISN_EET2_T4_E12temp_storage+20];
	selp.b32 	%r403, %r402, 0, %p44;
	add.s32 	%r404, %r401, %r403;
	setp.gt.s32 	%p45, %r4, 128;
	ld.shared.u32 	%r405, [_ZZN3cub18CUB_300001_SM_10006detail6reduce18DeviceReduceKernelINS2_10policy_hubIiyN4cuda3std3__44plusIiEEE10Policy1000EN6thrust24THRUST_300001_SM_1000_NS6detail15normal_iteratorINSD_10device_ptrIfEEEEyS9_iNS7_10__identityEEEvT0_PT3_T1_NS0_13GridEvenShareISN_EET2_T4_E12temp_storage+24];
	selp.b32 	%r406, %r405, 0, %p45;
	add.s32 	%r407, %r404, %r406;
	setp.gt.s32 	%p46, %r4, 160;
	ld.shared.u32 	%r408, [_ZZN3cub18CUB_300001_SM_10006detail6reduce18DeviceReduceKernelINS2_10policy_hubIiyN4cuda3std3__44plusIiEEE10Policy1000EN6thrust24THRUST_300001_SM_1000_NS6detail15normal_iteratorINSD_10device_ptrIfEEEEyS9_iNS7_10__identityEEEvT0_PT3_T1_NS0_13GridEvenShareISN_EET2_T4_E12temp_storage+28];
	selp.b32 	%r409, %r408, 0, %p46;
	add.s32 	%r410, %r407, %r409;
	setp.gt.s32 	%p47, %r4, 192;
	ld.shared.u32 	%r411, [_ZZN3cub18CUB_300001_SM_10006detail6reduce18DeviceReduceKernelINS2_10policy_hubIiyN4cuda3std3__44plusIiEEE10Policy1000EN6thrust24THRUST_300001_SM_1000_NS6detail15normal_iteratorINSD_10device_ptrIfEEEEyS9_iNS7_10__identityEEEvT0_PT3_T1_NS0_13GridEvenShareISN_EET2_T4_E12temp_storage+32];
	selp.b32 	%r412, %r411, 0, %p47;
	add.s32 	%r413, %r410, %r412;
	setp.gt.s32 	%p48, %r4, 224;
	ld.shared.u32 	%r414, [_ZZN3cub18CUB_300001_SM_10006detail6reduce18DeviceReduceKernelINS2_10policy_hubIiyN4cuda3std3__44plusIiEEE10Policy1000EN6thrust24THRUST_300001_SM_1000_NS6detail15normal_iteratorINSD_10device_ptrIfEEEEyS9_iNS7_10__identityEEEvT0_PT3_T1_NS0_13GridEvenShareISN_EET2_T4_E12temp_storage+36];
	selp.b32 	%r415, %r414, 0, %p48;
	add.s32 	%r501, %r413, %r415;
	bra.uni 	$L__BB7_46;
$L__BB7_25:
	cvt.u32.u64 	%r90, %rd4;
	mov.u32 	%r46, %tid.x;
	add.s32 	%r91, %r46, %r90;
	mul.wide.u32 	%rd26, %r91, 4;
	add.s64 	%rd27, %rd2, %rd26;
	ld.global.f32 	%f1, [%rd27];
	cvt.rzi.s32.f32 	%r92, %f1;
	ld.global.f32 	%f2, [%rd27+1024];
	cvt.rzi.s32.f32 	%r93, %f2;
	ld.global.f32 	%f3, [%rd27+2048];
	cvt.rzi.s32.f32 	%r94, %f3;
	ld.global.f32 	%f4, [%rd27+3072];
	cvt.rzi.s32.f32 	%r95, %f4;
	ld.global.f32 	%f5, [%rd27+4096];
	cvt.rzi.s32.f32 	%r96, %f5;
	ld.global.f32 	%f6, [%rd27+5120];
	cvt.rzi.s32.f32 	%r97, %f6;
	ld.global.f32 	%f7, [%rd27+6144];
	cvt.rzi.s32.f32 	%r98, %f7;
	ld.global.f32 	%f8, [%rd27+7168];
	cvt.rzi.s32.f32 	%r99, %f8;
	ld.global.f32 	%f9, [%rd27+8192];
	cvt.rzi.s32.f32 	%r100, %f9;
	ld.global.f32 	%f10, [%rd27+9216];
	cvt.rzi.s32.f32 	%r101, %f10;
	ld.global.f32 	%f11, [%rd27+10240];
	cvt.rzi.s32.f32 	%r102, %f11;
	ld.global.f32 	%f12, [%rd27+11264];
	cvt.rzi.s32.f32 	%r103, %f12;
	ld.global.f32 	%f13, [%rd27+12288];
	cvt.rzi.s32.f32 	%r104, %f13;
	ld.global.f32 	%f14, [%rd27+13312];
	cvt.rzi.s32.f32 	%r105, %f14;
	ld.global.f32 	%f15, [%rd27+14336];
	cvt.rzi.s32.f32 	%r106, %f15;
	ld.global.f32 	%f16, [%rd27+15360];
	cvt.rzi.s32.f32 	%r107, %f16;
	add.s32 	%r108, %r93, %r92;
	add.s32 	%r109, %r94, %r108;
	add.s32 	%r110, %r95, %r109;
	add.s32 	%r111, %r96, %r110;
	add.s32 	%r112, %r97, %r111;
	add.s32 	%r113, %r98, %r112;
	add.s32 	%r114, %r99, %r113;
	add.s32 	%r115, %r100, %r114;
	add.s32 	%r116, %r101, %r115;
	add.s32 	%r117, %r102, %r116;
	add.s32 	%r118, %r103, %r117;
	add.s32 	%r119, %r104, %r118;
	add.s32 	%r120, %r105, %r119;
	add.s32 	%r121, %r106, %r120;
	add.s32 	%r500, %r107, %r121;
	setp.lt.u64 	%p2, %rd5, %rd3;
	@%p2 bra 	$L__BB7_42;
	cvt.u32.u64 	%r123, %rd3;
	cvt.u64.u32 	%rd28, %r46;
	add.s64 	%rd74, %rd4, %rd3;
	cvt.u32.u64 	%r48, %rd1;
	not.b32 	%r125, %r46;
	add.s32 	%r126, %r125, %r48;
	sub.s32 	%r127, %r126, %r123;
	sub.s32 	%r483, %r127, %r90;
	add.s64 	%rd29, %rd74, %rd28;
	shl.b64 	%rd30, %rd29, 2;
	add.s64 	%rd31, %rd30, %rd2;
	add.s64 	%rd73, %rd31, 8192;
	mov.b32 	%r484, 0;
	shl.b32 	%r128, %r1, 12;
	mov.u64 	%rd75, %rd4;
$L__BB7_27:
	cvt.s64.s32 	%rd15, %r128;
	add.s64 	%rd75, %rd75, %rd15;
	add.s64 	%rd32, %rd1, -4096;
	setp.gt.u64 	%p3, %rd75, %rd32;
	@%p3 bra 	$L__BB7_29;
	shl.b32 	%r129, %r1, 12;
	cvt.s64.s32 	%rd33, %r129;
	cvt.u64.u32 	%rd34, %r46;
	add.s64 	%rd35, %rd75, %rd34;
	shl.b64 	%rd36, %rd35, 2;
	add.s64 	%rd37, %rd2, %rd36;
	ld.global.f32 	%f17, [%rd37];
	cvt.rzi.s32.f32 	%r130, %f17;
	ld.global.f32 	%f18, [%rd37+1024];
	cvt.rzi.s32.f32 	%r131, %f18;
	ld.global.f32 	%f19, [%rd37+2048];
	cvt.rzi.s32.f32 	%r132, %f19;
	ld.global.f32 	%f20, [%rd37+3072];
	cvt.rzi.s32.f32 	%r133, %f20;
	ld.global.f32 	%f21, [%rd37+4096];
	cvt.rzi.s32.f32 	%r134, %f21;
	ld.global.f32 	%f22, [%rd37+5120];
	cvt.rzi.s32.f32 	%r135, %f22;
	ld.global.f32 	%f23, [%rd37+6144];
	cvt.rzi.s32.f32 	%r136, %f23;
	ld.global.f32 	%f24, [%rd37+7168];
	cvt.rzi.s32.f32 	%r137, %f24;
	ld.global.f32 	%f25, [%rd37+8192];
	cvt.rzi.s32.f32 	%r138, %f25;
	ld.global.f32 	%f26, [%rd37+9216];
	cvt.rzi.s32.f32 	%r139, %f26;
	ld.global.f32 	%f27, [%rd37+10240];
	cvt.rzi.s32.f32 	%r140, %f27;
	ld.global.f32 	%f28, [%rd37+11264];
	cvt.rzi.s32.f32 	%r141, %f28;
	ld.global.f32 	%f29, [%rd37+12288];
	cvt.rzi.s32.f32 	%r142, %f29;
	ld.global.f32 	%f30, [%rd37+13312];
	cvt.rzi.s32.f32 	%r143, %f30;
	ld.global.f32 	%f31, [%rd37+14336];
	cvt.rzi.s32.f32 	%r144, %f31;
	ld.global.f32 	%f32, [%rd37+15360];
	cvt.rzi.s32.f32 	%r145, %f32;
	add.s32 	%r146, %r130, %r500;
	add.s32 	%r147, %r131, %r146;
	add.s32 	%r148, %r132, %r147;
	add.s32 	%r149, %r133, %r148;
	add.s32 	%r150, %r134, %r149;
	add.s32 	%r151, %r135, %r150;
	add.s32 	%r152, %r136, %r151;
	add.s32 	%r153, %r137, %r152;
	add.s32 	%r154, %r138, %r153;
	add.s32 	%r155, %r139, %r154;
	add.s32 	%r156, %r140, %r155;
	add.s32 	%r157, %r141, %r156;
	add.s32 	%r158, %r142, %r157;
	add.s32 	%r159, %r143, %r158;
	add.s32 	%r160, %r144, %r159;
	add.s32 	%r500, %r145, %r160;
	sub.s64 	%rd38, %rd1, %rd75;
	setp.lt.u64 	%p4, %rd38, %rd33;
	add.s32 	%r484, %r484, 1;
	add.s64 	%rd74, %rd74, %rd33;
	sub.s32 	%r483, %r483, %r129;
	mul.wide.s32 	%rd39, %r129, 4;
	add.s64 	%rd73, %rd73, %rd39;
	@%p4 bra 	$L__BB7_42;
	bra.uni 	$L__BB7_27;
$L__BB7_29:
	setp.le.u64 	%p5, %rd1, %rd75;
	cvt.u32.u64 	%r161, %rd75;
	cvt.u32.u64 	%r162, %rd1;
	sub.s32 	%r163, %r162, %r161;
	setp.ge.s32 	%p6, %r46, %r163;
	or.pred  	%p7, %p5, %p6;
	@%p7 bra 	$L__BB7_42;
	cvt.u32.u64 	%r166, %rd15;
	cvt.u32.u64 	%r167, %rd4;
	not.b32 	%r168, %r46;
	add.s32 	%r169, %r168, %r48;
	add.s32 	%r170, %r166, %r167;
	sub.s32 	%r171, %r169, %r170;
	mul.lo.s32 	%r172, %r1, %r484;
	shl.b32 	%r173, %r172, 12;
	sub.s32 	%r174, %r171, %r173;
	shr.u32 	%r175, %r174, 8;
	add.s32 	%r56, %r175, 1;
	and.b32  	%r57, %r56, 15;
	setp.lt.u32 	%p8, %r174, 3840;
	mov.u32 	%r490, %r46;
	@%p8 bra 	$L__BB7_33;
	shr.u32 	%r176, %r483, 8;
	add.s32 	%r177, %r176, 1;
	and.b32  	%r178, %r177, 33554416;
	neg.s32 	%r486, %r178;
	mov.u32 	%r490, %r46;
$L__BB7_32:
	.pragma "nounroll";
	ld.global.f32 	%f33, [%rd73+-8192];
	cvt.rzi.s32.f32 	%r179, %f33;
	add.s32 	%r180, %r179, %r500;
	ld.global.f32 	%f34, [%rd73+-7168];
	cvt.rzi.s32.f32 	%r181, %f34;
	add.s32 	%r182, %r181, %r180;
	ld.global.f32 	%f35, [%rd73+-6144];
	cvt.rzi.s32.f32 	%r183, %f35;
	add.s32 	%r184, %r183, %r182;
	ld.global.f32 	%f36, [%rd73+-5120];
	cvt.rzi.s32.f32 	%r185, %f36;
	add.s32 	%r186, %r185, %r184;
	ld.global.f32 	%f37, [%rd73+-4096];
	cvt.rzi.s32.f32 	%r187, %f37;
	add.s32 	%r188, %r187, %r186;
	ld.global.f32 	%f38, [%rd73+-3072];
	cvt.rzi.s32.f32 	%r189, %f38;
	add.s32 	%r190, %r189, %r188;
	ld.global.f32 	%f39, [%rd73+-2048];
	cvt.rzi.s32.f32 	%r191, %f39;
	add.s32 	%r192, %r191, %r190;
	ld.global.f32 	%f40, [%rd73+-1024];
	cvt.rzi.s32.f32 	%r193, %f40;
	add.s32 	%r194, %r193, %r192;
	ld.global.f32 	%f41, [%rd73];
	cvt.rzi.s32.f32 	%r195, %f41;
	add.s32 	%r196, %r195, %r194;
	ld.global.f32 	%f42, [%rd73+1024];
	cvt.rzi.s32.f32 	%r197, %f42;
	add.s32 	%r198, %r197, %r196;
	ld.global.f32 	%f43, [%rd73+2048];
	cvt.rzi.s32.f32 	%r199, %f43;
	add.s32 	%r200, %r199, %r198;
	ld.global.f32 	%f44, [%rd73+3072];
	cvt.rzi.s32.f32 	%r201, %f44;
	add.s32 	%r202, %r201, %r200;
	ld.global.f32 	%f45, [%rd73+4096];
	cvt.rzi.s32.f32 	%r203, %f45;
	add.s32 	%r204, %r203, %r202;
	ld.global.f32 	%f46, [%rd73+5120];
	cvt.rzi.s32.f32 	%r205, %f46;
	add.s32 	%r206, %r205, %r204;
	ld.global.f32 	%f47, [%rd73+6144];
	cvt.rzi.s32.f32 	%r207, %f47;
	add.s32 	%r208, %r207, %r206;
	ld.global.f32 	%f48, [%rd73+7168];
	cvt.rzi.s32.f32 	%r209, %f48;
	add.s32 	%r500, %r209, %r208;
	add.s32 	%r490, %r490, 4096;
	add.s32 	%r486, %r486, 16;
	add.s64 	%rd73, %rd73, 16384;
	setp.ne.s32 	%p9, %r486, 0;
	@%p9 bra 	$L__BB7_32;
$L__BB7_33:
	setp.eq.s32 	%p10, %r57, 0;
	@%p10 bra 	$L__BB7_42;
	and.b32  	%r68, %r56, 7;
	setp.lt.u32 	%p11, %r57, 8;
	@%p11 bra 	$L__BB7_36;
	cvt.u64.u32 	%rd40, %r490;
	add.s64 	%rd41, %rd75, %rd40;
	shl.b64 	%rd42, %rd41, 2;
	add.s64 	%rd43, %rd2, %rd42;
	ld.global.f32 	%f49, [%rd43];
	cvt.rzi.s32.f32 	%r211, %f49;
	add.s32 	%r212, %r211, %r500;
	ld.global.f32 	%f50, [%rd43+1024];
	cvt.rzi.s32.f32 	%r213, %f50;
	add.s32 	%r214, %r213, %r212;
	ld.global.f32 	%f51, [%rd43+2048];
	cvt.rzi.s32.f32 	%r215, %f51;
	add.s32 	%r216, %r215, %r214;
	ld.global.f32 	%f52, [%rd43+3072];
	cvt.rzi.s32.f32 	%r217, %f52;
	add.s32 	%r218, %r217, %r216;
	ld.global.f32 	%f53, [%rd43+4096];
	cvt.rzi.s32.f32 	%r219, %f53;
	add.s32 	%r220, %r219, %r218;
	ld.global.f32 	%f54, [%rd43+5120];
	cvt.rzi.s32.f32 	%r221, %f54;
	add.s32 	%r222, %r221, %r220;
	ld.global.f32 	%f55, [%rd43+6144];
	cvt.rzi.s32.f32 	%r223, %f55;
	add.s32 	%r224, %r223, %r222;
	ld.global.f32 	%f56, [%rd43+7168];
	cvt.rzi.s32.f32 	%r225, %f56;
	add.s32 	%r500, %r225, %r224;
	add.s32 	%r490, %r490, 2048;
$L__BB7_36:
	setp.eq.s32 	%p12, %r68, 0;
	@%p12 bra 	$L__BB7_42;
	setp.lt.u32 	%p13, %r68, 4;
	@%p13 bra 	$L__BB7_39;
	cvt.u64.u32 	%rd44, %r490;
	add.s64 	%rd45, %rd75, %rd44;
	shl.b64 	%rd46, %rd45, 2;
	add.s64 	%rd47, %rd2, %rd46;
	ld.global.f32 	%f57, [%rd47];
	cvt.rzi.s32.f32 	%r227, %f57;
	add.s32 	%r228, %r227, %r500;
	ld.global.f32 	%f58, [%rd47+1024];
	cvt.rzi.s32.f32 	%r229, %f58;
	add.s32 	%r230, %r229, %r228;
	ld.global.f32 	%f59, [%rd47+2048];
	cvt.rzi.s32.f32 	%r231, %f59;
	add.s32 	%r232, %r231, %r230;
	ld.global.f32 	%f60, [%rd47+3072];
	cvt.rzi.s32.f32 	%r233, %f60;
	add.s32 	%r500, %r233, %r232;
	add.s32 	%r490, %r490, 1024;
$L__BB7_39:
	and.b32  	%r234, %r56, 3;
	setp.eq.s32 	%p14, %r234, 0;
	@%p14 bra 	$L__BB7_42;
	cvt.u64.u32 	%rd48, %r490;
	add.s64 	%rd49, %rd48, %rd74;
	shl.b64 	%rd50, %rd49, 2;
	add.s64 	%rd77, %rd2, %rd50;
	cvt.u16.u32 	%rs1, %r483;
	shr.u16 	%rs2, %rs1, 8;
	add.s16 	%rs3, %rs2, 1;
	cvt.u32.u16 	%r235, %rs3;
	and.b32  	%r236, %r235, 3;
	neg.s32 	%r498, %r236;
$L__BB7_41:
	.pragma "nounroll";
	ld.global.f32 	%f61, [%rd77];
	cvt.rzi.s32.f32 	%r237, %f61;
	add.s32 	%r500, %r237, %r500;
	add.s64 	%rd77, %rd77, 1024;
	add.s32 	%r498, %r498, 1;
	setp.ne.s32 	%p15, %r498, 0;
	@%p15 bra 	$L__BB7_41;
$L__BB7_42:
	// begin inline asm
	mov.u32 %r238, %laneid;
	// end inline asm
	mov.b32 	%r241, 1;
	mov.b32 	%r262, 31;
	mov.b32 	%r263, -1;
	// begin inline asm
	shfl.sync.down.b32 %r239, %r500, %r241, %r262, %r263;
	// end inline asm
	setp.gt.s32 	%p16, %r238, 30;
	selp.b32 	%r264, 0, %r239, %p16;
	add.s32 	%r245, %r264, %r500;
	mov.b32 	%r246, 2;
	// begin inline asm
	shfl.sync.down.b32 %r244, %r245, %r246, %r262, %r263;
	// end inline asm
	setp.gt.s32 	%p17, %r238, 29;
	selp.b32 	%r265, 0, %r244, %p17;
	add.s32 	%r250, %r245, %r265;
	mov.b32 	%r251, 4;
	// begin inline asm
	shfl.sync.down.b32 %r249, %r250, %r251, %r262, %r263;
	// end inline asm
	setp.gt.s32 	%p18, %r238, 27;
	selp.b32 	%r266, 0, %r249, %p18;
	add.s32 	%r255, %r250, %r266;
	mov.b32 	%r256, 8;
	// begin inline asm
	shfl.sync.down.b32 %r254, %r255, %r256, %r262, %r263;
	// end inline asm
	setp.gt.s32 	%p19, %r238, 23;
	selp.b32 	%r267, 0, %r254, %p19;
	add.s32 	%r260, %r255, %r267;
	mov.b32 	%r261, 16;
	// begin inline asm
	shfl.sync.down.b32 %r259, %r260, %r261, %r262, %r263;
	// end inline asm
	setp.gt.s32 	%p20, %r238, 15;
	selp.b32 	%r268, 0, %r259, %p20;
	add.s32 	%r501, %r260, %r268;
	setp.ne.s32 	%p21, %r238, 0;
	@%p21 bra 	$L__BB7_44;
	shr.u32 	%r269, %r46, 3;
	and.b32  	%r270, %r269, 124;
	mov.u32 	%r271, _ZZN3cub18CUB_300001_SM_10006detail6reduce18DeviceReduceKernelINS2_10policy_hubIiyN4cuda3std3__44plusIiEEE10Policy1000EN6thrust24THRUST_300001_SM_1000_NS6detail15normal_iteratorINSD_10device_ptrIfEEEEyS9_iNS7_10__identityEEEvT0_PT3_T1_NS0_13GridEvenShareISN_EET2_T4_E12temp_storage;
	add.s32 	%r272, %r271, %r270;
	st.shared.u32 	[%r272+8], %r501;
$L__BB7_44:
	bar.sync 	0;
	setp.ne.s32 	%p22, %r46, 0;
	@%p22 bra 	$L__BB7_46;
	ld.shared.u32 	%r273, [_ZZN3cub18CUB_300001_SM_10006detail6reduce18DeviceReduceKernelINS2_10policy_hubIiyN4cuda3std3__44plusIiEEE10Policy1000EN6thrust24THRUST_300001_SM_1000_NS6detail15normal_iteratorINSD_10device_ptrIfEEEEyS9_iNS7_10__identityEEEvT0_PT3_T1_NS0_13GridEvenShareISN_EET2_T4_E12temp_storage+12];
	add.s32 	%r274, %r273, %r501;
	ld.shared.u32 	%r275, [_ZZN3cub18CUB_300001_SM_10006detail6reduce18DeviceReduceKernelINS2_10policy_hubIiyN4cuda3std3__44plusIiEEE10Policy1000EN6thrust24THRUST_300001_SM_1000_NS6detail15normal_iteratorINSD_10device_ptrIfEEEEyS9_iNS7_10__identityEEEvT0_PT3_T1_NS0_13GridEvenShareISN_EET2_T4_E12temp_storage+16];
	add.s32 	%r276, %r274, %r275;
	ld.shared.u32 	%r277, [_ZZN3cub18CUB_300001_SM_10006detail6reduce18DeviceReduceKernelINS2_10policy_hubIiyN4cuda3std3__44plusIiEEE10Policy1000EN6thrust24THRUST_300001_SM_1000_NS6detail15normal_iteratorINSD_10device_ptrIfEEEEyS9_iNS7_10__identityEEEvT0_PT3_T1_NS0_13GridEvenShareISN_EET2_T4_E12temp_storage+20];
	add.s32 	%r278, %r276, %r277;
	ld.shared.u32 	%r279, [_ZZN3cub18CUB_300001_SM_10006detail6reduce18DeviceReduceKernelINS2_10policy_hubIiyN4cuda3std3__44plusIiEEE10Policy1000EN6thrust24THRUST_300001_SM_1000_NS6detail15normal_iteratorINSD_10device_ptrIfEEEEyS9_iNS7_10__identityEEEvT0_PT3_T1_NS0_13GridEvenShareISN_EET2_T4_E12temp_storage+24];
	add.s32 	%r280, %r278, %r279;
	ld.shared.u32 	%r281, [_ZZN3cub18CUB_300001_SM_10006detail6reduce18DeviceReduceKernelINS2_10policy_hubIiyN4cuda3std3__44plusIiEEE10Policy1000EN6thrust24THRUST_300001_SM_1000_NS6detail15normal_iteratorINSD_10device_ptrIfEEEEyS9_iNS7_10__identityEEEvT0_PT3_T1_NS0_13GridEvenShareISN_EET2_T4_E12temp_storage+28];
	add.s32 	%r282, %r280, %r281;
	ld.shared.u32 	%r283, [_ZZN3cub18CUB_300001_SM_10006detail6reduce18DeviceReduceKernelINS2_10policy_hubIiyN4cuda3std3__44plusIiEEE10Policy1000EN6thrust24THRUST_300001_SM_1000_NS6detail15normal_iteratorINSD_10device_ptrIfEEEEyS9_iNS7_10__identityEEEvT0_PT3_T1_NS0_13GridEvenShareISN_EET2_T4_E12temp_storage+32];
	add.s32 	%r284, %r282, %r283;
	ld.shared.u32 	%r285, [_ZZN3cub18CUB_300001_SM_10006detail6reduce18DeviceReduceKernelINS2_10policy_hubIiyN4cuda3std3__44plusIiEEE10Policy1000EN6thrust24THRUST_300001_SM_1000_NS6detail15normal_iteratorINSD_10device_ptrIfEEEEyS9_iNS7_10__identityEEEvT0_PT3_T1_NS0_13GridEvenShareISN_EET2_T4_E12temp_storage+36];
	add.s32 	%r501, %r284, %r285;
$L__BB7_46:
	mov.u32 	%r464, %tid.x;
	setp.ne.s32 	%p56, %r464, 0;
	@%p56 bra 	$L__BB7_48;
	ld.param.u64 	%rd71, [_ZN3cub18CUB_300001_SM_10006detail6reduce18DeviceReduceKernelINS2_10policy_hubIiyN4cuda3std3__44plusIiEEE10Policy1000EN6thrust24THRUST_300001_SM_1000_NS6detail15normal_iteratorINSD_10device_ptrIfEEEEyS9_iNS7_10__identityEEEvT0_PT3_T1_NS0_13GridEvenShareISN_EET2_T4__param_1];
	cvta.to.global.u64 	%rd68, %rd71;
	mul.wide.u32 	%rd69, %r2, 4;
	add.s64 	%rd70, %rd68, %rd69;
	st.global.u32 	[%rd70], %r501;
$L__BB7_48:
	ret;

}
	// .globl	_ZN3cub18CUB_300001_SM_10006detail6reduce28DeviceReduceSingleTileKernelINS2_10policy_hubIiyN4cuda3std3__44plusIiEEE10Policy1000EPiSC_iS9_iiNS7_10__identityEEEvT0_T1_T2_T3_T4_T6_
.visible .entry _ZN3cub18CUB_300001_SM_10006detail6reduce28DeviceReduceSingleTileKernelINS2_10policy_hubIiyN4cuda3std3__44plusIiEEE10Policy1000EPiSC_iS9_iiNS7_10__identityEEEvT0_T1_T2_T3_T4_T6_(
	.param .u64 .ptr .align 1 _ZN3cub18CUB_300001_SM_10006detail6reduce28DeviceReduceSingleTileKernelINS2_10policy_hubIiyN4cuda3std3__44plusIiEEE10Policy1000EPiSC_iS9_iiNS7_10__identityEEEvT0_T1_T2_T3_T4_T6__param_0,
	.param .u64 .ptr .align 1 _ZN3cub18CUB_300001_SM_10006detail6reduce28DeviceReduceSingleTileKernelINS2_10policy_hubIiyN4cuda3std3__44plusIiEEE10Policy1000EPiSC_iS9_iiNS7_10__identityEEEvT0_T1_T2_T3_T4_T6__param_1,
	.param .u32 _ZN3cub18CUB_300001_SM_10006detail6reduce28DeviceReduceSingleTileKernelINS2_10policy_hubIiyN4cuda3std3__44plusIiEEE10Policy1000EPiSC_iS9_iiNS7_10__identityEEEvT0_T1_T2_T3_T4_T6__param_2,
	.param .align 1 .b8 _ZN3cub18CUB_300001_SM_10006detail6reduce28DeviceReduceSingleTileKernelINS2_10policy_hubIiyN4cuda3std3__44plusIiEEE10Policy1000EPiSC_iS9_iiNS7_10__identityEEEvT0_T1_T2_T3_T4_T6__param_3[1],
	.param .u32 _ZN3cub18CUB_300001_SM_10006detail6reduce28DeviceReduceSingleTileKernelINS2_10policy_hubIiyN4cuda3std3__44plusIiEEE10Policy1000EPiSC_iS9_iiNS7_10__identityEEEvT0_T1_T2_T3_T4_T6__param_4,
	.param .align 1 .b8 _ZN3cub18CUB_300001_SM_10006detail6reduce28DeviceReduceSingleTileKernelINS2_10policy_hubIiyN4cuda3std3__44plusIiEEE10Policy1000EPiSC_iS9_iiNS7_10__identityEEEvT0_T1_T2_T3_T4_T6__param_5[1]
)
.maxntid 256
.minnctapersm 1
{
	.reg .pred 	%p<97>;
	.reg .b32 	%r<687>;
	.reg .b64 	%rd<125>;
	// demoted variable
	.shared .align 4 .b8 _ZZN3cub18CUB_300001_SM_10006detail6reduce28DeviceReduceSingleTileKernelINS2_10policy_hubIiyN4cuda3std3__44plusIiEEE10Policy1000EPiSC_iS9_iiNS7_10__identityEEEvT0_T1_T2_T3_T4_T6_E12temp_storage[44];
	ld.param.u64 	%rd16, [_ZN3cub18CUB_300001_SM_10006detail6reduce28DeviceReduceSingleTileKernelINS2_10policy_hubIiyN4cuda3std3__44plusIiEEE10Policy1000EPiSC_iS9_iiNS7_10__identityEEEvT0_T1_T2_T3_T4_T6__param_0];
	ld.param.u64 	%rd17, [_ZN3cub18CUB_300001_SM_10006detail6reduce28DeviceReduceSingleTileKernelINS2_10policy_hubIiyN4cuda3std3__44plusIiEEE10Policy1000EPiSC_iS9_iiNS7_10__identityEEEvT0_T1_T2_T3_T4_T6__param_1];
	ld.param.u32 	%r120, [_ZN3cub18CUB_300001_SM_10006detail6reduce28DeviceReduceSingleTileKernelINS2_10policy_hubIiyN4cuda3std3__44plusIiEEE10Policy1000EPiSC_iS9_iiNS7_10__identityEEEvT0_T1_T2_T3_T4_T6__param_2];
	ld.param.u32 	%r121, [_ZN3cub18CUB_300001_SM_10006detail6reduce28DeviceReduceSingleTileKernelINS2_10policy_hubIiyN4cuda3std3__44plusIiEEE10Policy1000EPiSC_iS9_iiNS7_10__identityEEEvT0_T1_T2_T3_T4_T6__param_4];
	cvta.to.global.u64 	%rd1, %rd17;
	setp.ne.s32 	%p1, %r120, 0;
	@%p1 bra 	$L__BB8_3;
	mov.u32 	%r633, %tid.x;
	setp.ne.s32 	%p96, %r633, 0;
	@%p96 bra 	$L__BB8_74;
	st.global.u32 	[%rd1], %r121;
	bra.uni 	$L__BB8_74;
$L__BB8_3:
	and.b64  	%rd18, %rd16, 15;
	setp.ne.s64 	%p2, %rd18, 0;
	@%p2 bra 	$L__BB8_38;
	setp.gt.s32 	%p49, %r120, 4095;
	@%p49 bra 	$L__BB8_22;
	mov.u32 	%r1, %tid.x;
	setp.ge.s32 	%p66, %r1, %r120;
	mov.b32 	%r644, 0;
	mov.u32 	%r639, %r1;
	@%p66 bra 	$L__BB8_7;
	mul.wide.u32 	%rd113, %r1, 4;
	add.s64 	%rd112, %rd16, %rd113;
	// begin inline asm
	ld.global.nc.u32 %r644, [%rd112];
	// end inline asm
	add.s32 	%r639, %r1, 256;
$L__BB8_7:
	setp.ge.s32 	%p67, %r639, %r120;
	@%p67 bra 	$L__BB8_13;
	not.b32 	%r507, %r639;
	add.s32 	%r6, %r120, %r507;
	and.b32  	%r508, %r6, 768;
	setp.eq.s32 	%p68, %r508, 768;
	@%p68 bra 	$L__BB8_11;
	mul.wide.u32 	%rd114, %r639, 4;
	add.s64 	%rd121, %rd16, %rd114;
	shr.u32 	%r509, %r6, 8;
	add.s32 	%r510, %r509, 1;
	and.b32  	%r511, %r510, 3;
	neg.s32 	%r636, %r511;
$L__BB8_10:
	.pragma "nounroll";
	// begin inline asm
	ld.global.nc.u32 %r512, [%rd121];
	// end inline asm
	add.s32 	%r644, %r512, %r644;
	add.s32 	%r639, %r639, 256;
	add.s64 	%rd121, %rd121, 1024;
	add.s32 	%r636, %r636, 1;
	setp.ne.s32 	%p69, %r636, 0;
	@%p69 bra 	$L__BB8_10;
$L__BB8_11:
	setp.lt.u32 	%p70, %r6, 768;
	@%p70 bra 	$L__BB8_13;
$L__BB8_12:
	mul.wide.s32 	%rd120, %r639, 4;
	add.s64 	%rd116, %rd16, %rd120;
	// begin inline asm
	ld.global.nc.u32 %r513, [%rd116];
	// end inline asm
	add.s32 	%r517, %r513, %r644;
	add.s64 	%rd117, %rd116, 1024;
	// begin inline asm
	ld.global.nc.u32 %r514, [%rd117];
	// end inline asm
	add.s32 	%r518, %r514, %r517;
	add.s64 	%rd118, %rd116, 2048;
	// begin inline asm
	ld.global.nc.u32 %r515, [%rd118];
	// end inline asm
	add.s32 	%r519, %r515, %r518;
	add.s64 	%rd119, %rd116, 3072;
	// begin inline asm
	ld.global.nc.u32 %r516, [%rd119];
	// end inline asm
	add.s32 	%r644, %r516, %r519;
	add.s32 	%r639, %r639, 1024;
	setp.lt.s32 	%p71, %r639, %r120;
	@%p71 bra 	$L__BB8_12;
$L__BB8_13:
	setp.lt.s32 	%p72, %r120, 256;
	@%p72 bra 	$L__BB8_18;
	// begin inline asm
	mov.u32 %r583, %laneid;
	// end inline asm
	mov.b32 	%r586, 1;
	mov.b32 	%r607, 31;
	mov.b32 	%r608, -1;
	// begin inline asm
	shfl.sync.down.b32 %r584, %r644, %r586, %r607, %r608;
	// end inline asm
	setp.gt.s32 	%p88, %r583, 30;
	selp.b32 	%r609, 0, %r584, %p88;
	add.s32 	%r590, %r609, %r644;
	mov.b32 	%r591, 2;
	// begin inline asm
	shfl.sync.down.b32 %r589, %r590, %r591, %r607, %r608;
	// end inline asm
	setp.gt.s32 	%p89, %r583, 29;
	selp.b32 	%r610, 0, %r589, %p89;
	add.s32 	%r595, %r590, %r610;
	mov.b32 	%r596, 4;
	// begin inline asm
	shfl.sync.down.b32 %r594, %r595, %r596, %r607, %r608;
	// end inline asm
	setp.gt.s32 	%p90, %r583, 27;
	selp.b32 	%r611, 0, %r594, %p90;
	add.s32 	%r600, %r595, %r611;
	mov.b32 	%r601, 8;
	// begin inline asm
	shfl.sync.down.b32 %r599, %r600, %r601, %r607, %r608;
	// end inline asm
	setp.gt.s32 	%p91, %r583, 23;
	selp.b32 	%r612, 0, %r599, %p91;
	add.s32 	%r605, %r600, %r612;
	mov.b32 	%r606, 16;
	// begin inline asm
	shfl.sync.down.b32 %r604, %r605, %r606, %r607, %r608;
	// end inline asm
	setp.gt.s32 	%p92, %r583, 15;
	selp.b32 	%r613, 0, %r604, %p92;
	add.s32 	%r686, %r605, %r613;
	setp.ne.s32 	%p93, %r583, 0;
	@%p93 bra 	$L__BB8_16;
	shr.u32 	%r614, %r1, 3;
	and.b32  	%r615, %r614, 124;
	mov.u32 	%r616, _ZZN3cub18CUB_300001_SM_10006detail6reduce28DeviceReduceSingleTileKernelINS2_10policy_hubIiyN4cuda3std3__44plusIiEEE10Policy1000EPiSC_iS9_iiNS7_10__identityEEEvT0_T1_T2_T3_T4_T6_E12temp_storage;
	add.s32 	%r617, %r616, %r615;
	st.shared.u32 	[%r617+8], %r686;
$L__BB8_16:
	bar.sync 	0;
	setp.ne.s32 	%p94, %r1, 0;
	@%p94 bra 	$L__BB8_72;
	ld.shared.u32 	%r618, [_ZZN3cub18CUB_300001_SM_10006detail6reduce28DeviceReduceSingleTileKernelINS2_10policy_hubIiyN4cuda3std3__44plusIiEEE10Policy1000EPiSC_iS9_iiNS7_10__identityEEEvT0_T1_T2_T3_T4_T6_E12temp_storage+12];
	add.s32 	%r619, %r618, %r686;
	ld.shared.u32 	%r620, [_ZZN3cub18CUB_300001_SM_10006detail6reduce28DeviceReduceSingleTileKernelINS2_10policy_hubIiyN4cuda3std3__44plusIiEEE10Policy1000EPiSC_iS9_iiNS7_10__identityEEEvT0_T1_T2_T3_T4_T6_E12temp_storage+16];
	add.s32 	%r621, %r619, %r620;
	ld.shared.u32 	%r622, [_ZZN3cub18CUB_300001_SM_10006detail6reduce28DeviceReduceSingleTileKernelINS2_10policy_hubIiyN4cuda3std3__44plusIiEEE10Policy1000EPiSC_iS9_iiNS7_10__identityEEEvT0_T1_T2_T3_T4_T6_E12temp_storage+20];
	add.s32 	%r623, %r621, %r622;
	ld.shared.u32 	%r624, [_ZZN3cub18CUB_300001_SM_10006detail6reduce28DeviceReduceSingleTileKernelINS2_10policy_hubIiyN4cuda3std3__44plusIiEEE10Policy1000EPiSC_iS9_iiNS7_10__identityEEEvT0_T1_T2_T3_T4_T6_E12temp_storage+24];
	add.s32 	%r625, %r623, %r624;
	ld.shared.u32 	%r626, [_ZZN3cub18CUB_300001_SM_10006detail6reduce28DeviceReduceSingleTileKernelINS2_10policy_hubIiyN4cuda3std3__44plusIiEEE10Policy1000EPiSC_iS9_iiNS7_10__identityEEEvT0_T1_T2_T3_T4_T6_E12temp_storage+28];
	add.s32 	%r627, %r625, %r626;
	ld.shared.u32 	%r628, [_ZZN3cub18CUB_300001_SM_10006detail6reduce28DeviceReduceSingleTileKernelINS2_10policy_hubIiyN4cuda3std3__44plusIiEEE10Policy1000EPiSC_iS9_iiNS7_10__identityEEEvT0_T1_T2_T3_T4_T6_E12temp_storage+32];
	add.s32 	%r629, %r627, %r628;
	ld.shared.u32 	%r630, [_ZZN3cub18CUB_300001_SM_10006detail6reduce28DeviceReduceSingleTileKernelINS2_10policy_hubIiyN4cuda3std3__44plusIiEEE10Policy1000EPiSC_iS9_iiNS7_10__identityEEEvT0_T1_T2_T3_T4_T6_E12temp_storage+36];
	add.s32 	%r686, %r629, %r630;
	bra.uni 	$L__BB8_72;
$L__BB8_18:
	// begin inline asm
	mov.u32 %r520, %laneid;
	// end inline asm
	and.b32  	%r546, %r1, 992;
	add.s32 	%r547, %r546, 32;
	setp.gt.s32 	%p73, %r547, %r120;
	not.b32 	%r548, %r546;
	add.s32 	%r549, %r120, %r548;
	selp.b32 	%r544, %r549, 31, %p73;
	mov.b32 	%r523, 1;
	mov.b32 	%r545, -1;
	// begin inline asm
	shfl.sync.down.b32 %r521, %r644, %r523, %r544, %r545;
	// end inline asm
	setp.lt.s32 	%p74, %r520, %r544;
	selp.b32 	%r550, %r521, 0, %p74;
	add.s32 	%r527, %r550, %r644;
	mov.b32 	%r528, 2;
	// begin inline asm
	shfl.sync.down.b32 %r526, %r527, %r528, %r544, %r545;
	// end inline asm
	add.s32 	%r551, %r520, 2;
	setp.gt.s32 	%p75, %r551, %r544;
	selp.b32 	%r552, 0, %r526, %p75;
	add.s32 	%r532, %r527, %r552;
	mov.b32 	%r533, 4;
	// begin inline asm
	shfl.sync.down.b32 %r531, %r532, %r533, %r544, %r545;
	// end inline asm
	add.s32 	%r553, %r520, 4;
	setp.gt.s32 	%p76, %r553, %r544;
	selp.b32 	%r554, 0, %r531, %p76;
	add.s32 	%r537, %r532, %r554;
	mov.b32 	%r538, 8;
	// begin inline asm
	shfl.sync.down.b32 %r536, %r537, %r538, %r544, %r545;
	// end inline asm
	add.s32 	%r555, %r520, 8;
	setp.gt.s32 	%p77, %r555, %r544;
	selp.b32 	%r556, 0, %r536, %p77;
	add.s32 	%r542, %r537, %r556;
	mov.b32 	%r543, 16;
	// begin inline asm
	shfl.sync.down.b32 %r541, %r542, %r543, %r544, %r545;
	// end inline asm
	add.s32 	%r557, %r520, 16;
	setp.gt.s32 	%p78, %r557, %r544;
	selp.b32 	%r558, 0, %r541, %p78;
	add.s32 	%r686, %r542, %r558;
	setp.ne.s32 	%p79, %r520, 0;
	@%p79 bra 	$L__BB8_20;
	shr.u32 	%r559, %r1, 3;
	and.b32  	%r560, %r559, 124;
	mov.u32 	%r561, _ZZN3cub18CUB_300001_SM_10006detail6reduce28DeviceReduceSingleTileKernelINS2_10policy_hubIiyN4cuda3std3__44plusIiEEE10Policy1000EPiSC_iS9_iiNS7_10__identityEEEvT0_T1_T2_T3_T4_T6_E12temp_storage;
	add.s32 	%r562, %r561, %r560;
	st.shared.u32 	[%r562+8], %r686;
$L__BB8_20:
	bar.sync 	0;
	setp.ne.s32 	%p80, %r1, 0;
	@%p80 bra 	$L__BB8_72;
	setp.gt.s32 	%p81, %r120, 32;
	ld.shared.u32 	%r563, [_ZZN3cub18CUB_300001_SM_10006detail6reduce28DeviceReduceSingleTileKernelINS2_10policy_hubIiyN4cuda3std3__44plusIiEEE10Policy1000EPiSC_iS9_iiNS7_10__identityEEEvT0_T1_T2_T3_T4_T6_E12temp_storage+12];
	selp.b32 	%r564, %r563, 0, %p81;
	add.s32 	%r565, %r564, %r686;
	setp.gt.s32 	%p82, %r120, 64;
	ld.shared.u32 	%r566, [_ZZN3cub18CUB_300001_SM_10006detail6reduce28DeviceReduceSingleTileKernelINS2_10policy_hubIiyN4cuda3std3__44plusIiEEE10Policy1000EPiSC_iS9_iiNS7_10__identityEEEvT0_T1_T2_T3_T4_T6_E12temp_storage+16];
	selp.b32 	%r567, %r566, 0, %p82;
	add.s32 	%r568, %r565, %r567;
	setp.gt.s32 	%p83, %r120, 96;
	ld.shared.u32 	%r569, [_ZZN3cub18CUB_300001_SM_10006detail6reduce28DeviceReduceSingleTileKernelINS2_10policy_hubIiyN4cuda3std3__44plusIiEEE10Policy1000EPiSC_iS9_iiNS7_10__identityEEEvT0_T1_T2_T3_T4_T6_E12temp_storage+20];
	selp.b32 	%r570, %r569, 0, %p83;
	add.s32 	%r571, %r568, %r570;
	setp.gt.s32 	%p84, %r120, 128;
	ld.shared.u32 	%r572, [_ZZN3cub18CUB_300001_SM_10006detail6reduce28DeviceReduceSingleTileKernelINS2_10policy_hubIiyN4cuda3std3__44plusIiEEE10Policy1000EPiSC_iS9_iiNS7_10__identityEEEvT0_T1_T2_T3_T4_T6_E12temp_storage+24];
	selp.b32 	%r573, %r572, 0, %p84;
	add.s32 	%r574, %r571, %r573;
	setp.gt.s32 	%p85, %r120, 160;
	ld.shared.u32 	%r575, [_ZZN3cub18CUB_300001_SM_10006detail6reduce28DeviceReduceSingleTileKernelINS2_10policy_hubIiyN4cuda3std3__44plusIiEEE10Policy1000EPiSC_iS9_iiNS7_10__identityEEEvT0_T1_T2_T3_T4_T6_E12temp_storage+28];
	selp.b32 	%r576, %r575, 0, %p85;
	add.s32 	%r577, %r574, %r576;
	setp.gt.s32 	%p86, %r120, 192;
	ld.shared.u32 	%r578, [_ZZN3cub18CUB_300001_SM_10006detail6reduce28DeviceReduceSingleTileKernelINS2_10policy_hubIiyN4cuda3std3__44plusIiEEE10Policy1000EPiSC_iS9_iiNS7_10__identityEEEvT0_T1_T2_T3_T4_T6_E12temp_storage+32];
	selp.b32 	%r579, %r578, 0, %p86;
	add.s32 	%r580, %r577, %r579;
	setp.gt.s32 	%p87, %r120, 224;
	ld.shared.u32 	%r581, [_ZZN3cub18CUB_300001_SM_10006detail6reduce28DeviceReduceSingleTileKernelINS2_10policy_hubIiyN4cuda3std3__44plusIiEEE10Policy1000EPiSC_iS9_iiNS7_10__identityEEEvT0_T1_T2_T3_T4_T6_E12temp_storage+36];
	selp.b32 	%r582, %r581, 0, %p87;
	add.s32 	%r686, %r580, %r582;
	bra.uni 	$L__BB8_72;
$L__BB8_22:
	mov.u32 	%r26, %tid.x;
	shl.b32 	%r377, %r26, 2;
	mul.wide.u32 	%rd86, %r377, 4;
	add.s64 	%rd76, %rd16, %rd86;
	// begin inline asm
	ld.global.nc.v2.u64 {%rd74, %rd75}, [%rd76];
	// end inline asm
	mov.b64 	{%r378, %r379}, %rd75;
	mov.b64 	{%r380, %r381}, %rd74;
	add.s64 	%rd79, %rd76, 4096;
	// begin inline asm
	ld.global.nc.v2.u64 {%rd77, %rd78}, [%rd79];
	// end inline asm
	mov.b64 	{%r382, %r383}, %rd78;
	mov.b64 	{%r384, %r385}, %rd77;
	add.s64 	%rd82, %rd76, 8192;
	// begin inline asm
	ld.global.nc.v2.u64 {%rd80, %rd81}, [%rd82];
	// end inline asm
	mov.b64 	{%r386, %r387}, %rd81;
	mov.b64 	{%r388, %r389}, %rd80;
	add.s64 	%rd85, %rd76, 12288;
	// begin inline asm
	ld.global.nc.v2.u64 {%rd83, %rd84}, [%rd85];
	// end inline asm
	mov.b64 	{%r390, %r391}, %rd84;
	mov.b64 	{%r392, %r393}, %rd83;
	add.s32 	%r394, %r381, %r380;
	add.s32 	%r395, %r378, %r394;
	add.s32 	%r396, %r379, %r395;
	add.s32 	%r397, %r384, %r396;
	add.s32 	%r398, %r385, %r397;
	add.s32 	%r399, %r382, %r398;
	add.s32 	%r400, %r383, %r399;
	add.s32 	%r401, %r388, %r400;
	add.s32 	%r402, %r389, %r401;
	add.s32 	%r403, %r386, %r402;
	add.s32 	%r404, %r387, %r403;
	add.s32 	%r405, %r392, %r404;
	add.s32 	%r406, %r393, %r405;
	add.s32 	%r407, %r390, %r406;
	add.s32 	%r659, %r391, %r407;
	setp.lt.u32 	%p50, %r120, 8192;
	mov.b32 	%r648, 4096;
	@%p50 bra 	$L__BB8_26;
	add.s32 	%r28, %r120, -4096;
	mov.b32 	%r648, 4096;
$L__BB8_24:
	mul.wide.s32 	%rd99, %r648, 4;
	add.s64 	%rd89, %rd76, %rd99;
	// begin inline asm
	ld.global.nc.v2.u64 {%rd87, %rd88}, [%rd89];
	// end inline asm
	mov.b64 	{%r409, %r410}, %rd88;
	mov.b64 	{%r411, %r412}, %rd87;
	add.s64 	%rd92, %rd89, 4096;
	// begin inline asm
	ld.global.nc.v2.u64 {%rd90, %rd91}, [%rd92];
	// end inline asm
	mov.b64 	{%r413, %r414}, %rd91;
	mov.b64 	{%r415, %r416}, %rd90;
	add.s64 	%rd95, %rd89, 8192;
	// begin inline asm
	ld.global.nc.v2.u64 {%rd93, %rd94}, [%rd95];
	// end inline asm
	mov.b64 	{%r417, %r418}, %rd94;
	mov.b64 	{%r419, %r420}, %rd93;
	add.s64 	%rd98, %rd89, 12288;
	// begin inline asm
	ld.global.nc.v2.u64 {%rd96, %rd97}, [%rd98];
	// end inline asm
	mov.b64 	{%r421, %r422}, %rd97;
	mov.b64 	{%r423, %r424}, %rd96;
	add.s32 	%r425, %r411, %r659;
	add.s32 	%r426, %r412, %r425;
	add.s32 	%r427, %r409, %r426;
	add.s32 	%r428, %r410, %r427;
	add.s32 	%r429, %r415, %r428;
	add.s32 	%r430, %r416, %r429;
	add.s32 	%r431, %r413, %r430;
	add.s32 	%r432, %r414, %r431;
	add.s32 	%r433, %r419, %r432;
	add.s32 	%r434, %r420, %r433;
	add.s32 	%r435, %r417, %r434;
	add.s32 	%r436, %r418, %r435;
	add.s32 	%r437, %r423, %r436;
	add.s32 	%r438, %r424, %r437;
	add.s32 	%r439, %r421, %r438;
	add.s32 	%r659, %r422, %r439;
	sub.s32 	%r440, %r120, %r648;
	setp.lt.s32 	%p51, %r440, 4096;
	@%p51 bra 	$L__BB8_34;
	add.s32 	%r648, %r648, 4096;
	setp.le.s32 	%p52, %r648, %r28;
	@%p52 bra 	$L__BB8_24;
$L__BB8_26:
	setp.le.s32 	%p53, %r120, %r648;
	@%p53 bra 	$L__BB8_34;
	sub.s32 	%r35, %r120, %r648;
	setp.ge.s32 	%p54, %r26, %r35;
	@%p54 bra 	$L__BB8_34;
	not.b32 	%r442, %r26;
	add.s32 	%r443, %r120, %r442;
	sub.s32 	%r36, %r443, %r648;
	and.b32  	%r444, %r36, 768;
	setp.eq.s32 	%p55, %r444, 768;
	mov.u32 	%r653, %r26;
	@%p55 bra 	$L__BB8_31;
	add.s32 	%r650, %r26, %r648;
	shr.u32 	%r445, %r36, 8;
	add.s32 	%r446, %r445, 1;
	and.b32  	%r447, %r446, 3;
	neg.s32 	%r649, %r447;
	mov.u32 	%r653, %r26;
$L__BB8_30:
	.pragma "nounroll";
	mul.wide.u32 	%rd101, %r650, 4;
	add.s64 	%rd100, %rd16, %rd101;
	// begin inline asm
	ld.global.nc.u32 %r448, [%rd100];
	// end inline asm
	add.s32 	%r659, %r448, %r659;
	add.s32 	%r653, %r653, 256;
	add.s32 	%r650, %r650, 256;
	add.s32 	%r649, %r649, 1;
	setp.ne.s32 	%p56, %r649, 0;
	@%p56 bra 	$L__BB8_30;
$L__BB8_31:
	setp.lt.u32 	%p57, %r36, 768;
	@%p57 bra 	$L__BB8_34;
	cvt.u64.u32 	%rd102, %r653;
	cvt.u64.u32 	%rd103, %r648;
	add.s64 	%rd104, %rd102, %rd103;
	shl.b64 	%rd105, %rd104, 2;
	add.s64 	%rd106, %rd105, %rd16;
	add.s64 	%rd122, %rd106, 2048;
	add.s32 	%r656, %r653, %r648;
$L__BB8_33:
	mul.wide.u32 	%rd111, %r656, 4;
	add.s64 	%rd107, %rd16, %rd111;
	// begin inline asm
	ld.global.nc.u32 %r449, [%rd107];
	// end inline asm
	add.s32 	%r453, %r449, %r659;
	add.s64 	%rd108, %rd122, -1024;
	// begin inline asm
	ld.global.nc.u32 %r450, [%rd108];
	// end inline asm
	add.s32 	%r454, %r450, %r453;
	// begin inline asm
	ld.global.nc.u32 %r451, [%rd122];
	// end inline asm
	add.s32 	%r455, %r451, %r454;
	add.s64 	%rd110, %rd122, 1024;
	// begin inline asm
	ld.global.nc.u32 %r452, [%rd110];
	// end inline asm
	add.s32 	%r659, %r452, %r455;
	add.s32 	%r653, %r653, 1024;
	add.s64 	%rd122, %rd122, 4096;
	add.s32 	%r656, %r656, 1024;
	setp.lt.s32 	%p58, %r653, %r35;
	@%p58 bra 	$L__BB8_33;
$L__BB8_34:
	// begin inline asm
	mov.u32 %r456, %laneid;
	// end inline asm
	mov.b32 	%r459, 1;
	mov.b32 	%r480, 31;
	mov.b32 	%r481, -1;
	// begin inline asm
	shfl.sync.down.b32 %r457, %r659, %r459, %r480, %r481;
	// end inline asm
	setp.gt.s32 	%p59, %r456, 30;
	selp.b32 	%r482, 0, %r457, %p59;
	add.s32 	%r463, %r482, %r659;
	mov.b32 	%r464, 2;
	// begin inline asm
	shfl.sync.down.b32 %r462, %r463, %r464, %r480, %r481;
	// end inline asm
	setp.gt.s32 	%p60, %r456, 29;
	selp.b32 	%r483, 0, %r462, %p60;
	add.s32 	%r468, %r463, %r483;
	mov.b32 	%r469, 4;
	// begin inline asm
	shfl.sync.down.b32 %r467, %r468, %r469, %r480, %r481;
	// end inline asm
	setp.gt.s32 	%p61, %r456, 27;
	selp.b32 	%r484, 0, %r467, %p61;
	add.s32 	%r473, %r468, %r484;
	mov.b32 	%r474, 8;
	// begin inline asm
	shfl.sync.down.b32 %r472, %r473, %r474, %r480, %r481;
	// end inline asm
	setp.gt.s32 	%p62, %r456, 23;
	selp.b32 	%r485, 0, %r472, %p62;
	add.s32 	%r478, %r473, %r485;
	mov.b32 	%r479, 16;
	// begin inline asm
	shfl.sync.down.b32 %r477, %r478, %r479, %r480, %r481;
	// end inline asm
	setp.gt.s32 	%p63, %r456, 15;
	selp.b32 	%r486, 0, %r477, %p63;
	add.s32 	%r686, %r478, %r486;
	setp.ne.s32 	%p64, %r456, 0;
	@%p64 bra 	$L__BB8_36;
	shr.u32 	%r487, %r26, 3;
	and.b32  	%r488, %r487, 124;
	mov.u32 	%r489, _ZZN3cub18CUB_300001_SM_10006detail6reduce28DeviceReduceSingleTileKernelINS2_10policy_hubIiyN4cuda3std3__44plusIiEEE10Policy1000EPiSC_iS9_iiNS7_10__identityEEEvT0_T1_T2_T3_T4_T6_E12temp_storage;
	add.s32 	%r490, %r489, %r488;
	st.shared.u32 	[%r490+8], %r686;
$L__BB8_36:
	bar.sync 	0;
	setp.ne.s32 	%p65, %r26, 0;
	@%p65 bra 	$L__BB8_72;
	ld.shared.u32 	%r491, [_ZZN3cub18CUB_300001_SM_10006detail6reduce28DeviceReduceSingleTileKernelINS2_10policy_hubIiyN4cuda3std3__44plusIiEEE10Policy1000EPiSC_iS9_iiNS7_10__identityEEEvT0_T1_T2_T3_T4_T6_E12temp_storage+12];
	add.s32 	%r492, %r491, %r686;
	ld.shared.u32 	%r493, [_ZZN3cub18CUB_300001_SM_10006detail6reduce28DeviceReduceSingleTileKernelINS2_10policy_hubIiyN4cuda3std3__44plusIiEEE10Policy1000EPiSC_iS9_iiNS7_10__identityEEEvT0_T1_T2_T3_T4_T6_E12temp_storage+16];
	add.s32 	%r494, %r492, %r493;
	ld.shared.u32 	%r495, [_ZZN3cub18CUB_300001_SM_10006detail6reduce28DeviceReduceSingleTileKernelINS2_10policy_hubIiyN4cuda3std3__44plusIiEEE10Policy1000EPiSC_iS9_iiNS7_10__identityEEEvT0_T1_T2_T3_T4_T6_E12temp_storage+20];
	add.s32 	%r496, %r494, %r495;
	ld.shared.u32 	%r497, [_ZZN3cub18CUB_300001_SM_10006detail6reduce28DeviceReduceSingleTileKernelINS2_10policy_hubIiyN4cuda3std3__44plusIiEEE10Policy1000EPiSC_iS9_iiNS7_10__identityEEEvT0_T1_T2_T3_T4_T6_E12temp_storage+24];
	add.s32 	%r498, %r496, %r497;
	ld.shared.u32 	%r499, [_ZZN3cub18CUB_300001_SM_10006detail6reduce28DeviceReduceSingleTileKernelINS2_10policy_hubIiyN4cuda3std3__44plusIiEEE10Policy1000EPiSC_iS9_iiNS7_10__identityEEEvT0_T1_T2_T3_T4_T6_E12temp_storage+28];
	add.s32 	%r500, %r498, %r499;
	ld.shared.u32 	%r501, [_ZZN3cub18CUB_300001_SM_10006detail6reduce28DeviceReduceSingleTileKernelINS2_10policy_hubIiyN4cuda3std3__44plusIiEEE10Policy1000EPiSC_iS9_iiNS7_10__identityEEEvT0_T1_T2_T3_T4_T6_E12temp_storage+32];
	add.s32 	%r502, %r500, %r501;
	ld.shared.u32 	%r503, [_ZZN3cub18CUB_300001_SM_10006detail6reduce28DeviceReduceSingleTileKernelINS2_10policy_hubIiyN4cuda3std3__44plusIiEEE10Policy1000EPiSC_iS9_iiNS7_10__identityEEEvT0_T1_T2_T3_T4_T6_E12temp_storage+36];
	add.s32 	%r686, %r502, %r503;
	bra.uni 	$L__BB8_72;
$L__BB8_38:
	setp.gt.s32 	%p3, %r120, 4095;
	@%p3 bra 	$L__BB8_56;
	mov.u32 	%r60, %tid.x;
	setp.ge.s32 	%p20, %r60, %r120;
	mov.b32 	%r670, 0;
	mov.u32 	%r665, %r60;
	@%p20 bra 	$L__BB8_41;
	mul.wide.u32 	%rd66, %r60, 4;
	add.s64 	%rd65, %rd16, %rd66;
	// begin inline asm
	ld.global.nc.u32 %r670, [%rd65];
	// end inline asm
	add.s32 	%r665, %r60, 256;
$L__BB8_41:
	setp.ge.s32 	%p21, %r665, %r120;
	@%p21 bra 	$L__BB8_47;
	not.b32 	%r252, %r665;
	add.s32 	%r65, %r120, %r252;
	and.b32  	%r253, %r65, 768;
	setp.eq.s32 	%p22, %r253, 768;
	@%p22 bra 	$L__BB8_45;
	mul.wide.u32 	%rd67, %r665, 4;
	add.s64 	%rd123, %rd16, %rd67;
	shr.u32 	%r254, %r65, 8;
	add.s32 	%r255, %r254, 1;
	and.b32  	%r256, %r255, 3;
	neg.s32 	%r662, %r256;
$L__BB8_44:
	.pragma "nounroll";
	// begin inline asm
	ld.global.nc.u32 %r257, [%rd123];
	// end inline asm
	add.s32 	%r670, %r257, %r670;
	add.s32 	%r665, %r665, 256;
	add.s64 	%rd123, %rd123, 1024;
	add.s32 	%r662, %r662, 1;
	setp.ne.s32 	%p23, %r662, 0;
	@%p23 bra 	$L__BB8_44;
$L__BB8_45:
	setp.lt.u32 	%p24, %r65, 768;
	@%p24 bra 	$L__BB8_47;
$L__BB8_46:
	mul.wide.s32 	%rd73, %r665, 4;
	add.s64 	%rd69, %rd16, %rd73;
	// begin inline asm
	ld.global.nc.u32 %r258, [%rd69];
	// end inline asm
	add.s32 	%r262, %r258, %r670;
	add.s64 	%rd70, %rd69, 1024;
	// begin inline asm
	ld.global.nc.u32 %r259, [%rd70];
	// end inline asm
	add.s32 	%r263, %r259, %r262;
	add.s64 	%rd71, %rd69, 2048;
	// begin inline asm
	ld.global.nc.u32 %r260, [%rd71];
	// end inline asm
	add.s32 	%r264, %r260, %r263;
	add.s64 	%rd72, %rd69, 3072;
	// begin inline asm
	ld.global.nc.u32 %r261, [%rd72];
	// end inline asm
	add.s32 	%r670, %r261, %r264;
	add.s32 	%r665, %r665, 1024;
	setp.lt.s32 	%p25, %r665, %r120;
	@%p25 bra 	$L__BB8_46;
$L__BB8_47:
	setp.lt.s32 	%p26, %r120, 256;
	@%p26 bra 	$L__BB8_52;
	// begin inline asm
	mov.u32 %r328, %laneid;
	// end inline asm
	mov.b32 	%r331, 1;
	mov.b32 	%r352, 31;
	mov.b32 	%r353, -1;
	// begin inline asm
	shfl.sync.down.b32 %r329, %r670, %r331, %r352, %r353;
	// end inline asm
	setp.gt.s32 	%p42, %r328, 30;
	selp.b32 	%r354, 0, %r329, %p42;
	add.s32 	%r335, %r354, %r670;
	mov.b32 	%r336, 2;
	// begin inline asm
	shfl.sync.down.b32 %r334, %r335, %r336, %r352, %r353;
	// end inline asm
	setp.gt.s32 	%p43, %r328, 29;
	selp.b32 	%r355, 0, %r334, %p43;
	add.s32 	%r340, %r335, %r355;
	mov.b32 	%r341, 4;
	// begin inline asm
	shfl.sync.down.b32 %r339, %r340, %r341, %r352, %r353;
	// end inline asm
	setp.gt.s32 	%p44, %r328, 27;
	selp.b32 	%r356, 0, %r339, %p44;
	add.s32 	%r345, %r340, %r356;
	mov.b32 	%r346, 8;
	// begin inline asm
	shfl.sync.down.b32 %r344, %r345, %r346, %r352, %r353;
	// end inline asm
	setp.gt.s32 	%p45, %r328, 23;
	selp.b32 	%r357, 0, %r344, %p45;
	add.s32 	%r350, %r345, %r357;
	mov.b32 	%r351, 16;
	// begin inline asm
	shfl.sync.down.b32 %r349, %r350, %r351, %r352, %r353;
	// end inline asm
	setp.gt.s32 	%p46, %r328, 15;
	selp.b32 	%r358, 0, %r349, %p46;
	add.s32 	%r686, %r350, %r358;
	setp.ne.s32 	%p47, %r328, 0;
	@%p47 bra 	$L__BB8_50;
	shr.u32 	%r359, %r60, 3;
	and.b32  	%r360, %r359, 124;
	mov.u32 	%r361, _ZZN3cub18CUB_300001_SM_10006detail6reduce28DeviceReduceSingleTileKernelINS2_10policy_hubIiyN4cuda3std3__44plusIiEEE10Policy1000EPiSC_iS9_iiNS7_10__identityEEEvT0_T1_T2_T3_T4_T6_E12temp_storage;
	add.s32 	%r362, %r361, %r360;
	st.shared.u32 	[%r362+8], %r686;
$L__BB8_50:
	bar.sync 	0;
	setp.ne.s32 	%p48, %r60, 0;
	@%p48 bra 	$L__BB8_72;
	ld.shared.u32 	%r363, [_ZZN3cub18CUB_300001_SM_10006detail6reduce28DeviceReduceSingleTileKernelINS2_10policy_hubIiyN4cuda3std3__44plusIiEEE10Policy1000EPiSC_iS9_iiNS7_10__identityEEEvT0_T1_T2_T3_T4_T6_E12temp_storage+12];
	add.s32 	%r364, %r363, %r686;
	ld.shared.u32 	%r365, [_ZZN3cub18CUB_300001_SM_10006detail6reduce28DeviceReduceSingleTileKernelINS2_10policy_hubIiyN4cuda3std3__44plusIiEEE10Policy1000EPiSC_iS9_iiNS7_10__identityEEEvT0_T1_T2_T3_T4_T6_E12temp_storage+16];
	add.s32 	%r366, %r364, %r365;
	ld.shared.u32 	%r367, [_ZZN3cub18CUB_300001_SM_10006detail6reduce28DeviceReduceSingleTileKernelINS2_10policy_hubIiyN4cuda3std3__44plusIiEEE10Policy1000EPiSC_iS9_iiNS7_10__identityEEEvT0_T1_T2_T3_T4_T6_E12temp_storage+20];
	add.s32 	%r368, %r366, %r367;
	ld.shared.u32 	%r369, [_ZZN3cub18CUB_300001_SM_10006detail6reduce28DeviceReduceSingleTileKernelINS2_10policy_hubIiyN4cuda3std3__44plusIiEEE10Policy1000EPiSC_iS9_iiNS7_10__identityEEEvT0_T1_T2_T3_T4_T6_E12temp_storage+24];
	add.s32 	%r370, %r368, %r369;
	ld.shared.u32 	%r371, [_ZZN3cub18CUB_300001_SM_10006detail6reduce28DeviceReduceSingleTileKernelINS2_10policy_hubIiyN4cuda3std3__44plusIiEEE10Policy1000EPiSC_iS9_iiNS7_10__identityEEEvT0_T1_T2_T3_T4_T6_E12temp_storage+28];
	add.s32 	%r372, %r370, %r371;
	ld.shared.u32 	%r373, [_ZZN3cub18CUB_300001_SM_10006detail6reduce28DeviceReduceSingleTileKernelINS2_10policy_hubIiyN4cuda3std3__44plusIiEEE10Policy1000EPiSC_iS9_iiNS7_10__identityEEEvT0_T1_T2_T3_T4_T6_E12temp_storage+32];
	add.s32 	%r374, %r372, %r373;
	ld.shared.u32 	%r375, [_ZZN3cub18CUB_300001_SM_10006detail6reduce28DeviceReduceSingleTileKernelINS2_10policy_hubIiyN4cuda3std3__44plusIiEEE10Policy1000EPiSC_iS9_iiNS7_10__identityEEEvT0_T1_T2_T3_T4_T6_E12temp_storage+36];
	add.s32 	%r686, %r374, %r375;
	bra.uni 	$L__BB8_72;
$L__BB8_52:
	// begin inline asm
	mov.u32 %r265, %laneid;
	// end inline asm
	and.b32  	%r291, %r60, 992;
	add.s32 	%r292, %r291, 32;
	setp.gt.s32 	%p27, %r292, %r120;
	not.b32 	%r293, %r291;
	add.s32 	%r294, %r120, %r293;
	selp.b32 	%r289, %r294, 31, %p27;
	mov.b32 	%r268, 1;
	mov.b32 	%r290, -1;
	// begin inline asm
	shfl.sync.down.b32 %r266, %r670, %r268, %r289, %r290;
	// end inline asm
	setp.lt.s32 	%p28, %r265, %r289;
	selp.b32 	%r295, %r266, 0, %p28;
	add.s32 	%r272, %r295, %r670;
	mov.b32 	%r273, 2;
	// begin inline asm
	shfl.sync.down.b32 %r271, %r272, %r273, %r289, %r290;
	// end inline asm
	add.s32 	%r296, %r265, 2;
	setp.gt.s32 	%p29, %r296, %r289;
	selp.b32 	%r297, 0, %r271, %p29;
	add.s32 	%r277, %r272, %r297;
	mov.b32 	%r278, 4;
	// begin inline asm
	shfl.sync.down.b32 %r276, %r277, %r278, %r289, %r290;
	// end inline asm
	add.s32 	%r298, %r265, 4;
	setp.gt.s32 	%p30, %r298, %r289;
	selp.b32 	%r299, 0, %r276, %p30;
	add.s32 	%r282, %r277, %r299;
	mov.b32 	%r283, 8;
	// begin inline asm
	shfl.sync.down.b32 %r281, %r282, %r283, %r289, %r290;
	// end inline asm
	add.s32 	%r300, %r265, 8;
	setp.gt.s32 	%p31, %r300, %r289;
	selp.b32 	%r301, 0, %r281, %p31;
	add.s32 	%r287, %r282, %r301;
	mov.b32 	%r288, 16;
	// begin inline asm
	shfl.sync.down.b32 %r286, %r287, %r288, %r289, %r290;
	// end inline asm
	add.s32 	%r302, %r265, 16;
	setp.gt.s32 	%p32, %r302, %r289;
	selp.b32 	%r303, 0, %r286, %p32;
	add.s32 	%r686, %r287, %r303;
	setp.ne.s32 	%p33, %r265, 0;
	@%p33 bra 	$L__BB8_54;
	shr.u32 	%r304, %r60, 3;
	and.b32  	%r305, %r304, 124;
	mov.u32 	%r306, _ZZN3cub18CUB_300001_SM_10006detail6reduce28DeviceReduceSingleTileKernelINS2_10policy_hubIiyN4cuda3std3__44plusIiEEE10Policy1000EPiSC_iS9_iiNS7_10__identityEEEvT0_T1_T2_T3_T4_T6_E12temp_storage;
	add.s32 	%r307, %r306, %r305;
	st.shared.u32 	[%r307+8], %r686;
$L__BB8_54:
	bar.sync 	0;
	setp.ne.s32 	%p34, %r60, 0;
	@%p34 bra 	$L__BB8_72;
	setp.gt.s32 	%p35, %r120, 32;
	ld.shared.u32 	%r308, [_ZZN3cub18CUB_300001_SM_10006detail6reduce28DeviceReduceSingleTileKernelINS2_10policy_hubIiyN4cuda3std3__44plusIiEEE10Policy1000EPiSC_iS9_iiNS7_10__identityEEEvT0_T1_T2_T3_T4_T6_E12temp_storage+12];
	selp.b32 	%r309, %r308, 0, %p35;
	add.s32 	%r310, %r309, %r686;
	setp.gt.s32 	%p36, %r120, 64;
	ld.shared.u32 	%r311, [_ZZN3cub18CUB_300001_SM_10006detail6reduce28DeviceReduceSingleTileKernelINS2_10policy_hubIiyN4cuda3std3__44plusIiEEE10Policy1000EPiSC_iS9_iiNS7_10__identityEEEvT0_T1_T2_T3_T4_T6_E12temp_storage+16];
	selp.b32 	%r312, %r311, 0, %p36;
	add.s32 	%r313, %r310, %r312;
	setp.gt.s32 	%p37, %r120, 96;
	ld.shared.u32 	%r314, [_ZZN3cub18CUB_300001_SM_10006detail6reduce28DeviceReduceSingleTileKernelINS2_10policy_hubIiyN4cuda3std3__44plusIiEEE10Policy1000EPiSC_iS9_iiNS7_10__identityEEEvT0_T1_T2_T3_T4_T6_E12temp_storage+20];
	selp.b32 	%r315, %r314, 0, %p37;
	add.s32 	%r316, %r313, %r315;
	setp.gt.s32 	%p38, %r120, 128;
	ld.shared.u32 	%r317, [_ZZN3cub18CUB_300001_SM_10006detail6reduce28DeviceReduceSingleTileKernelINS2_10policy_hubIiyN4cuda3std3__44plusIiEEE10Policy1000EPiSC_iS9_iiNS7_10__identityEEEvT0_T1_T2_T3_T4_T6_E12temp_storage+24];
	selp.b32 	%r318, %r317, 0, %p38;
	add.s32 	%r319, %r316, %r318;
	setp.gt.s32 	%p39, %r120, 160;
	ld.shared.u32 	%r320, [_ZZN3cub18CUB_300001_SM_10006detail6reduce28DeviceReduceSingleTileKernelINS2_10policy_hubIiyN4cuda3std3__44plusIiEEE10Policy1000EPiSC_iS9_iiNS7_10__identityEEEvT0_T1_T2_T3_T4_T6_E12temp_storage+28];
	selp.b32 	%r321, %r320, 0, %p39;
	add.s32 	%r322, %r319, %r321;
	setp.gt.s32 	%p40, %r120, 192;
	ld.shared.u32 	%r323, [_ZZN3cub18CUB_300001_SM_10006detail6reduce28DeviceReduceSingleTileKernelINS2_10policy_hubIiyN4cuda3std3__44plusIiEEE10Policy1000EPiSC_iS9_iiNS7_10__identityEEEvT0_T1_T2_T3_T4_T6_E12temp_storage+32];
	selp.b32 	%r324, %r323, 0, %p40;
	add.s32 	%r325, %r322, %r324;
	setp.gt.s32 	%p41, %r120, 224;
	ld.shared.u32 	%r326, [_ZZN3cub18CUB_300001_SM_10006detail6reduce28DeviceReduceSingleTileKernelINS2_10policy_hubIiyN4cuda3std3__44plusIiEEE10Policy1000EPiSC_iS9_iiNS7_10__identityEEEvT0_T1_T2_T3_T4_T6_E12temp_storage+36];
	selp.b32 	%r327, %r326, 0, %p41;
	add.s32 	%r686, %r325, %r327;
	bra.uni 	$L__BB8_72;
$L__BB8_56:
	mov.u32 	%r85, %tid.x;
	mul.wide.u32 	%rd35, %r85, 4;
	add.s64 	%rd19, %rd16, %rd35;
	// begin inline asm
	ld.global.nc.u32 %r122, [%rd19];
	// end inline asm
	add.s64 	%rd20, %rd19, 1024;
	// begin inline asm
	ld.global.nc.u32 %r123, [%rd20];
	// end inline asm
	add.s64 	%rd21, %rd19, 2048;
	// begin inline asm
	ld.global.nc.u32 %r124, [%rd21];
	// end inline asm
	add.s64 	%rd22, %rd19, 3072;
	// begin inline asm
	ld.global.nc.u32 %r125, [%rd22];
	// end inline asm
	add.s64 	%rd23, %rd19, 4096;
	// begin inline asm
	ld.global.nc.u32 %r126, [%rd23];
	// end inline asm
	add.s64 	%rd24, %rd19, 5120;
	// begin inline asm
	ld.global.nc.u32 %r127, [%rd24];
	// end inline asm
	add.s64 	%rd25, %rd19, 6144;
	// begin inline asm
	ld.global.nc.u32 %r128, [%rd25];
	// end inline asm
	add.s64 	%rd26, %rd19, 7168;
	// begin inline asm
	ld.global.nc.u32 %r129, [%rd26];
	// end inline asm
	add.s64 	%rd27, %rd19, 8192;
	// begin inline asm
	ld.global.nc.u32 %r130, [%rd27];
	// end inline asm
	add.s64 	%rd28, %rd19, 9216;
	// begin inline asm
	ld.global.nc.u32 %r131, [%rd28];
	// end inline asm
	add.s64 	%rd29, %rd19, 10240;
	// begin inline asm
	ld.global.nc.u32 %r132, [%rd29];
	// end inline asm
	add.s64 	%rd30, %rd19, 11264;
	// begin inline asm
	ld.global.nc.u32 %r133, [%rd30];
	// end inline asm
	add.s64 	%rd31, %rd19, 12288;
	// begin inline asm
	ld.global.nc.u32 %r134, [%rd31];
	// end inline asm
	add.s64 	%rd32, %rd19, 13312;
	// begin inline asm
	ld.global.nc.u32 %r135, [%rd32];
	// end inline asm
	add.s64 	%rd33, %rd19, 14336;
	// begin inline asm
	ld.global.nc.u32 %r136, [%rd33];
	// end inline asm
	add.s64 	%rd34, %rd19, 15360;
	// begin inline asm
	ld.global.nc.u32 %r137, [%rd34];
	// end inline asm
	add.s32 	%r139, %r123, %r122;
	add.s32 	%r140, %r124, %r139;
	add.s32 	%r141, %r125, %r140;
	add.s32 	%r142, %r126, %r141;
	add.s32 	%r143, %r127, %r142;
	add.s32 	%r144, %r128, %r143;
	add.s32 	%r145, %r129, %r144;
	add.s32 	%r146, %r130, %r145;
	add.s32 	%r147, %r131, %r146;
	add.s32 	%r148, %r132, %r147;
	add.s32 	%r149, %r133, %r148;
	add.s32 	%r150, %r134, %r149;
	add.s32 	%r151, %r135, %r150;
	add.s32 	%r152, %r136, %r151;
	add.s32 	%r685, %r137, %r152;
	setp.lt.u32 	%p4, %r120, 8192;
	mov.b32 	%r674, 4096;
	@%p4 bra 	$L__BB8_60;
	add.s32 	%r87, %r120, -4096;
	mov.b32 	%r674, 4096;
$L__BB8_58:
	mul.wide.s32 	%rd52, %r674, 4;
	add.s64 	%rd36, %rd19, %rd52;
	// begin inline asm
	ld.global.nc.u32 %r154, [%rd36];
	// end inline asm
	add.s64 	%rd37, %rd36, 1024;
	// begin inline asm
	ld.global.nc.u32 %r155, [%rd37];
	// end inline asm
	add.s64 	%rd38, %rd36, 2048;
	// begin inline asm
	ld.global.nc.u32 %r156, [%rd38];
	// end inline asm
	add.s64 	%rd39, %rd36, 3072;
	// begin inline asm
	ld.global.nc.u32 %r157, [%rd39];
	// end inline asm
	add.s64 	%rd40, %rd36, 4096;
	// begin inline asm
	ld.global.nc.u32 %r158, [%rd40];
	// end inline asm
	add.s64 	%rd41, %rd36, 5120;
	// begin inline asm
	ld.global.nc.u32 %r159, [%rd41];
	// end inline asm
	add.s64 	%rd42, %rd36, 6144;
	// begin inline asm
	ld.global.nc.u32 %r160, [%rd42];
	// end inline asm
	add.s64 	%rd43, %rd36, 7168;
	// begin inline asm
	ld.global.nc.u32 %r161, [%rd43];
	// end inline asm
	add.s64 	%rd44, %rd36, 8192;
	// begin inline asm
	ld.global.nc.u32 %r162, [%rd44];
	// end inline asm
	add.s64 	%rd45, %rd36, 9216;
	// begin inline asm
	ld.global.nc.u32 %r163, [%rd45];
	// end inline asm
	add.s64 	%rd46, %rd36, 10240;
	// begin inline asm
	ld.global.nc.u32 %r164, [%rd46];
	// end inline asm
	add.s64 	%rd47, %rd36, 11264;
	// begin inline asm
	ld.global.nc.u32 %r165, [%rd47];
	// end inline asm
	add.s64 	%rd48, %rd36, 12288;
	// begin inline asm
	ld.global.nc.u32 %r166, [%rd48];
	// end inline asm
	add.s64 	%rd49, %rd36, 13312;
	// begin inline asm
	ld.global.nc.u32 %r167, [%rd49];
	// end inline asm
	add.s64 	%rd50, %rd36, 14336;
	// begin inline asm
	ld.global.nc.u32 %r168, [%rd50];
	// end inline asm
	add.s64 	%rd51, %rd36, 15360;
	// begin inline asm
	ld.global.nc.u32 %r169, [%rd51];
	// end inline asm
	add.s32 	%r170, %r154, %r685;
	add.s32 	%r171, %r155, %r170;
	add.s32 	%r172, %r156, %r171;
	add.s32 	%r173, %r157, %r172;
	add.s32 	%r174, %r158, %r173;
	add.s32 	%r175, %r159, %r174;
	add.s32 	%r176, %r160, %r175;
	add.s32 	%r177, %r161, %r176;
	add.s32 	%r178, %r162, %r177;
	add.s32 	%r179, %r163, %r178;
	add.s32 	%r180, %r164, %r179;
	add.s32 	%r181, %r165, %r180;
	add.s32 	%r182, %r166, %r181;
	add.s32 	%r183, %r167, %r182;
	add.s32 	%r184, %r168, %r183;
	add.s32 	%r685, %r169, %r184;
	sub.s32 	%r185, %r120, %r674;
	setp.lt.s32 	%p5, %r185, 4096;
	@%p5 bra 	$L__BB8_68;
	add.s32 	%r674, %r674, 4096;
	setp.le.s32 	%p6, %r674, %r87;
	@%p6 bra 	$L__BB8_58;
$L__BB8_60:
	setp.le.s32 	%p7, %r120, %r674;
	@%p7 bra 	$L__BB8_68;
	sub.s32 	%r94, %r120, %r674;
	setp.ge.s32 	%p8, %r85, %r94;
	@%p8 bra 	$L__BB8_68;
	not.b32 	%r187, %r85;
	add.s32 	%r188, %r120, %r187;
	sub.s32 	%r95, %r188, %r674;
	and.b32  	%r189, %r95, 768;
	setp.eq.s32 	%p9, %r189, 768;
	mov.u32 	%r679, %r85;
	@%p9 bra 	$L__BB8_65;
	add.s32 	%r676, %r85, %r674;
	shr.u32 	%r190, %r95, 8;
	add.s32 	%r191, %r190, 1;
	and.b32  	%r192, %r191, 3;
	neg.s32 	%r675, %r192;
	mov.u32 	%r679, %r85;
$L__BB8_64:
	.pragma "nounroll";
	mul.wide.u32 	%rd54, %r676, 4;
	add.s64 	%rd53, %rd16, %rd54;
	// begin inline asm
	ld.global.nc.u32 %r193, [%rd53];
	// end inline asm
	add.s32 	%r685, %r193, %r685;
	add.s32 	%r679, %r679, 256;
	add.s32 	%r676, %r676, 256;
	add.s32 	%r675, %r675, 1;
	setp.ne.s32 	%p10, %r675, 0;
	@%p10 bra 	$L__BB8_64;
$L__BB8_65:
	setp.lt.u32 	%p11, %r95, 768;
	@%p11 bra 	$L__BB8_68;
	cvt.u64.u32 	%rd55, %r679;
	cvt.u64.u32 	%rd56, %r674;
	add.s64 	%rd57, %rd55, %rd56;
	shl.b64 	%rd58, %rd57, 2;
	add.s64 	%rd59, %rd58, %rd16;
	add.s64 	%rd124, %rd59, 2048;
	add.s32 	%r682, %r679, %r674;
$L__BB8_67:
	mul.wide.u32 	%rd64, %r682, 4;
	add.s64 	%rd60, %rd16, %rd64;
	// begin inline asm
	ld.global.nc.u32 %r194, [%rd60];
	// end inline asm
	add.s32 	%r198, %r194, %r685;
	add.s64 	%rd61, %rd124, -1024;
	// begin inline asm
	ld.global.nc.u32 %r195, [%rd61];
	// end inline asm
	add.s32 	%r199, %r195, %r198;
	// begin inline asm
	ld.global.nc.u32 %r196, [%rd124];
	// end inline asm
	add.s32 	%r200, %r196, %r199;
	add.s64 	%rd63, %rd124, 1024;
	// begin inline asm
	ld.global.nc.u32 %r197, [%rd63];
	// end inline asm
	add.s32 	%r685, %r197, %r200;
	add.s32 	%r679, %r679, 1024;
	add.s64 	%rd124, %rd124, 4096;
	add.s32 	%r682, %r682, 1024;
	setp.lt.s32 	%p12, %r679, %r94;
	@%p12 bra 	$L__BB8_67;
$L__BB8_68:
	// begin inline asm
	mov.u32 %r201, %laneid;
	// end inline asm
	mov.b32 	%r204, 1;
	mov.b32 	%r225, 31;
	mov.b32 	%r226, -1;
	// begin inline asm
	shfl.sync.down.b32 %r202, %r685, %r204, %r225, %r226;
	// end inline asm
	setp.gt.s32 	%p13, %r201, 30;
	selp.b32 	%r227, 0, %r202, %p13;
	add.s32 	%r208, %r227, %r685;
	mov.b32 	%r209, 2;
	// begin inline asm
	shfl.sync.down.b32 %r207, %r208, %r209, %r225, %r226;
	// end inline asm
	setp.gt.s32 	%p14, %r201, 29;
	selp.b32 	%r228, 0, %r207, %p14;
	add.s32 	%r213, %r208, %r228;
	mov.b32 	%r214, 4;
	// begin inline asm
	shfl.sync.down.b32 %r212, %r213, %r214, %r225, %r226;
	// end inline asm
	setp.gt.s32 	%p15, %r201, 27;
	selp.b32 	%r229, 0, %r212, %p15;
	add.s32 	%r218, %r213, %r229;
	mov.b32 	%r219, 8;
	// begin inline asm
	shfl.sync.down.b32 %r217, %r218, %r219, %r225, %r226;
	// end inline asm
	setp.gt.s32 	%p16, %r201, 23;
	selp.b32 	%r230, 0, %r217, %p16;
	add.s32 	%r223, %r218, %r230;
	mov.b32 	%r224, 16;
	// begin inline asm
	shfl.sync.down.b32 %r222, %r223, %r224, %r225, %r226;
	// end inline asm
	setp.gt.s32 	%p17, %r201, 15;
	selp.b32 	%r231, 0, %r222, %p17;
	add.s32 	%r686, %r223, %r231;
	setp.ne.s32 	%p18, %r201, 0;
	@%p18 bra 	$L__BB8_70;
	shr.u32 	%r232, %r85, 3;
	and.b32  	%r233, %r232, 124;
	mov.u32 	%r234, _ZZN3cub18CUB_300001_SM_10006detail6reduce28DeviceReduceSingleTileKernelINS2_10policy_hubIiyN4cuda3std3__44plusIiEEE10Policy1000EPiSC_iS9_iiNS7_10__identityEEEvT0_T1_T2_T3_T4_T6_E12temp_storage;
	add.s32 	%r235, %r234, %r233;
	st.shared.u32 	[%r235+8], %r686;
$L__BB8_70:
	bar.sync 	0;
	setp.ne.s32 	%p19, %r85, 0;
	@%p19 bra 	$L__BB8_72;
	ld.shared.u32 	%r236, [_ZZN3cub18CUB_300001_SM_10006detail6reduce28DeviceReduceSingleTileKernelINS2_10policy_hubIiyN4cuda3std3__44plusIiEEE10Policy1000EPiSC_iS9_iiNS7_10__identityEEEvT0_T1_T2_T3_T4_T6_E12temp_storage+12];
	add.s32 	%r237, %r236, %r686;
	ld.shared.u32 	%r238, [_ZZN3cub18CUB_300001_SM_10006detail6reduce28DeviceReduceSingleTileKernelINS2_10policy_hubIiyN4cuda3std3__44plusIiEEE10Policy1000EPiSC_iS9_iiNS7_10__identityEEEvT0_T1_T2_T3_T4_T6_E12temp_storage+16];
	add.s32 	%r239, %r237, %r238;
	ld.shared.u32 	%r240, [_ZZN3cub18CUB_300001_SM_10006detail6reduce28DeviceReduceSingleTileKernelINS2_10policy_hubIiyN4cuda3std3__44plusIiEEE10Policy1000EPiSC_iS9_iiNS7_10__identityEEEvT0_T1_T2_T3_T4_T6_E12temp_storage+20];
	add.s32 	%r241, %r239, %r240;
	ld.shared.u32 	%r242, [_ZZN3cub18CUB_300001_SM_10006detail6reduce28DeviceReduceSingleTileKernelINS2_10policy_hubIiyN4cuda3std3__44plusIiEEE10Policy1000EPiSC_iS9_iiNS7_10__identityEEEvT0_T1_T2_T3_T4_T6_E12temp_storage+24];
	add.s32 	%r243, %r241, %r242;
	ld.shared.u32 	%r244, [_ZZN3cub18CUB_300001_SM_10006detail6reduce28DeviceReduceSingleTileKernelINS2_10policy_hubIiyN4cuda3std3__44plusIiEEE10Policy1000EPiSC_iS9_iiNS7_10__identityEEEvT0_T1_T2_T3_T4_T6_E12temp_storage+28];
	add.s32 	%r245, %r243, %r244;
	ld.shared.u32 	%r246, [_ZZN3cub18CUB_300001_SM_10006detail6reduce28DeviceReduceSingleTileKernelINS2_10policy_hubIiyN4cuda3std3__44plusIiEEE10Policy1000EPiSC_iS9_iiNS7_10__identityEEEvT0_T1_T2_T3_T4_T6_E12temp_storage+32];
	add.s32 	%r247, %r245, %r246;
	ld.shared.u32 	%r248, [_ZZN3cub18CUB_300001_SM_10006detail6reduce28DeviceReduceSingleTileKernelINS2_10policy_hubIiyN4cuda3std3__44plusIiEEE10Policy1000EPiSC_iS9_iiNS7_10__identityEEEvT0_T1_T2_T3_T4_T6_E12temp_storage+36];
	add.s32 	%r686, %r247, %r248;
$L__BB8_72:
	mov.u32 	%r631, %tid.x;
	setp.ne.s32 	%p95, %r631, 0;
	@%p95 bra 	$L__BB8_74;
	add.s32 	%r632, %r686, %r121;
	st.global.u32 	[%rd1], %r632;
$L__BB8_74:
	ret;

}


// ===== COMPILED SASS (sm_100) =====

	.target	sm_100

	.elftype	@"ET_EXEC"


//--------------------- .note.nv.tkinfo           --------------------------
	.section	.note.nv.tkinfo,"",@"SHT_NOTE"
	.sectionflags	@"SHF_NOTE_NV_TKINFO"
	.tkinfo
        /*0018*/ 	.word	0x00000002
        /*0030*/ 	.string	""
        /*0030*/ 	.string	"ptxas"
        /*0030*/ 	.string	"Cuda compilation tools, release 13.0, V13.0.88"
        /*0030*/ 	.string	"Build cuda_13.0.r13.0/compiler.36424714_0"
        /*0030*/ 	.string	"-arch sm_100 -m 64 "



//--------------------- .note.nv.cuinfo           --------------------------
	.section	.note.nv.cuinfo,"",@"SHT_NOTE"
	.sectionflags	@"SHF_NOTE_NV_CUINFO"
        /*0018*/ 	.short	0x0002
        /*001a*/ 	.short	0x0064
        /*001c*/ 	.short	0x0082
	.zero		2


//--------------------- .nv.info                  --------------------------
	.section	.nv.info,"",@"SHT_CUDA_INFO"
	.align	4


	//----- nvinfo : EIATTR_REGCOUNT
	.align		4
        /*0000*/ 	.byte	0x04, 0x2f
        /*0002*/ 	.short	(.L_44 - .L_43)
	.align		4
.L_43:
        /*0004*/ 	.word	index@(_ZN3cub18CUB_300001_SM_10006detail11EmptyKernelIvEEvv)
        /*0008*/ 	.word	0x00000004


	//----- nvinfo : EIATTR_FRAME_SIZE
	.align		4
.L_44:
        /*000c*/ 	.byte	0x04, 0x11
        /*000e*/ 	.short	(.L_46 - .L_45)
	.align		4
.L_45:
        /*0010*/ 	.word	index@(_ZN3cub18CUB_300001_SM_10006detail11EmptyKernelIvEEvv)
        /*0014*/ 	.word	0x00000000


	//----- nvinfo : EIATTR_REGCOUNT
	.align		4
.L_46:
        /*0018*/ 	.byte	0x04, 0x2f
        /*001a*/ 	.short	(.L_48 - .L_47)
	.align		4
.L_47:
        /*001c*/ 	.word	index@(_ZN3cub18CUB_300001_SM_10006detail9transform16transform_kernelINS2_10policy_hubILb0EN4cuda3std3__45tupleIJN6thrust24THRUST_300001_SM_1000_NS6detail15normal_iteratorINSA_10device_ptrIfEEEESF_EEEE10policy1000EiNS7_10multipliesIdEESF_JPfSL_EEEvT0_iT1_T2_DpNS2_10kernel_argIT3_EE)
        /*0020*/ 	.word	0x00000020


	//----- nvinfo : EIATTR_FRAME_SIZE
	.align		4
.L_48:
        /*0024*/ 	.byte	0x04, 0x11
        /*0026*/ 	.short	(.L_50 - .L_49)
	.align		4
.L_49:
        /*0028*/ 	.word	index@($__internal_1_$__cuda_sm20_div_u64)
        /*002c*/ 	.word	0x00000000


	//----- nvinfo : EIATTR_FRAME_SIZE
	.align		4
.L_50:
        /*0030*/ 	.byte	0x04, 0x11
        /*0032*/ 	.short	(.L_52 - .L_51)
	.align		4
.L_51:
        /*0034*/ 	.word	index@(_ZN3cub18CUB_300001_SM_10006detail9transform16transform_kernelINS2_10policy_hubILb0EN4cuda3std3__45tupleIJN6thrust24THRUST_300001_SM_1000_NS6detail15normal_iteratorINSA_10device_ptrIfEEEESF_EEEE10policy1000EiNS7_10multipliesIdEESF_JPfSL_EEEvT0_iT1_T2_DpNS2_10kernel_argIT3_EE)
        /*0038*/ 	.word	0x00000000


	//----- nvinfo : EIATTR_REGCOUNT
	.align		4
.L_52:
        /*003c*/ 	.byte	0x04, 0x2f
        /*003e*/ 	.short	(.L_54 - .L_53)
	.align		4
.L_53:
        /*0040*/ 	.word	index@(_ZN3cub18CUB_300001_SM_10006detail9transform16transform_kernelINS2_10policy_hubILb0EN4cuda3std3__45tupleIJN6thrust24THRUST_300001_SM_1000_NS6detail15normal_iteratorINSA_10device_ptrIfEEEESF_EEEE10policy1000ElNS7_10multipliesIdEESF_JPfSL_EEEvT0_iT1_T2_DpNS2_10kernel_argIT3_EE)
        /*0044*/ 	.word	0x00000020


	//----- nvinfo : EIATTR_FRAME_SIZE
	.align		4
.L_54:
        /*0048*/ 	.byte	0x04, 0x11
        /*004a*/ 	.short	(.L_56 - .L_55)
	.align		4
.L_55:
        /*004c*/ 	.word	index@($__internal_0_$__cuda_sm20_div_u64)
        /*0050*/ 	.word	0x00000000


	//----- nvinfo : EIATTR_FRAME_SIZE
	.align		4
.L_56:
        /*0054*/ 	.byte	0x04, 0x11
        /*0056*/ 	.short	(.L_58 - .L_57)
	.align		4
.L_57:
        /*0058*/ 	.word	index@(_ZN3cub18CUB_300001_SM_10006detail9transform16transform_kernelINS2_10policy_hubILb0EN4cuda3std3__45tupleIJN6thrust24THRUST_300001_SM_1000_NS6detail15normal_iteratorINSA_10device_ptrIfEEEESF_EEEE10policy1000ElNS7_10multipliesIdEESF_JPfSL_EEEvT0_iT1_T2_DpNS2_10kernel_argIT3_EE)
        /*005c*/ 	.word	0x00000000


	//----- nvinfo : EIATTR_REGCOUNT
	.align		4
.L_58:
        /*0060*/ 	.byte	0x04, 0x2f
        /*0062*/ 	.short	(.L_60 - .L_59)
	.align		4
.L_59:
        /*0064*/ 	.word	index@(_ZN3cub18CUB_300001_SM_10006detail6reduce28DeviceReduceSingleTileKernelINS2_10policy_hubIijN4cuda3std3__44plusIiEEE10Policy1000EN6thrust24THRUST_300001_SM_1000_NS6detail15normal_iteratorINSD_10device_ptrIfEEEEPijS9_iiNS7_10__identityEEEvT0_T1_T2_T3_T4_T6_)
        /*0068*/ 	.word	0x00000020


	//----- nvinfo : EIATTR_FRAME_SIZE
	.align		4
.L_60:
        /*006c*/ 	.byte	0x04, 0x11
        /*006e*/ 	.short	(.L_62 - .L_61)
	.align		4
.L_61:
        /*0070*/ 	.word	index@(_ZN3cub18CUB_300001_SM_10006detail6reduce28DeviceReduceSingleTileKernelINS2_10policy_hubIijN4cuda3std3__44plusIiEEE10Policy1000EN6thrust24THRUST_300001_SM_1000_NS6detail15normal_iteratorINSD_10device_ptrIfEEEEPijS9_iiNS7_10__identityEEEvT0_T1_T2_T3_T4_T6_)
        /*0074*/ 	.word	0x00000000


	//----- nvinfo : EIATTR_REGCOUNT
	.align		4
.L_62:
        /*0078*/ 	.byte	0x04, 0x2f
        /*007a*/ 	.short	(.L_64 - .L_63)
	.align		4
.L_63:
        /*007c*/ 	.word	index@(_ZN3cub18CUB_300001_SM_10006detail6reduce18DeviceReduceKernelINS2_10policy_hubIijN4cuda3std3__44plusIiEEE10Policy1000EN6thrust24THRUST_300001_SM_1000_NS6detail15normal_iteratorINSD_10device_ptrIfEEEEjS9_iNS7_10__identityEEEvT0_PT3_T1_NS0_13GridEvenShareISN_EET2_T4_)
        /*0080*/ 	.word	0x00000020


	//----- nvinfo : EIATTR_FRAME_SIZE
	.align		4
.L_64:
        /*0084*/ 	.byte	0x04, 0x11
        /*0086*/ 	.short	(.L_66 - .L_65)
	.align		4
.L_65:
        /*0088*/ 	.word	index@(_ZN3cub18CUB_300001_SM_10006detail6reduce18DeviceReduceKernelINS2_10policy_hubIijN4cuda3std3__44plusIiEEE10Policy1000EN6thrust24THRUST_300001_SM_1000_NS6detail15normal_iteratorINSD_10device_ptrIfEEEEjS9_iNS7_10__identityEEEvT0_PT3_T1_NS0_13GridEvenShareISN_EET2_T4_)
        /*008c*/ 	.word	0x00000000


	//----- nvinfo : EIATTR_REGCOUNT
	.align		4
.L_66:
        /*0090*/ 	.byte	0x04, 0x2f
        /*0092*/ 	.short	(.L_68 - .L_67)
	.align		4
.L_67:
        /*0094*/ 	.word	index@(_ZN3cub18CUB_300001_SM_10006detail6reduce28DeviceReduceSingleTileKernelINS2_10policy_hubIijN4cuda3std3__44plusIiEEE10Policy1000EPiSC_iS9_iiNS7_10__identityEEEvT0_T1_T2_T3_T4_T6_)
        /*0098*/ 	.word	0x00000020


	//----- nvinfo : EIATTR_FRAME_SIZE
	.align		4
.L_68:
        /*009c*/ 	.byte	0x04, 0x11
        /*009e*/ 	.short	(.L_70 - .L_69)
	.align		4
.L_69:
        /*00a0*/ 	.word	index@(_ZN3cub18CUB_300001_SM_10006detail6reduce28DeviceReduceSingleTileKernelINS2_10policy_hubIijN4cuda3std3__44plusIiEEE10Policy1000EPiSC_iS9_iiNS7_10__identityEEEvT0_T1_T2_T3_T4_T6_)
        /*00a4*/ 	.word	0x00000000


	//----- nvinfo : EIATTR_REGCOUNT
	.align		4
.L_70:
        /*00a8*/ 	.byte	0x04, 0x2f
        /*00aa*/ 	.short	(.L_72 - .L_71)
	.align		4
.L_71:
        /*00ac*/ 	.word	index@(_ZN3cub18CUB_300001_SM_10006detail6reduce28DeviceReduceSingleTileKernelINS2_10policy_hubIiyN4cuda3std3__44plusIiEEE10Policy1000EN6thrust24THRUST_300001_SM_1000_NS6detail15normal_iteratorINSD_10device_ptrIfEEEEPiyS9_iiNS7_10__identityEEEvT0_T1_T2_T3_T4_T6_)
        /*00b0*/ 	.word	0x00000020


	//----- nvinfo : EIATTR_FRAME_SIZE
	.align		4
.L_72:
        /*00b4*/ 	.byte	0x04, 0x11
        /*00b6*/ 	.short	(.L_74 - .L_73)
	.align		4
.L_73:
        /*00b8*/ 	.word	index@(_ZN3cub18CUB_300001_SM_10006detail6reduce28DeviceReduceSingleTileKernelINS2_10policy_hubIiyN4cuda3std3__44plusIiEEE10Policy1000EN6thrust24THRUST_300001_SM_1000_NS6detail15normal_iteratorINSD_10device_ptrIfEEEEPiyS9_iiNS7_10__identityEEEvT0_T1_T2_T3_T4_T6_)
        /*00bc*/ 	.word	0x00000000


	//----- nvinfo : EIATTR_REGCOUNT
	.align		4
.L_74:
        /*00c0*/ 	.byte	0x04, 0x2f
        /*00c2*/ 	.short	(.L_76 - .L_75)
	.align		4
.L_75:
        /*00c4*/ 	.word	index@(_ZN3cub18CUB_300001_SM_10006detail6reduce18DeviceReduceKernelINS2_10policy_hubIiyN4cuda3std3__44plusIiEEE10Policy1000EN6thrust24THRUST_300001_SM_1000_NS6detail15normal_iteratorINSD_10device_ptrIfEEEEyS9_iNS7_10__identityEEEvT0_PT3_T1_NS0_13GridEvenShareISN_EET2_T4_)
        /*00c8*/ 	.word	0x0000001e


	//----- nvinfo : EIATTR_FRAME_SIZE
	.align		4
.L_76:
        /*00cc*/ 	.byte	0x04, 0x11
        /*00ce*/ 	.short	(.L_78 - .L_77)
	.align		4
.L_77:
        /*00d0*/ 	.word	index@(_ZN3cub18CUB_300001_SM_10006detail6reduce18DeviceReduceKernelINS2_10policy_hubIiyN4cuda3std3__44plusIiEEE10Policy1000EN6thrust24THRUST_300001_SM_1000_NS6detail15normal_iteratorINSD_10device_ptrIfEEEEyS9_iNS7_10__identityEEEvT0_PT3_T1_NS0_13GridEvenShareISN_EET2_T4_)
        /*00d4*/ 	.word	0x00000000


	//----- nvinfo : EIATTR_REGCOUNT
	.align		4
.L_78:
        /*00d8*/ 	.byte	0x04, 0x2f
        /*00da*/ 	.short	(.L_80 - .L_79)
	.align		4
.L_79:
        /*00dc*/ 	.word	index@(_ZN3cub18CUB_300001_SM_10006detail6reduce28DeviceReduceSingleTileKernelINS2_10policy_hubIiyN4cuda3std3__44plusIiEEE10Policy1000EPiSC_iS9_iiNS7_10__identityEEEvT0_T1_T2_T3_T4_T6_)
        /*00e0*/ 	.word	0x00000020


	//----- nvinfo : EIATTR_FRAME_SIZE
	.align		4
.L_80:
        /*00e4*/ 	.byte	0x04, 0x11
        /*00e6*/ 	.short	(.L_82 - .L_81)
	.align		4
.L_81:
        /*00e8*/ 	.word	index@(_ZN3cub18CUB_300001_SM_10006detail6reduce28DeviceReduceSingleTileKernelINS2_10policy_hubIiyN4cuda3std3__44plusIiEEE10Policy1000EPiSC_iS9_iiNS7_10__identityEEEvT0_T1_T2_T3_T4_T6_)
        /*00ec*/ 	.word	0x00000000


	//----- nvinfo : EIATTR_MIN_STACK_SIZE
	.align		4
.L_82:
        /*00f0*/ 	.byte	0x04, 0x12
        /*00f2*/ 	.short	(.L_84 - .L_83)
	.align		4
.L_83:
        /*00f4*/ 	.word	index@(_ZN3cub18CUB_300001_SM_10006detail6reduce28DeviceReduceSingleTileKernelINS2_10policy_hubIiyN4cuda3std3__44plusIiEEE10Policy1000EPiSC_iS9_iiNS7_10__identityEEEvT0_T1_T2_T3_T4_T6_)
        /*00f8*/ 	.word	0x00000000


	//----- nvinfo : EIATTR_MIN_STACK_SIZE
	.align		4
.L_84:
        /*00fc*/ 	.byte	0x04, 0x12
        /*00fe*/ 	.short	(.L_86 - .L_85)
	.align		4
.L_85:
        /*0100*/ 	.word	index@(_ZN3cub18CUB_300001_SM_10006detail6reduce18DeviceReduceKernelINS2_10policy_hubIiyN4cuda3std3__44plusIiEEE10Policy1000EN6thrust24THRUST_300001_SM_1000_NS6detail15normal_iteratorINSD_10device_ptrIfEEEEyS9_iNS7_10__identityEEEvT0_PT3_T1_NS0_13GridEvenShareISN_EET2_T4_)
        /*0104*/ 	.word	0x00000000


	//----- nvinfo : EIATTR_MIN_STACK_SIZE
	.align		4
.L_86:
        /*0108*/ 	.byte	0x04, 0x12
        /*010a*/ 	.short	(.L_88 - .L_87)
	.align		4
.L_87:
        /*010c*/ 	.word	index@(_ZN3cub18CUB_300001_SM_10006detail6reduce28DeviceReduceSingleTileKernelINS2_10policy_hubIiyN4cuda3std3__44plusIiEEE10Policy1000EN6thrust24THRUST_300001_SM_1000_NS6detail15normal_iteratorINSD_10device_ptrIfEEEEPiyS9_iiNS7_10__identityEEEvT0_T1_T2_T3_T4_T6_)
        /*0110*/ 	.word	0x00000000


	//----- nvinfo : EIATTR_MIN_STACK_SIZE
	.align		4
.L_88:
        /*0114*/ 	.byte	0x04, 0x12
        /*0116*/ 	.short	(.L_90 - .L_89)
	.align		4
.L_89:
        /*0118*/ 	.word	index@(_ZN3cub18CUB_300001_SM_10006detail6reduce28DeviceReduceSingleTileKernelINS2_10policy_hubIijN4cuda3std3__44plusIiEEE10Policy1000EPiSC_iS9_iiNS7_10__identityEEEvT0_T1_T2_T3_T4_T6_)
        /*011c*/ 	.word	0x00000000


	//----- nvinfo : EIATTR_MIN_STACK_SIZE
	.align		4
.L_90:
        /*0120*/ 	.byte	0x04, 0x12
        /*0122*/ 	.short	(.L_92 - .L_91)
	.align		4
.L_91:
        /*0124*/ 	.word	index@(_ZN3cub18CUB_300001_SM_10006detail6reduce18DeviceReduceKernelINS2_10policy_hubIijN4cuda3std3__44plusIiEEE10Policy1000EN6thrust24THRUST_300001_SM_1000_NS6detail15normal_iteratorINSD_10device_ptrIfEEEEjS9_iNS7_10__identityEEEvT0_PT3_T1_NS0_13GridEvenShareISN_EET2_T4_)
        /*0128*/ 	.word	0x00000000


	//----- nvinfo : EIATTR_MIN_STACK_SIZE
	.align		4
.L_92:
        /*012c*/ 	.byte	0x04, 0x12
        /*012e*/ 	.short	(.L_94 - .L_93)
	.align		4
.L_93:
        /*0130*/ 	.word	index@(_ZN3cub18CUB_300001_SM_10006detail6reduce28DeviceReduceSingleTileKernelINS2_10policy_hubIijN4cuda3std3__44plusIiEEE10Policy1000EN6thrust24THRUST_300001_SM_1000_NS6detail15normal_iteratorINSD_10device_ptrIfEEEEPijS9_iiNS7_10__identityEEEvT0_T1_T2_T3_T4_T6_)
        /*0134*/ 	.word	0x00000000


	//----- nvinfo : EIATTR_MIN_STACK_SIZE
	.align		4
.L_94:
        /*0138*/ 	.byte	0x04, 0x12
        /*013a*/ 	.short	(.L_96 - .L_95)
	.align		4
.L_95:
        /*013c*/ 	.word	index@(_ZN3cub18CUB_300001_SM_10006detail9transform16transform_kernelINS2_10policy_hubILb0EN4cuda3std3__45tupleIJN6thrust24THRUST_300001_SM_1000_NS6detail15normal_iteratorINSA_10device_ptrIfEEEESF_EEEE10policy1000ElNS7_10multipliesIdEESF_JPfSL_EEEvT0_iT1_T2_DpNS2_10kernel_argIT3_EE)
        /*0140*/ 	.word	0x00000000


	//----- nvinfo : EIATTR_MIN_STACK_SIZE
	.align		4
.L_96:
        /*0144*/ 	.byte	0x04, 0x12
        /*0146*/ 	.short	(.L_98 - .L_97)
	.align		4
.L_97:
        /*0148*/ 	.word	index@(_ZN3cub18CUB_300001_SM_10006detail9transform16transform_kernelINS2_10policy_hubILb0EN4cuda3std3__45tupleIJN6thrust24THRUST_300001_SM_1000_NS6detail15normal_iteratorINSA_10device_ptrIfEEEESF_EEEE10policy1000EiNS7_10multipliesIdEESF_JPfSL_EEEvT0_iT1_T2_DpNS2_10kernel_argIT3_EE)
        /*014c*/ 	.word	0x00000000


	//----- nvinfo : EIATTR_MIN_STACK_SIZE
	.align		4
.L_98:
        /*0150*/ 	.byte	0x04, 0x12
        /*0152*/ 	.short	(.L_100 - .L_99)
	.align		4
.L_99:
        /*0154*/ 	.word	index@(_ZN3cub18CUB_300001_SM_10006detail11EmptyKernelIvEEvv)
        /*0158*/ 	.word	0x00000000
.L_100:


//--------------------- .nv.compat                --------------------------
	.section	.nv.compat,"",@"SHT_CUDA_COMPAT_INFO"
	.align	4
        /*0000*/ 	.byte	0x02, 0x09, 0x00, 0x00, 0x02, 0x02, 0x02, 0x00, 0x02, 0x05, 0x05, 0x00, 0x03, 0x07, 0x01, 0x01
        /*0010*/ 	.byte	0x02, 0x03, 0x00, 0x00, 0x02, 0x06, 0x01, 0x00, 0x04, 0x0b, 0x08, 0x00, 0x09, 0x00, 0x00, 0x00
        /*0020*/ 	.byte	0x00, 0x00, 0x00, 0x00


//--------------------- .nv.info._ZN3cub18CUB_300001_SM_10006detail6reduce28DeviceReduceSingleTileKernelINS2_10policy_hubIiyN4cuda3std3__44plusIiEEE10Policy1000EPiSC_iS9_iiNS7_10__identityEEEvT0_T1_T2_T3_T4_T6_ --------------------------
	.section	.nv.info._ZN3cub18CUB_300001_SM_10006detail6reduce28DeviceReduceSingleTileKernelINS2_10policy_hubIiyN4cuda3std3__44plusIiEEE10Policy1000EPiSC_iS9_iiNS7_10__identityEEEvT0_T1_T2_T3_T4_T6_,"",@"SHT_CUDA_INFO"
	.sectionflags	@""
	.align	4


	//----- nvinfo : EIATTR_CUDA_API_VERSION
	.align		4
        /*0000*/ 	.byte	0x04, 0x37
        /*0002*/ 	.short	(.L_102 - .L_101)
.L_101:
        /*0004*/ 	.word	0x00000082


	//----- nvinfo : EIATTR_KPARAM_INFO
	.align		4
.L_102:
        /*0008*/ 	.byte	0x04, 0x17
        /*000a*/ 	.short	(.L_104 - .L_103)
.L_103:
        /*000c*/ 	.word	0x00000000
        /*0010*/ 	.short	0x0005
        /*0012*/ 	.short	0x001c
        /*0014*/ 	.byte	0x00, 0xf0, 0x05, 0x00


	//----- nvinfo : EIATTR_KPARAM_INFO
	.align		4
.L_104:
        /*0018*/ 	.byte	0x04, 0x17
        /*001a*/ 	.short	(.L_106 - .L_105)
.L_105:
        /*001c*/ 	.word	0x00000000
        /*0020*/ 	.short	0x0004
        /*0022*/ 	.short	0x0018
        /*0024*/ 	.byte	0x00, 0xf0, 0x11, 0x00


	//----- nvinfo : EIATTR_KPARAM_INFO
	.align		4
.L_106:
        /*0028*/ 	.byte	0x04, 0x17
        /*002a*/ 	.short	(.L_108 - .L_107)
.L_107:
        /*002c*/ 	.word	0x00000000
        /*0030*/ 	.short	0x0003
        /*0032*/ 	.short	0x0014
        /*0034*/ 	.byte	0x00, 0xf0, 0x05, 0x00


	//----- nvinfo : EIATTR_KPARAM_INFO
	.align		4
.L_108:
        /*0038*/ 	.byte	0x04, 0x17
        /*003a*/ 	.short	(.L_110 - .L_109)
.L_109:
        /*003c*/ 	.word	0x00000000
        /*0040*/ 	.short	0x0002
        /*0042*/ 	.short	0x0010
        /*0044*/ 	.byte	0x00, 0xf0, 0x11, 0x00


	//----- nvinfo : EIATTR_KPARAM_INFO
	.align		4
.L_110:
        /*0048*/ 	.byte	0x04, 0x17
        /*004a*/ 	.short	(.L_112 - .L_111)
.L_111:
        /*004c*/ 	.word	0x00000000
        /*0050*/ 	.short	0x0001
        /*0052*/ 	.short	0x0008
        /*0054*/ 	.byte	0x00, 0xf5, 0x21, 0x00


	//----- nvinfo : EIATTR_KPARAM_INFO
	.align		4
.L_112:
        /*0058*/ 	.byte	0x04, 0x17
        /*005a*/ 	.short	(.L_114 - .L_113)
.L_113:
        /*005c*/ 	.word	0x00000000
        /*0060*/ 	.short	0x0000
        /*0062*/ 	.short	0x0000
        /*0064*/ 	.byte	0x00, 0xf5, 0x21, 0x00


	//----- nvinfo : EIATTR_SPARSE_MMA_MASK
	.align		4
.L_114:
        /*0068*/ 	.byte	0x03, 0x50
        /*006a*/ 	.short	0x0000


	//----- nvinfo : EIATTR_MAXREG_COUNT
	.align		4
        /*006c*/ 	.byte	0x03, 0x1b
        /*006e*/ 	.short	0x00ff


	//----- nvinfo : EIATTR_NUM_BARRIERS
	.align		4
        /*0070*/ 	.byte	0x02, 0x4c
        /*0072*/ 	.byte	0x01
	.zero		1


	//----- nvinfo : EIATTR_MERCURY_ISA_VERSION
	.align		4
        /*0074*/ 	.byte	0x03, 0x5f
        /*0076*/ 	.short	0x0101


	//----- nvinfo : EIATTR_COOP_GROUP_MASK_REGIDS
	.align		4
        /*0078*/ 	.byte	0x04, 0x29
        /*007a*/ 	.short	(.L_116 - .L_115)


	//   ....[0]....
.L_115:
        /*007c*/ 	.word	0xffffffff


	//   ....[1]....
        /*0080*/ 	.word	0xffffffff


	//   ....[2]....
        /*0084*/ 	.word	0xffffffff


	//   ....[3]....
        /*0088*/ 	.word	0xffffffff


	//   ....[4]....
        /*008c*/ 	.word	0xffffffff


	//   ....[5]....
        /*0090*/ 	.word	0xffffffff


	//   ....[6]....
        /*0094*/ 	.word	0xffffffff


	//   ....[7]....
        /*0098*/ 	.word	0xffffffff


	//   ....[8]....
        /*009c*/ 	.word	0xffffffff


	//   ....[9]....
        /*00a0*/ 	.word	0xffffffff


	//   ....[10]....
        /*00a4*/ 	.word	0xffffffff


	//   ....[11]....
        /*00a8*/ 	.word	0xffffffff


	//   ....[12]....
        /*00ac*/ 	.word	0xffffffff


	//   ....[13]....
        /*00b0*/ 	.word	0xffffffff


	//   ....[14]....
        /*00b4*/ 	.word	0xffffffff


	//   ....[15]....
        /*00b8*/ 	.word	0xffffffff


	//   ....[16]....
        /*00bc*/ 	.word	0xffffffff


	//   ....[17]....
        /*00c0*/ 	.word	0xffffffff


	//   ....[18]....
        /*00c4*/ 	.word	0xffffffff


	//   ....[19]....
        /*00c8*/ 	.word	0xffffffff


	//   ....[20]....
        /*00cc*/ 	.word	0xffffffff


	//   ....[21]....
        /*00d0*/ 	.word	0xffffffff


	//   ....[22]....
        /*00d4*/ 	.word	0xffffffff


	//   ....[23]....
        /*00d8*/ 	.word	0xffffffff


	//   ....[24]....
        /*00dc*/ 	.word	0xffffffff


	//   ....[25]....
        /*00e0*/ 	.word	0xffffffff


	//   ....[26]....
        /*00e4*/ 	.word	0xffffffff


	//   ....[27]....
        /*00e8*/ 	.word	0xffffffff


	//   ....[28]....
        /*00ec*/ 	.word	0xffffffff


	//   ....[29]....
        /*00f0*/ 	.word	0xffffffff


	//----- nvinfo : EIATTR_COOP_GROUP_INSTR_OFFSETS
	.align		4
.L_116:
        /*00f4*/ 	.byte	0x04, 0x28
        /*00f6*/ 	.short	(.L_118 - .L_117)


	//   ....[0]....
.L_117:
        /*00f8*/ 	.word	0x00000890


	//   ....[1]....
        /*00fc*/ 	.word	0x000008f0


	//   ....[2]....
        /*0100*/ 	.word	0x00000940


	//   ....[3]....
        /*0104*/ 	.word	0x000009b0


	//   ....[4]....
        /*0108*/ 	.word	0x00000a10


	//   ....[5]....
        /*010c*/ 	.word	0x00000ba0


	//   ....[6]....
        /*0110*/ 	.word	0x00000c40


	//   ....[7]....
        /*0114*/ 	.word	0x00000cc0


	//   ....[8]....
        /*0118*/ 	.word	0x00000d20


	//   ....[9]....
        /*011c*/ 	.word	0x00000d60


	//   ....[10]....
        /*0120*/ 	.word	0x000019d0


	//   ....[11]....
        /*0124*/ 	.word	0x00001a30


	//   ....[12]....
        /*0128*/ 	.word	0x00001a90


	//   ....[13]....
        /*012c*/ 	.word	0x00001af0


	//   ....[14]....
        /*0130*/ 	.word	0x00001b50


	//   ....[15]....
        /*0134*/ 	.word	0x000023f0


	//   ....[16]....
        /*0138*/ 	.word	0x00002450


	//   ....[17]....
        /*013c*/ 	.word	0x000024a0


	//   ....[18]....
        /*0140*/ 	.word	0x00002510


	//   ....[19]....
        /*0144*/ 	.word	0x00002570


	//   ....[20]....
        /*0148*/ 	.word	0x00002700


	//   ....[21]....
        /*014c*/ 	.word	0x00002790


	//   ....[22]....
        /*0150*/ 	.word	0x000027e0


	//   ....[23]....
        /*0154*/ 	.word	0x00002850


	//   ....[24]....
        /*0158*/ 	.word	0x000028c0


	//   ....[25]....
        /*015c*/ 	.word	0x000036a0


	//   ....[26]....
        /*0160*/ 	.word	0x00003700


	//   ....[27]....
        /*0164*/ 	.word	0x00003760


	//   ....[28]....
        /*0168*/ 	.word	0x000037c0


	//   ....[29]....
        /*016c*/ 	.word	0x00003820


	//----- nvinfo : EIATTR_VRC_CTA_INIT_COUNT
	.align		4
.L_118:
        /*0170*/ 	.byte	0x02, 0x4a
	.zero		1
	.zero		1


	//----- nvinfo : EIATTR_EXIT_INSTR_OFFSETS
	.align		4
        /*0174*/ 	.byte	0x04, 0x1c
        /*0176*/ 	.short	(.L_120 - .L_119)


	//   ....[0]....
.L_119:
        /*0178*/ 	.word	0x00000080


	//   ....[1]....
        /*017c*/ 	.word	0x000000c0


	//   ....[2]....
        /*0180*/ 	.word	0x00003940


	//   ....[3]....
        /*0184*/ 	.word	0x00003990


	//----- nvinfo : EIATTR_MAX_THREADS
	.align		4
.L_120:
        /*0188*/ 	.byte	0x04, 0x05
        /*018a*/ 	.short	(.L_122 - .L_121)
.L_121:
        /*018c*/ 	.word	0x00000100
        /*0190*/ 	.word	0x00000001
        /*0194*/ 	.word	0x00000001


	//----- nvinfo : EIATTR_CRS_STACK_SIZE
	.align		4
.L_122:
        /*0198*/ 	.byte	0x04, 0x1e
        /*019a*/ 	.short	(.L_124 - .L_123)
.L_123:
        /*019c*/ 	.word	0x00000000


	//----- nvinfo : EIATTR_CBANK_PARAM_SIZE
	.align		4
.L_124:
        /*01a0*/ 	.byte	0x03, 0x19
        /*01a2*/ 	.short	0x001d


	//----- nvinfo : EIATTR_PARAM_CBANK
	.align		4
        /*01a4*/ 	.byte	0x04, 0x0a
        /*01a6*/ 	.short	(.L_126 - .L_125)
	.align		4
.L_125:
        /*01a8*/ 	.word	index@(.nv.constant0._ZN3cub18CUB_300001_SM_10006detail6reduce28DeviceReduceSingleTileKernelINS2_10policy_hubIiyN4cuda3std3__44plusIiEEE10Policy1000EPiSC_iS9_iiNS7_10__identityEEEvT0_T1_T2_T3_T4_T6_)
        /*01ac*/ 	.short	0x0380
        /*01ae*/ 	.short	0x001d


	//----- nvinfo : EIATTR_SW_WAR
	.align		4
.L_126:
        /*01b0*/ 	.byte	0x04, 0x36
        /*01b2*/ 	.short	(.L_128 - .L_127)
.L_127:
        /*01b4*/ 	.word	0x00000008
.L_128:


//--------------------- .nv.info._ZN3cub18CUB_300001_SM_10006detail6reduce18DeviceReduceKernelINS2_10policy_hubIiyN4cuda3std3__44plusIiEEE10Policy1000EN6thrust24THRUST_300001_SM_1000_NS6detail15normal_iteratorINSD_10device_ptrIfEEEEyS9_iNS7_10__identityEEEvT0_PT3_T1_NS0_13GridEvenShareISN_EET2_T4_ --------------------------
	.section	.nv.info._ZN3cub18CUB_300001_SM_10006detail6reduce18DeviceReduceKernelINS2_10policy_hubIiyN4cuda3std3__44plusIiEEE10Policy1000EN6thrust24THRUST_300001_SM_1000_NS6detail15normal_iteratorINSD_10device_ptrIfEEEEyS9_iNS7_10__identityEEEvT0_PT3_T1_NS0_13GridEvenShareISN_EET2_T4_,"",@"SHT_CUDA_INFO"
	.sectionflags	@""
	.align	4


	//----- nvinfo : EIATTR_CUDA_API_VERSION
	.align		4
        /*0000*/ 	.byte	0x04, 0x37
        /*0002*/ 	.short	(.L_130 - .L_129)
.L_129:
        /*0004*/ 	.word	0x00000082


	//----- nvinfo : EIATTR_KPARAM_INFO
	.align		4
.L_130:
        /*0008*/ 	.byte	0x04, 0x17
        /*000a*/ 	.short	(.L_132 - .L_131)
.L_131:
        /*000c*/ 	.word	0x00000000
        /*0010*/ 	.short	0x0005
        /*0012*/ 	.short	0x0061
        /*0014*/ 	.byte	0x00, 0xf0, 0x05, 0x00


	//----- nvinfo : EIATTR_KPARAM_INFO
	.align		4
.L_132:
        /*0018*/ 	.byte	0x04, 0x17
        /*001a*/ 	.short	(.L_134 - .L_133)
.L_133:
        /*001c*/ 	.word	0x00000000
        /*0020*/ 	.short	0x0004
        /*0022*/ 	.short	0x0060
        /*0024*/ 	.byte	0x00, 0xf0, 0x05, 0x00


	//----- nvinfo : EIATTR_KPARAM_INFO
	.align		4
.L_134:
        /*0028*/ 	.byte	0x04, 0x17
        /*002a*/ 	.short	(.L_136 - .L_135)
.L_135:
        /*002c*/ 	.word	0x00000000
        /*0030*/ 	.short	0x0003
        /*0032*/ 	.short	0x0018
        /*0034*/ 	.byte	0x00, 0xf0, 0x21, 0x01


	//----- nvinfo : EIATTR_KPARAM_INFO
	.align		4
.L_136:
        /*0038*/ 	.byte	0x04, 0x17
        /*003a*/ 	.short	(.L_138 - .L_137)
.L_137:
        /*003c*/ 	.word	0x00000000
        /*0040*/ 	.short	0x0002
        /*0042*/ 	.short	0x0010
        /*0044*/ 	.byte	0x00, 0xf0, 0x21, 0x00


	//----- nvinfo : EIATTR_KPARAM_INFO
	.align		4
.L_138:
        /*0048*/ 	.byte	0x04, 0x17
        /*004a*/ 	.short	(.L_140 - .L_139)
.L_139:
        /*004c*/ 	.word	0x00000000
        /*0050*/ 	.short	0x0001
        /*0052*/ 	.short	0x0008
        /*0054*/ 	.byte	0x00, 0xf5, 0x21, 0x00


	//----- nvinfo : EIATTR_KPARAM_INFO
	.align		4
.L_140:
        /*0058*/ 	.byte	0x04, 0x17
        /*005a*/ 	.short	(.L_142 - .L_141)
.L_141:
        /*005c*/ 	.word	0x00000000
        /*0060*/ 	.short	0x0000
        /*0062*/ 	.short	0x0000
        /*0064*/ 	.byte	0x00, 0xf0, 0x21, 0x00


	//----- nvinfo : EIATTR_SPARSE_MMA_MASK
	.align		4
.L_142:
        /*0068*/ 	.byte	0x03, 0x50
        /*006a*/ 	.short	0x0000


	//----- nvinfo : EIATTR_MAXREG_COUNT
	.align		4
        /*006c*/ 	.byte	0x03, 0x1b
        /*006e*/ 	.short	0x00ff


	//----- nvinfo : EIATTR_NUM_BARRIERS
	.align		4
        /*0070*/ 	.byte	0x02, 0x4c
        /*0072*/ 	.byte	0x01
	.zero		1


	//----- nvinfo : EIATTR_MERCURY_ISA_VERSION
	.align		4
        /*0074*/ 	.byte	0x03, 0x5f
        /*0076*/ 	.short	0x0101


	//----- nvinfo : EIATTR_COOP_GROUP_MASK_REGIDS
	.align		4
        /*0078*/ 	.byte	0x04, 0x29
        /*007a*/ 	.short	(.L_144 - .L_143)


	//   ....[0]....
.L_143:
        /*007c*/ 	.word	0xffffffff


	//   ....[1]....
        /*0080*/ 	.word	0xffffffff


	//   ....[2]....
        /*0084*/ 	.word	0xffffffff


	//   ....[3]....
        /*0088*/ 	.word	0xffffffff


	//   ....[4]....
        /*008c*/ 	.word	0xffffffff


	//   ....[5]....
        /*0090*/ 	.word	0xffffffff


	//   ....[6]....
        /*0094*/ 	.word	0xffffffff


	//   ....[7]....
        /*0098*/ 	.word	0xffffffff


	//   ....[8]....
        /*009c*/ 	.word	0xffffffff


	//   ....[9]....
        /*00a0*/ 	.word	0xffffffff


	//   ....[10]....
        /*00a4*/ 	.word	0xffffffff


	//   ....[11]....
        /*00a8*/ 	.word	0xffffffff


	//   ....[12]....
        /*00ac*/ 	.word	0xffffffff


	//   ....[13]....
        /*00b0*/ 	.word	0xffffffff


	//   ....[14]....
        /*00b4*/ 	.word	0xffffffff


	//----- nvinfo : EIATTR_COOP_GROUP_INSTR_OFFSETS
	.align		4
.L_144:
        /*00b8*/ 	.byte	0x04, 0x28
        /*00ba*/ 	.short	(.L_146 - .L_145)


	//   ....[0]....
.L_145:
        /*00bc*/ 	.word	0x00000ab0


	//   ....[1]....
        /*00c0*/ 	.word	0x00000b10


	//   ....[2]....
        /*00c4*/ 	.word	0x00000b70


	//   ....[3]....
        /*00c8*/ 	.word	0x00000bd0


	//   ....[4]....
        /*00cc*/ 	.word	0x00000c30


	//   ....[5]....
        /*00d0*/ 	.word	0x00000dc0


	//   ....[6]....
        /*00d4*/ 	.word	0x00000e60


	//   ....[7]....
        /*00d8*/ 	.word	0x00000ed0


	//   ....[8]....
        /*00dc*/ 	.word	0x00000f10


	//   ....[9]....
        /*00e0*/ 	.word	0x00000f60


	//   ....[10]....
        /*00e4*/ 	.word	0x000023c0


	//   ....[11]....
        /*00e8*/ 	.word	0x00002430


	//   ....[12]....
        /*00ec*/ 	.word	0x00002480


	//   ....[13]....
        /*00f0*/ 	.word	0x000024d0


	//   ....[14]....
        /*00f4*/ 	.word	0x00002540


	//----- nvinfo : EIATTR_VRC_CTA_INIT_COUNT
	.align		4
.L_146:
        /*00f8*/ 	.byte	0x02, 0x4a
	.zero		1
	.zero		1


	//----- nvinfo : EIATTR_EXIT_INSTR_OFFSETS
	.align		4
        /*00fc*/ 	.byte	0x04, 0x1c
        /*00fe*/ 	.short	(.L_148 - .L_147)


	//   ....[0]....
.L_147:
        /*0100*/ 	.word	0x00002670


	//   ....[1]....
        /*0104*/ 	.word	0x000026d0


	//----- nvinfo : EIATTR_MAX_THREADS
	.align		4
.L_148:
        /*0108*/ 	.byte	0x04, 0x05
        /*010a*/ 	.short	(.L_150 - .L_149)
.L_149:
        /*010c*/ 	.word	0x00000100
        /*0110*/ 	.word	0x00000001
        /*0114*/ 	.word	0x00000001


	//----- nvinfo : EIATTR_CRS_STACK_SIZE
	.align		4
.L_150:
        /*0118*/ 	.byte	0x04, 0x1e
        /*011a*/ 	.short	(.L_152 - .L_151)
.L_151:
        /*011c*/ 	.word	0x00000000


	//----- nvinfo : EIATTR_CBANK_PARAM_SIZE
	.align		4
.L_152:
        /*0120*/ 	.byte	0x03, 0x19
        /*0122*/ 	.short	0x0062


	//----- nvinfo : EIATTR_PARAM_CBANK
	.align		4
        /*0124*/ 	.byte	0x04, 0x0a
        /*0126*/ 	.short	(.L_154 - .L_153)
	.align		4
.L_153:
        /*0128*/ 	.word	index@(.nv.constant0._ZN3cub18CUB_300001_SM_10006detail6reduce18DeviceReduceKernelINS2_10policy_hubIiyN4cuda3std3__44plusIiEEE10Policy1000EN6thrust24THRUST_300001_SM_1000_NS6detail15normal_iteratorINSD_10device_ptrIfEEEEyS9_iNS7_10__identityEEEvT0_PT3_T1_NS0_13GridEvenShareISN_EET2_T4_)
        /*012c*/ 	.short	0x0380
        /*012e*/ 	.short	0x0062


	//----- nvinfo : EIATTR_SW_WAR
	.align		4
.L_154:
        /*0130*/ 	.byte	0x04, 0x36
        /*0132*/ 	.short	(.L_156 - .L_155)
.L_155:
        /*0134*/ 	.word	0x00000008
.L_156:


//--------------------- .nv.info._ZN3cub18CUB_300001_SM_10006detail6reduce28DeviceReduceSingleTileKernelINS2_10policy_hubIiyN4cuda3std3__44plusIiEEE10Policy1000EN6thrust24THRUST_300001_SM_1000_NS6detail15normal_iteratorINSD_10device_ptrIfEEEEPiyS9_iiNS7_10__identityEEEvT0_T1_T2_T3_T4_T6_ --------------------------
	.section	.nv.info._ZN3cub18CUB_300001_SM_10006detail6reduce28DeviceReduceSingleTileKernelINS2_10policy_hubIiyN4cuda3std3__44plusIiEEE10Policy1000EN6thrust24THRUST_300001_SM_1000_NS6detail15normal_iteratorINSD_10device_ptrIfEEEEPiyS9_iiNS7_10__identityEEEvT0_T1_T2_T3_T4_T6_,"",@"SHT_CUDA_INFO"
	.sectionflags	@""
	.align	4


	//----- nvinfo : EIATTR_CUDA_API_VERSION
	.align		4
        /*0000*/ 	.byte	0x04, 0x37
        /*0002*/ 	.short	(.L_158 - .L_157)
.L_157:
        /*0004*/ 	.word	0x00000082


	//----- nvinfo : EIATTR_KPARAM_INFO
	.align		4
.L_158:
        /*0008*/ 	.byte	0x04, 0x17
        /*000a*/ 	.short	(.L_160 - .L_159)
.L_159:
        /*000c*/ 	.word	0x00000000
        /*0010*/ 	.short	0x0005
        /*0012*/ 	.short	0x0020
        /*0014*/ 	.byte	0x00, 0xf0, 0x05, 0x00


	//----- nvinfo : EIATTR_KPARAM_INFO
	.align		4
.L_160:
        /*0018*/ 	.byte	0x04, 0x17
        /*001a*/ 	.short	(.L_162 - .L_161)
.L_161:
        /*001c*/ 	.word	0x00000000
        /*0020*/ 	.short	0x0004
        /*0022*/ 	.short	0x001c
        /*0024*/ 	.byte	0x00, 0xf0, 0x11, 0x00


	//----- nvinfo : EIATTR_KPARAM_INFO
	.align		4
.L_162:
        /*0028*/ 	.byte	0x04, 0x17
        /*002a*/ 	.short	(.L_164 - .L_163)
.L_163:
        /*002c*/ 	.word	0x00000000
        /*0030*/ 	.short	0x0003
        /*0032*/ 	.short	0x0018
        /*0034*/ 	.byte	0x00, 0xf0, 0x05, 0x00


	//----- nvinfo : EIATTR_KPARAM_INFO
	.align		4
.L_164:
        /*0038*/ 	.byte	0x04, 0x17
        /*003a*/ 	.short	(.L_166 - .L_165)
.L_165:
        /*003c*/ 	.word	0x00000000
        /*0040*/ 	.short	0x0002
        /*0042*/ 	.short	0x0010
        /*0044*/ 	.byte	0x00, 0xf0, 0x21, 0x00


	//----- nvinfo : EIATTR_KPARAM_INFO
	.align		4
.L_166:
        /*0048*/ 	.byte	0x04, 0x17
        /*004a*/ 	.short	(.L_168 - .L_167)
.L_167:
        /*004c*/ 	.word	0x00000000
        /*0050*/ 	.short	0x0001
        /*0052*/ 	.short	0x0008
        /*0054*/ 	.byte	0x00, 0xf5, 0x21, 0x00


	//----- nvinfo : EIATTR_KPARAM_INFO
	.align		4
.L_168:
        /*0058*/ 	.byte	0x04, 0x17
        /*005a*/ 	.short	(.L_170 - .L_169)
.L_169:
        /*005c*/ 	.word	0x00000000
        /*0060*/ 	.short	0x0000
        /*0062*/ 	.short	0x0000
        /*0064*/ 	.byte	0x00, 0xf0, 0x21, 0x00


	//----- nvinfo : EIATTR_SPARSE_MMA_MASK
	.align		4
.L_170:
        /*0068*/ 	.byte	0x03, 0x50
        /*006a*/ 	.short	0x0000


	//----- nvinfo : EIATTR_MAXREG_COUNT
	.align		4
        /*006c*/ 	.byte	0x03, 0x1b
        /*006e*/ 	.short	0x00ff


	//----- nvinfo : EIATTR_NUM_BARRIERS
	.align		4
        /*0070*/ 	.byte	0x02, 0x4c
        /*0072*/ 	.byte	0x01
	.zero		1


	//----- nvinfo : EIATTR_MERCURY_ISA_VERSION
	.align		4
        /*0074*/ 	.byte	0x03, 0x5f
        /*0076*/ 	.short	0x0101


	//----- nvinfo : EIATTR_COOP_GROUP_MASK_REGIDS
	.align		4
        /*0078*/ 	.byte	0x04, 0x29
        /*007a*/ 	.short	(.L_172 - .L_171)


	//   ....[0]....
.L_171:
        /*007c*/ 	.word	0xffffffff


	//   ....[1]....
        /*0080*/ 	.word	0xffffffff


	//   ....[2]....
        /*0084*/ 	.word	0xffffffff


	//   ....[3]....
        /*0088*/ 	.word	0xffffffff


	//   ....[4]....
        /*008c*/ 	.word	0xffffffff


	//   ....[5]....
        /*0090*/ 	.word	0xffffffff


	//   ....[6]....
        /*0094*/ 	.word	0xffffffff


	//   ....[7]....
        /*0098*/ 	.word	0xffffffff


	//   ....[8]....
        /*009c*/ 	.word	0xffffffff


	//   ....[9]....
        /*00a0*/ 	.word	0xffffffff


	//   ....[10]....
        /*00a4*/ 	.word	0xffffffff


	//   ....[11]....
        /*00a8*/ 	.word	0xffffffff


	//   ....[12]....
        /*00ac*/ 	.word	0xffffffff


	//   ....[13]....
        /*00b0*/ 	.word	0xffffffff


	//   ....[14]....
        /*00b4*/ 	.word	0xffffffff


	//----- nvinfo : EIATTR_COOP_GROUP_INSTR_OFFSETS
	.align		4
.L_172:
        /*00b8*/ 	.byte	0x04, 0x28
        /*00ba*/ 	.short	(.L_174 - .L_173)


	//   ....[0]....
.L_173:
        /*00bc*/ 	.word	0x00000a20


	//   ....[1]....
        /*00c0*/ 	.word	0x00000a80


	//   ....[2]....
        /*00c4*/ 	.word	0x00000ae0


	//   ....[3]....
        /*00c8*/ 	.word	0x00000b40


	//   ....[4]....
        /*00cc*/ 	.word	0x00000ba0


	//   ....[5]....
        /*00d0*/ 	.word	0x00000d30


	//   ....[6]....
        /*00d4*/ 	.word	0x00000dd0


	//   ....[7]....
        /*00d8*/ 	.word	0x00000e30


	//   ....[8]....
        /*00dc*/ 	.word	0x00000e80


	//   ....[9]....
        /*00e0*/ 	.word	0x00000ed0


	//   ....[10]....
        /*00e4*/ 	.word	0x00002120


	//   ....[11]....
        /*00e8*/ 	.word	0x00002180


	//   ....[12]....
        /*00ec*/ 	.word	0x000021e0


	//   ....[13]....
        /*00f0*/ 	.word	0x00002240


	//   ....[14]....
        /*00f4*/ 	.word	0x000022a0


	//----- nvinfo : EIATTR_VRC_CTA_INIT_COUNT
	.align		4
.L_174:
        /*00f8*/ 	.byte	0x02, 0x4a
	.zero		1
	.zero		1


	//----- nvinfo : EIATTR_EXIT_INSTR_OFFSETS
	.align		4
        /*00fc*/ 	.byte	0x04, 0x1c
        /*00fe*/ 	.short	(.L_176 - .L_175)


	//   ....[0]....
.L_175:
        /*0100*/ 	.word	0x000000a0


	//   ....[1]....
        /*0104*/ 	.word	0x000000e0


	//   ....[2]....
        /*0108*/ 	.word	0x000023b0


	//   ....[3]....
        /*010c*/ 	.word	0x00002400


	//----- nvinfo : EIATTR_MAX_THREADS
	.align		4
.L_176:
        /*0110*/ 	.byte	0x04, 0x05
        /*0112*/ 	.short	(.L_178 - .L_177)
.L_177:
        /*0114*/ 	.word	0x00000100
        /*0118*/ 	.word	0x00000001
        /*011c*/ 	.word	0x00000001


	//----- nvinfo : EIATTR_CRS_STACK_SIZE
	.align		4
.L_178:
        /*0120*/ 	.byte	0x04, 0x1e
        /*0122*/ 	.short	(.L_180 - .L_179)
.L_179:
        /*0124*/ 	.word	0x00000000


	//----- nvinfo : EIATTR_CBANK_PARAM_SIZE
	.align		4
.L_180:
        /*0128*/ 	.byte	0x03, 0x19
        /*012a*/ 	.short	0x0021


	//----- nvinfo : EIATTR_PARAM_CBANK
	.align		4
        /*012c*/ 	.byte	0x04, 0x0a
        /*012e*/ 	.short	(.L_182 - .L_181)
	.align		4
.L_181:
        /*0130*/ 	.word	index@(.nv.constant0._ZN3cub18CUB_300001_SM_10006detail6reduce28DeviceReduceSingleTileKernelINS2_10policy_hubIiyN4cuda3std3__44plusIiEEE10Policy1000EN6thrust24THRUST_300001_SM_1000_NS6detail15normal_iteratorINSD_10device_ptrIfEEEEPiyS9_iiNS7_10__identityEEEvT0_T1_T2_T3_T4_T6_)
        /*0134*/ 	.short	0x0380
        /*0136*/ 	.short	0x0021


	//----- nvinfo : EIATTR_SW_WAR
	.align		4
.L_182:
        /*0138*/ 	.byte	0x04, 0x36
        /*013a*/ 	.short	(.L_184 - .L_183)
.L_183:
        /*013c*/ 	.word	0x00000008
.L_184:


//--------------------- .nv.info._ZN3cub18CUB_300001_SM_10006detail6reduce28DeviceReduceSingleTileKernelINS2_10policy_hubIijN4cuda3std3__44plusIiEEE10Policy1000EPiSC_iS9_iiNS7_10__identityEEEvT0_T1_T2_T3_T4_T6_ --------------------------
	.section	.nv.info._ZN3cub18CUB_300001_SM_10006detail6reduce28DeviceReduceSingleTileKernelINS2_10policy_hubIijN4cuda3std3__44plusIiEEE10Policy1000EPiSC_iS9_iiNS7_10__identityEEEvT0_T1_T2_T3_T4_T6_,"",@"SHT_CUDA_INFO"
	.sectionflags	@""
	.align	4


	//----- nvinfo : EIATTR_CUDA_API_VERSION
	.align		4
        /*0000*/ 	.byte	0x04, 0x37
        /*0002*/ 	.short	(.L_186 - .L_185)
.L_185:
        /*0004*/ 	.word	0x00000082


	//----- nvinfo : EIATTR_KPARAM_INFO
	.align		4
.L_186:
        /*0008*/ 	.byte	0x04, 0x17
        /*000a*/ 	.short	(.L_188 - .L_187)
.L_187:
        /*000c*/ 	.word	0x00000000
        /*0010*/ 	.short	0x0005
        /*0012*/ 	.short	0x001c
        /*0014*/ 	.byte	0x00, 0xf0, 0x05, 0x00


	//----- nvinfo : EIATTR_KPARAM_INFO
	.align		4
.L_188:
        /*0018*/ 	.byte	0x04, 0x17
        /*001a*/ 	.short	(.L_190 - .L_189)
.L_189:
        /*001c*/ 	.word	0x00000000
        /*0020*/ 	.short	0x0004
        /*0022*/ 	.short	0x0018
        /*0024*/ 	.byte	0x00, 0xf0, 0x11, 0x00


	//----- nvinfo : EIATTR_KPARAM_INFO
	.align		4
.L_190:
        /*0028*/ 	.byte	0x04, 0x17
        /*002a*/ 	.short	(.L_192 - .L_191)
.L_191:
        /*002c*/ 	.word	0x00000000
        /*0030*/ 	.short	0x0003
        /*0032*/ 	.short	0x0014
        /*0034*/ 	.byte	0x00, 0xf0, 0x05, 0x00


	//----- nvinfo : EIATTR_KPARAM_INFO
	.align		4
.L_192:
        /*0038*/ 	.byte	0x04, 0x17
        /*003a*/ 	.short	(.L_194 - .L_193)
.L_193:
        /*003c*/ 	.word	0x00000000
        /*0040*/ 	.short	0x0002
        /*0042*/ 	.short	0x0010
        /*0044*/ 	.byte	0x00, 0xf0, 0x11, 0x00


	//----- nvinfo : EIATTR_KPARAM_INFO
	.align		4
.L_194:
        /*0048*/ 	.byte	0x04, 0x17
        /*004a*/ 	.short	(.L_196 - .L_195)
.L_195:
        /*004c*/ 	.word	0x00000000
        /*0050*/ 	.short	0x0001
        /*0052*/ 	.short	0x0008
        /*0054*/ 	.byte	0x00, 0xf5, 0x21, 0x00


	//----- nvinfo : EIATTR_KPARAM_INFO
	.align		4
.L_196:
        /*0058*/ 	.byte	0x04, 0x17
        /*005a*/ 	.short	(.L_198 - .L_197)
.L_197:
        /*005c*/ 	.word	0x00000000
        /*0060*/ 	.short	0x0000
        /*0062*/ 	.short	0x0000
        /*0064*/ 	.byte	0x00, 0xf5, 0x21, 0x00


	//----- nvinfo : EIATTR_SPARSE_MMA_MASK
	.align		4
.L_198:
        /*0068*/ 	.byte	0x03, 0x50
        /*006a*/ 	.short	0x0000


	//----- nvinfo : EIATTR_MAXREG_COUNT
	.align		4
        /*006c*/ 	.byte	0x03, 0x1b
        /*006e*/ 	.short	0x00ff


	//----- nvinfo : EIATTR_NUM_BARRIERS
	.align		4
        /*0070*/ 	.byte	0x02, 0x4c
        /*0072*/ 	.byte	0x01
	.zero		1


	//----- nvinfo : EIATTR_MERCURY_ISA_VERSION
	.align		4
        /*0074*/ 	.byte	0x03, 0x5f
        /*0076*/ 	.short	0x0101


	//----- nvinfo : EIATTR_COOP_GROUP_MASK_REGIDS
	.align		4
        /*0078*/ 	.byte	0x04, 0x29
        /*007a*/ 	.short	(.L_200 - .L_199)


	//   ....[0]....
.L_199:
        /*007c*/ 	.word	0xffffffff


	//   ....[1]....
        /*0080*/ 	.word	0xffffffff


	//   ....[2]....
        /*0084*/ 	.word	0xffffffff


	//   ....[3]....
        /*0088*/ 	.word	0xffffffff


	//   ....[4]....
        /*008c*/ 	.word	0xffffffff


	//   ....[5]....
        /*0090*/ 	.word	0xffffffff


	//   ....[6]....
        /*0094*/ 	.word	0xffffffff


	//   ....[7]....
        /*0098*/ 	.word	0xffffffff


	//   ....[8]....
        /*009c*/ 	.word	0xffffffff


	//   ....[9]....
        /*00a0*/ 	.word	0xffffffff


	//   ....[10]....
        /*00a4*/ 	.word	0xffffffff


	//   ....[11]....
        /*00a8*/ 	.word	0xffffffff


	//   ....[12]....
        /*00ac*/ 	.word	0xffffffff


	//   ....[13]....
        /*00b0*/ 	.word	0xffffffff


	//   ....[14]....
        /*00b4*/ 	.word	0xffffffff


	//   ....[15]....
        /*00b8*/ 	.word	0xffffffff


	//   ....[16]....
        /*00bc*/ 	.word	0xffffffff


	//   ....[17]....
        /*00c0*/ 	.word	0xffffffff


	//   ....[18]....
        /*00c4*/ 	.word	0xffffffff


	//   ....[19]....
        /*00c8*/ 	.word	0xffffffff


	//   ....[20]....
        /*00cc*/ 	.word	0xffffffff


	//   ....[21]....
        /*00d0*/ 	.word	0xffffffff


	//   ....[22]....
        /*00d4*/ 	.word	0xffffffff


	//   ....[23]....
        /*00d8*/ 	.word	0xffffffff


	//   ....[24]....
        /*00dc*/ 	.word	0xffffffff


	//   ....[25]....
        /*00e0*/ 	.word	0xffffffff


	//   ....[26]....
        /*00e4*/ 	.word	0xffffffff


	//   ....[27]....
        /*00e8*/ 	.word	0xffffffff


	//   ....[28]....
        /*00ec*/ 	.word	0xffffffff


	//   ....[29]....
        /*00f0*/ 	.word	0xffffffff


	//----- nvinfo : EIATTR_COOP_GROUP_INSTR_OFFSETS
	.align		4
.L_200:
        /*00f4*/ 	.byte	0x04, 0x28
        /*00f6*/ 	.short	(.L_202 - .L_201)


	//   ....[0]....
.L_201:
        /*00f8*/ 	.word	0x00000890


	//   ....[1]....
        /*00fc*/ 	.word	0x000008f0


	//   ....[2]....
        /*0100*/ 	.word	0x00000940


	//   ....[3]....
        /*0104*/ 	.word	0x000009b0


	//   ....[4]....
        /*0108*/ 	.word	0x00000a10


	//   ....[5]....
        /*010c*/ 	.word	0x00000ba0


	//   ....[6]....
        /*0110*/ 	.word	0x00000c40


	//   ....[7]....
        /*0114*/ 	.word	0x00000cc0


	//   ....[8]....
        /*0118*/ 	.word	0x00000d20


	//   ....[9]....
        /*011c*/ 	.word	0x00000d60


	//   ....[10]....
        /*0120*/ 	.word	0x000019d0


	//   ....[11]....
        /*0124*/ 	.word	0x00001a30


	//   ....[12]....
        /*0128*/ 	.word	0x00001a90


	//   ....[13]....
        /*012c*/ 	.word	0x00001af0


	//   ....[14]....
        /*0130*/ 	.word	0x00001b50


	//   ....[15]....
        /*0134*/ 	.word	0x000023f0


	//   ....[16]....
        /*0138*/ 	.word	0x00002450


	//   ....[17]....
        /*013c*/ 	.word	0x000024a0


	//   ....[18]....
        /*0140*/ 	.word	0x00002510


	//   ....[19]....
        /*0144*/ 	.word	0x00002570


	//   ....[20]....
        /*0148*/ 	.word	0x00002700


	//   ....[21]....
        /*014c*/ 	.word	0x00002790


	//   ....[22]....
        /*0150*/ 	.word	0x000027e0


	//   ....[23]....
        /*0154*/ 	.word	0x00002850


	//   ....[24]....
        /*0158*/ 	.word	0x000028c0


	//   ....[25]....
        /*015c*/ 	.word	0x000036a0


	//   ....[26]....
        /*0160*/ 	.word	0x00003700


	//   ....[27]....
        /*0164*/ 	.word	0x00003760


	//   ....[28]....
        /*0168*/ 	.word	0x000037c0


	//   ....[29]....
        /*016c*/ 	.word	0x00003820


	//----- nvinfo : EIATTR_VRC_CTA_INIT_COUNT
	.align		4
.L_202:
        /*0170*/ 	.byte	0x02, 0x4a
	.zero		1
	.zero		1


	//----- nvinfo : EIATTR_EXIT_INSTR_OFFSETS
	.align		4
        /*0174*/ 	.byte	0x04, 0x1c
        /*0176*/ 	.short	(.L_204 - .L_203)


	//   ....[0]....
.L_203:
        /*0178*/ 	.word	0x00000080


	//   ....[1]....
        /*017c*/ 	.word	0x000000c0


	//   ....[2]....
        /*0180*/ 	.word	0x00003940


	//   ....[3]....
        /*0184*/ 	.word	0x00003990


	//----- nvinfo : EIATTR_MAX_THREADS
	.align		4
.L_204:
        /*0188*/ 	.byte	0x04, 0x05
        /*018a*/ 	.short	(.L_206 - .L_205)
.L_205:
        /*018c*/ 	.word	0x00000100
        /*0190*/ 	.word	0x00000001
        /*0194*/ 	.word	0x00000001


	//----- nvinfo : EIATTR_CRS_STACK_SIZE
	.align		4
.L_206:
        /*0198*/ 	.byte	0x04, 0x1e
        /*019a*/ 	.short	(.L_208 - .L_207)
.L_207:
        /*019c*/ 	.word	0x00000000


	//----- nvinfo : EIATTR_CBANK_PARAM_SIZE
	.align		4
.L_208:
        /*01a0*/ 	.byte	0x03, 0x19
        /*01a2*/ 	.short	0x001d


	//----- nvinfo : EIATTR_PARAM_CBANK
	.align		4
        /*01a4*/ 	.byte	0x04, 0x0a
        /*01a6*/ 	.short	(.L_210 - .L_209)
	.align		4
.L_209:
        /*01a8*/ 	.word	index@(.nv.constant0._ZN3cub18CUB_300001_SM_10006detail6reduce28DeviceReduceSingleTileKernelINS2_10policy_hubIijN4cuda3std3__44plusIiEEE10Policy1000EPiSC_iS9_iiNS7_10__identityEEEvT0_T1_T2_T3_T4_T6_)
        /*01ac*/ 	.short	0x0380
        /*01ae*/ 	.short	0x001d


	//----- nvinfo : EIATTR_SW_WAR
	.align		4
.L_210:
        /*01b0*/ 	.byte	0x04, 0x36
        /*01b2*/ 	.short	(.L_212 - .L_211)
.L_211:
        /*01b4*/ 	.word	0x00000008
.L_212:


//--------------------- .nv.info._ZN3cub18CUB_300001_SM_10006detail6reduce18DeviceReduceKernelINS2_10policy_hubIijN4cuda3std3__44plusIiEEE10Policy1000EN6thrust24THRUST_300001_SM_1000_NS6detail15normal_iteratorINSD_10device_ptrIfEEEEjS9_iNS7_10__identityEEEvT0_PT3_T1_NS0_13GridEvenShareISN_EET2_T4_ --------------------------
	.section	.nv.info._ZN3cub18CUB_300001_SM_10006detail6reduce18DeviceReduceKernelINS2_10policy_hubIijN4cuda3std3__44plusIiEEE10Policy1000EN6thrust24THRUST_300001_SM_1000_NS6detail15normal_iteratorINSD_10device_ptrIfEEEEjS9_iNS7_10__identityEEEvT0_PT3_T1_NS0_13GridEvenShareISN_EET2_T4_,"",@"SHT_CUDA_INFO"
	.sectionflags	@""
	.align	4


	//----- nvinfo : EIATTR_CUDA_API_VERSION
	.align		4
        /*0000*/ 	.byte	0x04, 0x37
        /*0002*/ 	.short	(.L_214 - .L_213)
.L_213:
        /*0004*/ 	.word	0x00000082


	//----- nvinfo : EIATTR_KPARAM_INFO
	.align		4
.L_214:
        /*0008*/ 	.byte	0x04, 0x17
        /*000a*/ 	.short	(.L_216 - .L_215)
.L_215:
        /*000c*/ 	.word	0x00000000
        /*0010*/ 	.short	0x0005
        /*0012*/ 	.short	0x003d
        /*0014*/ 	.byte	0x00, 0xf0, 0x05, 0x00


	//----- nvinfo : EIATTR_KPARAM_INFO
	.align		4
.L_216:
        /*0018*/ 	.byte	0x04, 0x17
        /*001a*/ 	.short	(.L_218 - .L_217)
.L_217:
        /*001c*/ 	.word	0x00000000
        /*0020*/ 	.short	0x0004
        /*0022*/ 	.short	0x003c
        /*0024*/ 	.byte	0x00, 0xf0, 0x05, 0x00


	//----- nvinfo : EIATTR_KPARAM_INFO
	.align		4
.L_218:
        /*0028*/ 	.byte	0x04, 0x17
        /*002a*/ 	.short	(.L_220 - .L_219)
.L_219:
        /*002c*/ 	.word	0x00000000
        /*0030*/ 	.short	0x0003
        /*0032*/ 	.short	0x0014
        /*0034*/ 	.byte	0x00, 0xf0, 0xa1, 0x00


	//----- nvinfo : EIATTR_KPARAM_INFO
	.align		4
.L_220:
        /*0038*/ 	.byte	0x04, 0x17
        /*003a*/ 	.short	(.L_222 - .L_221)
.L_221:
        /*003c*/ 	.word	0x00000000
        /*0040*/ 	.short	0x0002
        /*0042*/ 	.short	0x0010
        /*0044*/ 	.byte	0x00, 0xf0, 0x11, 0x00


	//----- nvinfo : EIATTR_KPARAM_INFO
	.align		4
.L_222:
        /*0048*/ 	.byte	0x04, 0x17
        /*004a*/ 	.short	(.L_224 - .L_223)
.L_223:
        /*004c*/ 	.word	0x00000000
        /*0050*/ 	.short	0x0001
        /*0052*/ 	.short	0x0008
        /*0054*/ 	.byte	0x00, 0xf5, 0x21, 0x00


	//----- nvinfo : EIATTR_KPARAM_INFO
	.align		4
.L_224:
        /*0058*/ 	.byte	0x04, 0x17
        /*005a*/ 	.short	(.L_226 - .L_225)
.L_225:
        /*005c*/ 	.word	0x00000000
        /*0060*/ 	.short	0x0000
        /*0062*/ 	.short	0x0000
        /*0064*/ 	.byte	0x00, 0xf0, 0x21, 0x00


	//----- nvinfo : EIATTR_SPARSE_MMA_MASK
	.align		4
.L_226:
        /*0068*/ 	.byte	0x03, 0x50
        /*006a*/ 	.short	0x0000


	//----- nvinfo : EIATTR_MAXREG_COUNT
	.align		4
        /*006c*/ 	.byte	0x03, 0x1b
        /*006e*/ 	.short	0x00ff


	//----- nvinfo : EIATTR_NUM_BARRIERS
	.align		4
        /*0070*/ 	.byte	0x02, 0x4c
        /*0072*/ 	.byte	0x01
	.zero		1


	//----- nvinfo : EIATTR_MERCURY_ISA_VERSION
	.align		4
        /*0074*/ 	.byte	0x03, 0x5f
        /*0076*/ 	.short	0x0101


	//----- nvinfo : EIATTR_COOP_GROUP_MASK_REGIDS
	.align		4
        /*0078*/ 	.byte	0x04, 0x29
        /*007a*/ 	.short	(.L_228 - .L_227)


	//   ....[0]....
.L_227:
        /*007c*/ 	.word	0xffffffff


	//   ....[1]....
        /*0080*/ 	.word	0xffffffff


	//   ....[2]....
        /*0084*/ 	.word	0xffffffff


	//   ....[3]....
        /*0088*/ 	.word	0xffffffff


	//   ....[4]....
        /*008c*/ 	.word	0xffffffff


	//   ....[5]....
        /*0090*/ 	.word	0xffffffff


	//   ....[6]....
        /*0094*/ 	.word	0xffffffff


	//   ....[7]....
        /*0098*/ 	.word	0xffffffff


	//   ....[8]....
        /*009c*/ 	.word	0xffffffff


	//   ....[9]....
        /*00a0*/ 	.word	0xffffffff


	//   ....[10]....
        /*00a4*/ 	.word	0xffffffff


	//   ....[11]....
        /*00a8*/ 	.word	0xffffffff


	//   ....[12]....
        /*00ac*/ 	.word	0xffffffff


	//   ....[13]....
        /*00b0*/ 	.word	0xffffffff


	//   ....[14]....
        /*00b4*/ 	.word	0xffffffff


	//----- nvinfo : EIATTR_COOP_GROUP_INSTR_OFFSETS
	.align		4
.L_228:
        /*00b8*/ 	.byte	0x04, 0x28
        /*00ba*/ 	.short	(.L_230 - .L_229)


	//   ....[0]....
.L_229:
        /*00bc*/ 	.word	0x00000cf0


	//   ....[1]....
        /*00c0*/ 	.word	0x00000d50


	//   ....[2]....
        /*00c4*/ 	.word	0x00000da0


	//   ....[3]....
        /*00c8*/ 	.word	0x00000df0


	//   ....[4]....
        /*00cc*/ 	.word	0x00000e60


	//   ....[5]....
        /*00d0*/ 	.word	0x00001000


	//   ....[6]....
        /*00d4*/ 	.word	0x000010b0


	//   ....[7]....
        /*00d8*/ 	.word	0x00001130


	//   ....[8]....
        /*00dc*/ 	.word	0x00001180


	//   ....[9]....
        /*00e0*/ 	.word	0x000011c0


	//   ....[10]....
        /*00e4*/ 	.word	0x000026b0


	//   ....[11]....
        /*00e8*/ 	.word	0x00002720


	//   ....[12]....
        /*00ec*/ 	.word	0x00002770


	//   ....[13]....
        /*00f0*/ 	.word	0x000027c0


	//   ....[14]....
        /*00f4*/ 	.word	0x00002830


	//----- nvinfo : EIATTR_VRC_CTA_INIT_COUNT
	.align		4
.L_230:
        /*00f8*/ 	.byte	0x02, 0x4a
	.zero		1
	.zero		1


	//----- nvinfo : EIATTR_EXIT_INSTR_OFFSETS
	.align		4
        /*00fc*/ 	.byte	0x04, 0x1c
        /*00fe*/ 	.short	(.L_232 - .L_231)


	//   ....[0]....
.L_231:
        /*0100*/ 	.word	0x00002960


	//   ....[1]....
        /*0104*/ 	.word	0x000029a0


	//----- nvinfo : EIATTR_MAX_THREADS
	.align		4
.L_232:
        /*0108*/ 	.byte	0x04, 0x05
        /*010a*/ 	.short	(.L_234 - .L_233)
.L_233:
        /*010c*/ 	.word	0x00000100
        /*0110*/ 	.word	0x00000001
        /*0114*/ 	.word	0x00000001


	//----- nvinfo : EIATTR_CRS_STACK_SIZE
	.align		4
.L_234:
        /*0118*/ 	.byte	0x04, 0x1e
        /*011a*/ 	.short	(.L_236 - .L_235)
.L_235:
        /*011c*/ 	.word	0x00000000


	//----- nvinfo : EIATTR_CBANK_PARAM_SIZE
	.align		4
.L_236:
        /*0120*/ 	.byte	0x03, 0x19
        /*0122*/ 	.short	0x003e


	//----- nvinfo : EIATTR_PARAM_CBANK
	.align		4
        /*0124*/ 	.byte	0x04, 0x0a
        /*0126*/ 	.short	(.L_238 - .L_237)
	.align		4
.L_237:
        /*0128*/ 	.word	index@(.nv.constant0._ZN3cub18CUB_300001_SM_10006detail6reduce18DeviceReduceKernelINS2_10policy_hubIijN4cuda3std3__44plusIiEEE10Policy1000EN6thrust24THRUST_300001_SM_1000_NS6detail15normal_iteratorINSD_10device_ptrIfEEEEjS9_iNS7_10__identityEEEvT0_PT3_T1_NS0_13GridEvenShareISN_EET2_T4_)
        /*012c*/ 	.short	0x0380
        /*012e*/ 	.short	0x003e


	//----- nvinfo : EIATTR_SW_WAR
	.align		4
.L_238:
        /*0130*/ 	.byte	0x04, 0x36
        /*0132*/ 	.short	(.L_240 - .L_239)
.L_239:
        /*0134*/ 	.word	0x00000008
.L_240:


//--------------------- .nv.info._ZN3cub18CUB_300001_SM_10006detail6reduce28DeviceReduceSingleTileKernelINS2_10policy_hubIijN4cuda3std3__44plusIiEEE10Policy1000EN6thrust24THRUST_300001_SM_1000_NS6detail15normal_iteratorINSD_10device_ptrIfEEEEPijS9_iiNS7_10__identityEEEvT0_T1_T2_T3_T4_T6_ --------------------------
	.section	.nv.info._ZN3cub18CUB_300001_SM_10006detail6reduce28DeviceReduceSingleTileKernelINS2_10policy_hubIijN4cuda3std3__44plusIiEEE10Policy1000EN6thrust24THRUST_300001_SM_1000_NS6detail15normal_iteratorINSD_10device_ptrIfEEEEPijS9_iiNS7_10__identityEEEvT0_T1_T2_T3_T4_T6_,"",@"SHT_CUDA_INFO"
	.sectionflags	@""
	.align	4


	//----- nvinfo : EIATTR_CUDA_API_VERSION
	.align		4
        /*0000*/ 	.byte	0x04, 0x37
        /*0002*/ 	.short	(.L_242 - .L_241)
.L_241:
        /*0004*/ 	.word	0x00000082


	//----- nvinfo : EIATTR_KPARAM_INFO
	.align		4
.L_242:
        /*0008*/ 	.byte	0x04, 0x17
        /*000a*/ 	.short	(.L_244 - .L_243)
.L_243:
        /*000c*/ 	.word	0x00000000
        /*0010*/ 	.short	0x0005
        /*0012*/ 	.short	0x001c
        /*0014*/ 	.byte	0x00, 0xf0, 0x05, 0x00


	//----- nvinfo : EIATTR_KPARAM_INFO
	.align		4
.L_244:
        /*0018*/ 	.byte	0x04, 0x17
        /*001a*/ 	.short	(.L_246 - .L_245)
.L_245:
        /*001c*/ 	.word	0x00000000
        /*0020*/ 	.short	0x0004
        /*0022*/ 	.short	0x0018
        /*0024*/ 	.byte	0x00, 0xf0, 0x11, 0x00


	//----- nvinfo : EIATTR_KPARAM_INFO
	.align		4
.L_246:
        /*0028*/ 	.byte	0x04, 0x17
        /*002a*/ 	.short	(.L_248 - .L_247)
.L_247:
        /*002c*/ 	.word	0x00000000
        /*0030*/ 	.short	0x0003
        /*0032*/ 	.short	0x0014
        /*0034*/ 	.byte	0x00, 0xf0, 0x05, 0x00


	//----- nvinfo : EIATTR_KPARAM_INFO
	.align		4
.L_248:
        /*0038*/ 	.byte	0x04, 0x17
        /*003a*/ 	.short	(.L_250 - .L_249)
.L_249:
        /*003c*/ 	.word	0x00000000
        /*0040*/ 	.short	0x0002
        /*0042*/ 	.short	0x0010
        /*0044*/ 	.byte	0x00, 0xf0, 0x11, 0x00


	//----- nvinfo : EIATTR_KPARAM_INFO
	.align		4
.L_250:
        /*0048*/ 	.byte	0x04, 0x17
        /*004a*/ 	.short	(.L_252 - .L_251)
.L_251:
        /*004c*/ 	.word	0x00000000
        /*0050*/ 	.short	0x0001
        /*0052*/ 	.short	0x0008
        /*0054*/ 	.byte	0x00, 0xf5, 0x21, 0x00


	//----- nvinfo : EIATTR_KPARAM_INFO
	.align		4
.L_252:
        /*0058*/ 	.byte	0x04, 0x17
        /*005a*/ 	.short	(.L_254 - .L_253)
.L_253:
        /*005c*/ 	.word	0x00000000
        /*0060*/ 	.short	0x0000
        /*0062*/ 	.short	0x0000
        /*0064*/ 	.byte	0x00, 0xf0, 0x21, 0x00


	//----- nvinfo : EIATTR_SPARSE_MMA_MASK
	.align		4
.L_254:
        /*0068*/ 	.byte	0x03, 0x50
        /*006a*/ 	.short	0x0000


	//----- nvinfo : EIATTR_MAXREG_COUNT
	.align		4
        /*006c*/ 	.byte	0x03, 0x1b
        /*006e*/ 	.short	0x00ff


	//----- nvinfo : EIATTR_NUM_BARRIERS
	.align		4
        /*0070*/ 	.byte	0x02, 0x4c
        /*0072*/ 	.byte	0x01
	.zero		1


	//----- nvinfo : EIATTR_MERCURY_ISA_VERSION
	.align		4
        /*0074*/ 	.byte	0x03, 0x5f
        /*0076*/ 	.short	0x0101


	//----- nvinfo : EIATTR_COOP_GROUP_MASK_REGIDS
	.align		4
        /*0078*/ 	.byte	0x04, 0x29
        /*007a*/ 	.short	(.L_256 - .L_255)


	//   ....[0]....
.L_255:
        /*007c*/ 	.word	0xffffffff


	//   ....[1]....
        /*0080*/ 	.word	0xffffffff


	//   ....[2]....
        /*0084*/ 	.word	0xffffffff


	//   ....[3]....
        /*0088*/ 	.word	0xffffffff


	//   ....[4]....
        /*008c*/ 	.word	0xffffffff


	//   ....[5]....
        /*0090*/ 	.word	0xffffffff


	//   ....[6]....
        /*0094*/ 	.word	0xffffffff


	//   ....[7]....
        /*0098*/ 	.word	0xffffffff


	//   ....[8]....
        /*009c*/ 	.word	0xffffffff


	//   ....[9]....
        /*00a0*/ 	.word	0xffffffff


	//   ....[10]....
        /*00a4*/ 	.word	0xffffffff


	//   ....[11]....
        /*00a8*/ 	.word	0xffffffff


	//   ....[12]....
        /*00ac*/ 	.word	0xffffffff


	//   ....[13]....
        /*00b0*/ 	.word	0xffffffff


	//   ....[14]....
        /*00b4*/ 	.word	0xffffffff


	//----- nvinfo : EIATTR_COOP_GROUP_INSTR_OFFSETS
	.align		4
.L_256:
        /*00b8*/ 	.byte	0x04, 0x28
        /*00ba*/ 	.short	(.L_258 - .L_257)


	//   ....[0]....
.L_257:
        /*00bc*/ 	.word	0x00000a00


	//   ....[1]....
        /*00c0*/ 	.word	0x00000a60


	//   ....[2]....
        /*00c4*/ 	.word	0x00000ab0


	//   ....[3]....
        /*00c8*/ 	.word	0x00000b00


	//   ....[4]....
        /*00cc*/ 	.word	0x00000b70


	//   ....[5]....
        /*00d0*/ 	.word	0x00000d10


	//   ....[6]....
        /*00d4*/ 	.word	0x00000dc0


	//   ....[7]....
        /*00d8*/ 	.word	0x00000e40


	//   ....[8]....
        /*00dc*/ 	.word	0x00000e90


	//   ....[9]....
        /*00e0*/ 	.word	0x00000ed0


	//   ....[10]....
        /*00e4*/ 	.word	0x00002270


	//   ....[11]....
        /*00e8*/ 	.word	0x000022d0


	//   ....[12]....
        /*00ec*/ 	.word	0x00002330


	//   ....[13]....
        /*00f0*/ 	.word	0x00002390


	//   ....[14]....
        /*00f4*/ 	.word	0x000023f0


	//----- nvinfo : EIATTR_VRC_CTA_INIT_COUNT
	.align		4
.L_258:
        /*00f8*/ 	.byte	0x02, 0x4a
	.zero		1
	.zero		1


	//----- nvinfo : EIATTR_EXIT_INSTR_OFFSETS
	.align		4
        /*00fc*/ 	.byte	0x04, 0x1c
        /*00fe*/ 	.short	(.L_260 - .L_259)


	//   ....[0]....
.L_259:
        /*0100*/ 	.word	0x00000080


	//   ....[1]....
        /*0104*/ 	.word	0x000000c0


	//   ....[2]....
        /*0108*/ 	.word	0x00002510


	//   ....[3]....
        /*010c*/ 	.word	0x00002560


	//----- nvinfo : EIATTR_MAX_THREADS
	.align		4
.L_260:
        /*0110*/ 	.byte	0x04, 0x05
        /*0112*/ 	.short	(.L_262 - .L_261)
.L_261:
        /*0114*/ 	.word	0x00000100
        /*0118*/ 	.word	0x00000001
        /*011c*/ 	.word	0x00000001


	//----- nvinfo : EIATTR_CRS_STACK_SIZE
	.align		4
.L_262:
        /*0120*/ 	.byte	0x04, 0x1e
        /*0122*/ 	.short	(.L_264 - .L_263)
.L_263:
        /*0124*/ 	.word	0x00000000


	//----- nvinfo : EIATTR_CBANK_PARAM_SIZE
	.align		4
.L_264:
        /*0128*/ 	.byte	0x03, 0x19
        /*012a*/ 	.short	0x001d


	//----- nvinfo : EIATTR_PARAM_CBANK
	.align		4
        /*012c*/ 	.byte	0x04, 0x0a
        /*012e*/ 	.short	(.L_266 - .L_265)
	.align		4
.L_265:
        /*0130*/ 	.word	index@(.nv.constant0._ZN3cub18CUB_300001_SM_10006detail6reduce28DeviceReduceSingleTileKernelINS2_10policy_hubIijN4cuda3std3__44plusIiEEE10Policy1000EN6thrust24THRUST_300001_SM_1000_NS6detail15normal_iteratorINSD_10device_ptrIfEEEEPijS9_iiNS7_10__identityEEEvT0_T1_T2_T3_T4_T6_)
        /*0134*/ 	.short	0x0380
        /*0136*/ 	.short	0x001d


	//----- nvinfo : EIATTR_SW_WAR
	.align		4
.L_266:
        /*0138*/ 	.byte	0x04, 0x36
        /*013a*/ 	.short	(.L_268 - .L_267)
.L_267:
        /*013c*/ 	.word	0x00000008
.L_268:


//--------------------- .nv.info._ZN3cub18CUB_300001_SM_10006detail9transform16transform_kernelINS2_10policy_hubILb0EN4cuda3std3__45tupleIJN6thrust24THRUST_300001_SM_1000_NS6detail15normal_iteratorINSA_10device_ptrIfEEEESF_EEEE10policy1000ElNS7_10multipliesIdEESF_JPfSL_EEEvT0_iT1_T2_DpNS2_10kernel_argIT3_EE --------------------------
	.section	.nv.info._ZN3cub18CUB_300001_SM_10006detail9transform16transform_kernelINS2_10policy_hubILb0EN4cuda3std3__45tupleIJN6thrust24THRUST_300001_SM_1000_NS6detail15normal_iteratorINSA_10device_ptrIfEEEESF_EEEE10policy1000ElNS7_10multipliesIdEESF_JPfSL_EEEvT0_iT1_T2_DpNS2_10kernel_argIT3_EE,"",@"SHT_CUDA_INFO"
	.sectionflags	@""
	.align	4


	//----- nvinfo : EIATTR_CUDA_API_VERSION
	.align		4
        /*0000*/ 	.byte	0x04, 0x37
        /*0002*/ 	.short	(.L_270 - .L_269)
.L_269:
        /*0004*/ 	.word	0x00000082


	//----- nvinfo : EIATTR_KPARAM_INFO
	.align		4
.L_270:
        /*0008*/ 	.byte	0x04, 0x17
        /*000a*/ 	.short	(.L_272 - .L_271)
.L_271:
        /*000c*/ 	.word	0x00000000
        /*0010*/ 	.short	0x0005
        /*0012*/ 	.short	0x0028
        /*0014*/ 	.byte	0x00, 0xf0, 0x41, 0x00


	//----- nvinfo : EIATTR_KPARAM_INFO
	.align		4
.L_272:
        /*0018*/ 	.byte	0x04, 0x17
        /*001a*/ 	.short	(.L_274 - .L_273)
.L_273:
        /*001c*/ 	.word	0x00000000
        /*0020*/ 	.short	0x0004
        /*0022*/ 	.short	0x0018
        /*0024*/ 	.byte	0x00, 0xf0, 0x41, 0x00


	//----- nvinfo : EIATTR_KPARAM_INFO
	.align		4
.L_274:
        /*0028*/ 	.byte	0x04, 0x17
        /*002a*/ 	.short	(.L_276 - .L_275)
.L_275:
        /*002c*/ 	.word	0x00000000
        /*0030*/ 	.short	0x0003
        /*0032*/ 	.short	0x0010
        /*0034*/ 	.byte	0x00, 0xf0, 0x21, 0x00


	//----- nvinfo : EIATTR_KPARAM_INFO
	.align		4
.L_276:
        /*0038*/ 	.byte	0x04, 0x17
        /*003a*/ 	.short	(.L_278 - .L_277)
.L_277:
        /*003c*/ 	.word	0x00000000
        /*0040*/ 	.short	0x0002
        /*0042*/ 	.short	0x000c
        /*0044*/ 	.byte	0x00, 0xf0, 0x05, 0x00


	//----- nvinfo : EIATTR_KPARAM_INFO
	.align		4
.L_278:
        /*0048*/ 	.byte	0x04, 0x17
        /*004a*/ 	.short	(.L_280 - .L_279)
.L_279:
        /*004c*/ 	.word	0x00000000
        /*0050*/ 	.short	0x0001
        /*0052*/ 	.short	0x0008
        /*0054*/ 	.byte	0x00, 0xf0, 0x11, 0x00


	//----- nvinfo : EIATTR_KPARAM_INFO
	.align		4
.L_280:
        /*0058*/ 	.byte	0x04, 0x17
        /*005a*/ 	.short	(.L_282 - .L_281)
.L_281:
        /*005c*/ 	.word	0x00000000
        /*0060*/ 	.short	0x0000
        /*0062*/ 	.short	0x0000
        /*0064*/ 	.byte	0x00, 0xf0, 0x21, 0x00


	//----- nvinfo : EIATTR_SPARSE_MMA_MASK
	.align		4
.L_282:
        /*0068*/ 	.byte	0x03, 0x50
        /*006a*/ 	.short	0x0000


	//----- nvinfo : EIATTR_MAXREG_COUNT
	.align		4
        /*006c*/ 	.byte	0x03, 0x1b
        /*006e*/ 	.short	0x00ff


	//----- nvinfo : EIATTR_NUM_BARRIERS
	.align		4
        /*0070*/ 	.byte	0x02, 0x4c
        /*0072*/ 	.byte	0x01
	.zero		1


	//----- nvinfo : EIATTR_MERCURY_ISA_VERSION
	.align		4
        /*0074*/ 	.byte	0x03, 0x5f
        /*0076*/ 	.short	0x0101


	//----- nvinfo : EIATTR_COOP_GROUP_MASK_REGIDS
	.align		4
        /*0078*/ 	.byte	0x04, 0x29
        /*007a*/ 	.short	(.L_284 - .L_283)


	//   ....[0]....
.L_283:
        /*007c*/ 	.word	0xffffffff


	//----- nvinfo : EIATTR_COOP_GROUP_INSTR_OFFSETS
	.align		4
.L_284:
        /*0080*/ 	.byte	0x04, 0x28
        /*0082*/ 	.short	(.L_286 - .L_285)


	//   ....[0]....
.L_285:
        /*0084*/ 	.word	0x000019c0


	//----- nvinfo : EIATTR_VRC_CTA_INIT_COUNT
	.align		4
.L_286:
        /*0088*/ 	.byte	0x02, 0x4a
	.zero		1
	.zero		1


	//----- nvinfo : EIATTR_MBARRIER_INSTR_OFFSETS
	.align		4
        /*008c*/ 	.byte	0x04, 0x39
        /*008e*/ 	.short	(.L_288 - .L_287)


	//   ....[0]....
.L_287:
        /*0090*/ 	.word	0x000002d0
        /*0094*/ 	.word	0x000000ff
        /*0098*/ 	.word	0x00000000
        /*009c*/ 	.short	0x0100
        /*009e*/ 	.byte	0x11
	.zero		1


	//   ....[1]....
        /*00a0*/ 	.word	0x000004a0
        /*00a4*/ 	.word	0x000000ff
        /*00a8*/ 	.word	0x00000000
        /*00ac*/ 	.short	0x010a
        /*00ae*/ 	.byte	0x04
	.zero		1


	//----- nvinfo : EIATTR_NUM_MBARRIERS
	.align		4
.L_288:
        /*00b0*/ 	.byte	0x03, 0x38
        /*00b2*/ 	.short	0x0001


	//----- nvinfo : EIATTR_EXIT_INSTR_OFFSETS
	.align		4
        /*00b4*/ 	.byte	0x04, 0x1c
        /*00b6*/ 	.short	(.L_290 - .L_289)


	//   ....[0]....
.L_289:
        /*00b8*/ 	.word	0x00001a10


	//   ....[1]....
        /*00bc*/ 	.word	0x00001c00


	//   ....[2]....
        /*00c0*/ 	.word	0x00001c30


	//   ....[3]....
        /*00c4*/ 	.word	0x00001dd0


	//----- nvinfo : EIATTR_MAX_THREADS
	.align		4
.L_290:
        /*00c8*/ 	.byte	0x04, 0x05
        /*00ca*/ 	.short	(.L_292 - .L_291)
.L_291:
        /*00cc*/ 	.word	0x00000080
        /*00d0*/ 	.word	0x00000001
        /*00d4*/ 	.word	0x00000001


	//----- nvinfo : EIATTR_CRS_STACK_SIZE
	.align		4
.L_292:
        /*00d8*/ 	.byte	0x04, 0x1e
        /*00da*/ 	.short	(.L_294 - .L_293)
.L_293:
        /*00dc*/ 	.word	0x00000000


	//----- nvinfo : EIATTR_CBANK_PARAM_SIZE
	.align		4
.L_294:
        /*00e0*/ 	.byte	0x03, 0x19
        /*00e2*/ 	.short	0x0038


	//----- nvinfo : EIATTR_PARAM_CBANK
	.align		4
        /*00e4*/ 	.byte	0x04, 0x0a
        /*00e6*/ 	.short	(.L_296 - .L_295)
	.align		4
.L_295:
        /*00e8*/ 	.word	index@(.nv.constant0._ZN3cub18CUB_300001_SM_10006detail9transform16transform_kernelINS2_10policy_hubILb0EN4cuda3std3__45tupleIJN6thrust24THRUST_300001_SM_1000_NS6detail15normal_iteratorINSA_10device_ptrIfEEEESF_EEEE10policy1000ElNS7_10multipliesIdEESF_JPfSL_EEEvT0_iT1_T2_DpNS2_10kernel_argIT3_EE)
        /*00ec*/ 	.short	0x0380
        /*00ee*/ 	.short	0x0038


	//----- nvinfo : EIATTR_SW_WAR
	.align		4
.L_296:
        /*00f0*/ 	.byte	0x04, 0x36
        /*00f2*/ 	.short	(.L_298 - .L_297)
.L_297:
        /*00f4*/ 	.word	0x00000008
.L_298:


//--------------------- .nv.info._ZN3cub18CUB_300001_SM_10006detail9transform16transform_kernelINS2_10policy_hubILb0EN4cuda3std3__45tupleIJN6thrust24THRUST_300001_SM_1000_NS6detail15normal_iteratorINSA_10device_ptrIfEEEESF_EEEE10policy1000EiNS7_10multipliesIdEESF_JPfSL_EEEvT0_iT1_T2_DpNS2_10kernel_argIT3_EE --------------------------
	.section	.nv.info._ZN3cub18CUB_300001_SM_10006detail9transform16transform_kernelINS2_10policy_hubILb0EN4cuda3std3__45tupleIJN6thrust24THRUST_300001_SM_1000_NS6detail15normal_iteratorINSA_10device_ptrIfEEEESF_EEEE10policy1000EiNS7_10multipliesIdEESF_JPfSL_EEEvT0_iT1_T2_DpNS2_10kernel_argIT3_EE,"",@"SHT_CUDA_INFO"
	.sectionflags	@""
	.align	4


	//----- nvinfo : EIATTR_CUDA_API_VERSION
	.align		4
        /*0000*/ 	.byte	0x04, 0x37
        /*0002*/ 	.short	(.L_300 - .L_299)
.L_299:
        /*0004*/ 	.word	0x00000082


	//----- nvinfo : EIATTR_KPARAM_INFO
	.align		4
.L_300:
        /*0008*/ 	.byte	0x04, 0x17
        /*000a*/ 	.short	(.L_302 - .L_301)
.L_301:
        /*000c*/ 	.word	0x00000000
        /*0010*/ 	.short	0x0005
        /*0012*/ 	.short	0x0028
        /*0014*/ 	.byte	0x00, 0xf0, 0x41, 0x00


	//----- nvinfo : EIATTR_KPARAM_INFO
	.align		4
.L_302:
        /*0018*/ 	.byte	0x04, 0x17
        /*001a*/ 	.short	(.L_304 - .L_303)
.L_303:
        /*001c*/ 	.word	0x00000000
        /*0020*/ 	.short	0x0004
        /*0022*/ 	.short	0x0018
        /*0024*/ 	.byte	0x00, 0xf0, 0x41, 0x00


	//----- nvinfo : EIATTR_KPARAM_INFO
	.align		4
.L_304:
        /*0028*/ 	.byte	0x04, 0x17
        /*002a*/ 	.short	(.L_306 - .L_305)
.L_305:
        /*002c*/ 	.word	0x00000000
        /*0030*/ 	.short	0x0003
        /*0032*/ 	.short	0x0010
        /*0034*/ 	.byte	0x00, 0xf0, 0x21, 0x00


	//----- nvinfo : EIATTR_KPARAM_INFO
	.align		4
.L_306:
        /*0038*/ 	.byte	0x04, 0x17
        /*003a*/ 	.short	(.L_308 - .L_307)
.L_307:
        /*003c*/ 	.word	0x00000000
        /*0040*/ 	.short	0x0002
        /*0042*/ 	.short	0x0008
        /*0044*/ 	.byte	0x00, 0xf0, 0x05, 0x00


	//----- nvinfo : EIATTR_KPARAM_INFO
	.align		4
.L_308:
        /*0048*/ 	.byte	0x04, 0x17
        /*004a*/ 	.short	(.L_310 - .L_309)
.L_309:
        /*004c*/ 	.word	0x00000000
        /*0050*/ 	.short	0x0001
        /*0052*/ 	.short	0x0004
        /*0054*/ 	.byte	0x00, 0xf0, 0x11, 0x00


	//----- nvinfo : EIATTR_KPARAM_INFO
	.align		4
.L_310:
        /*0058*/ 	.byte	0x04, 0x17
        /*005a*/ 	.short	(.L_312 - .L_311)
.L_311:
        /*005c*/ 	.word	0x00000000
        /*0060*/ 	.short	0x0000
        /*0062*/ 	.short	0x0000
        /*0064*/ 	.byte	0x00, 0xf0, 0x11, 0x00


	//----- nvinfo : EIATTR_SPARSE_MMA_MASK
	.align		4
.L_312:
        /*0068*/ 	.byte	0x03, 0x50
        /*006a*/ 	.short	0x0000


	//----- nvinfo : EIATTR_MAXREG_COUNT
	.align		4
        /*006c*/ 	.byte	0x03, 0x1b
        /*006e*/ 	.short	0x00ff


	//----- nvinfo : EIATTR_NUM_BARRIERS
	.align		4
        /*0070*/ 	.byte	0x02, 0x4c
        /*0072*/ 	.byte	0x01
	.zero		1


	//----- nvinfo : EIATTR_MERCURY_ISA_VERSION
	.align		4
        /*0074*/ 	.byte	0x03, 0x5f
        /*0076*/ 	.short	0x0101


	//----- nvinfo : EIATTR_COOP_GROUP_MASK_REGIDS
	.align		4
        /*0078*/ 	.byte	0x04, 0x29
        /*007a*/ 	.short	(.L_314 - .L_313)


	//   ....[0]....
.L_313:
        /*007c*/ 	.word	0xffffffff


	//----- nvinfo : EIATTR_COOP_GROUP_INSTR_OFFSETS
	.align		4
.L_314:
        /*0080*/ 	.byte	0x04, 0x28
        /*0082*/ 	.short	(.L_316 - .L_315)


	//   ....[0]....
.L_315:
        /*0084*/ 	.word	0x000019e0


	//----- nvinfo : EIATTR_VRC_CTA_INIT_COUNT
	.align		4
.L_316:
        /*0088*/ 	.byte	0x02, 0x4a
	.zero		1
	.zero		1


	//----- nvinfo : EIATTR_MBARRIER_INSTR_OFFSETS
	.align		4
        /*008c*/ 	.byte	0x04, 0x39
        /*008e*/ 	.short	(.L_318 - .L_317)


	//   ....[0]....
.L_317:
        /*0090*/ 	.word	0x00000270
        /*0094*/ 	.word	0x000000ff
        /*0098*/ 	.word	0x00000000
        /*009c*/ 	.short	0x0100
        /*009e*/ 	.byte	0x0f
	.zero		1


	//   ....[1]....
        /*00a0*/ 	.word	0x00000420
        /*00a4*/ 	.word	0x000000ff
        /*00a8*/ 	.word	0x00000000
        /*00ac*/ 	.short	0x010a
        /*00ae*/ 	.byte	0x04
	.zero		1


	//----- nvinfo : EIATTR_NUM_MBARRIERS
	.align		4
.L_318:
        /*00b0*/ 	.byte	0x03, 0x38
        /*00b2*/ 	.short	0x0001


	//----- nvinfo : EIATTR_EXIT_INSTR_OFFSETS
	.align		4
        /*00b4*/ 	.byte	0x04, 0x1c
        /*00b6*/ 	.short	(.L_320 - .L_319)


	//   ....[0]....
.L_319:
        /*00b8*/ 	.word	0x00001a30


	//   ....[1]....
        /*00bc*/ 	.word	0x00001bc0


	//   ....[2]....
        /*00c0*/ 	.word	0x00001c30


	//   ....[3]....
        /*00c4*/ 	.word	0x00001e10


	//----- nvinfo : EIATTR_MAX_THREADS
	.align		4
.L_320:
        /*00c8*/ 	.byte	0x04, 0x05
        /*00ca*/ 	.short	(.L_322 - .L_321)
.L_321:
        /*00cc*/ 	.word	0x00000080
        /*00d0*/ 	.word	0x00000001
        /*00d4*/ 	.word	0x00000001


	//----- nvinfo : EIATTR_CRS_STACK_SIZE
	.align		4
.L_322:
        /*00d8*/ 	.byte	0x04, 0x1e
        /*00da*/ 	.short	(.L_324 - .L_323)
.L_323:
        /*00dc*/ 	.word	0x00000000


	//----- nvinfo : EIATTR_CBANK_PARAM_SIZE
	.align		4
.L_324:
        /*00e0*/ 	.byte	0x03, 0x19
        /*00e2*/ 	.short	0x0038


	//----- nvinfo : EIATTR_PARAM_CBANK
	.align		4
        /*00e4*/ 	.byte	0x04, 0x0a
        /*00e6*/ 	.short	(.L_326 - .L_325)
	.align		4
.L_325:
        /*00e8*/ 	.word	index@(.nv.constant0._ZN3cub18CUB_300001_SM_10006detail9transform16transform_kernelINS2_10policy_hubILb0EN4cuda3std3__45tupleIJN6thrust24THRUST_300001_SM_1000_NS6detail15normal_iteratorINSA_10device_ptrIfEEEESF_EEEE10policy1000EiNS7_10multipliesIdEESF_JPfSL_EEEvT0_iT1_T2_DpNS2_10kernel_argIT3_EE)
        /*00ec*/ 	.short	0x0380
        /*00ee*/ 	.short	0x0038


	//----- nvinfo : EIATTR_SW_WAR
	.align		4
.L_326:
        /*00f0*/ 	.byte	0x04, 0x36
        /*00f2*/ 	.short	(.L_328 - .L_327)
.L_327:
        /*00f4*/ 	.word	0x00000008
.L_328:


//--------------------- .nv.info._ZN3cub18CUB_300001_SM_10006detail11EmptyKernelIvEEvv --------------------------
	.section	.nv.info._ZN3cub18CUB_300001_SM_10006detail11EmptyKernelIvEEvv,"",@"SHT_CUDA_INFO"
	.sectionflags	@""
	.align	4


	//----- nvinfo : EIATTR_CUDA_API_VERSION
	.align		4
        /*0000*/ 	.byte	0x04, 0x37
        /*0002*/ 	.short	(.L_330 - .L_329)
.L_329:
        /*0004*/ 	.word	0x00000082


	//----- nvinfo : EIATTR_SPARSE_MMA_MASK
	.align		4
.L_330:
        /*0008*/ 	.byte	0x03, 0x50
        /*000a*/ 	.short	0x0000


	//----- nvinfo : EIATTR_MAXREG_COUNT
	.align		4
        /*000c*/ 	.byte	0x03, 0x1b
        /*000e*/ 	.short	0x00ff


	//----- nvinfo : EIATTR_MERCURY_ISA_VERSION
	.align		4
        /*0010*/ 	.byte	0x03, 0x5f
        /*0012*/ 	.short	0x0101


	//----- nvinfo : EIATTR_VRC_CTA_INIT_COUNT
	.align		4
        /*0014*/ 	.byte	0x02, 0x4a
	.zero		1
	.zero		1


	//----- nvinfo : EIATTR_EXIT_INSTR_OFFSETS
	.align		4
        /*0018*/ 	.byte	0x04, 0x1c
        /*001a*/ 	.short	(.L_332 - .L_331)


	//   ....[0]....
.L_331:
        /*001c*/ 	.word	0x00000010


	//----- nvinfo : EIATTR_SW_WAR
	.align		4
.L_332:
        /*0020*/ 	.byte	0x04, 0x36
        /*0022*/ 	.short	(.L_334 - .L_333)
.L_333:
        /*0024*/ 	.word	0x00000008
.L_334:


//--------------------- .nv.callgraph             --------------------------
	.section	.nv.callgraph,"",@"SHT_CUDA_CALLGRAPH"
	.align	4
	.sectionentsize	8
	.align		4
        /*0000*/ 	.word	0x00000000
	.align		4
        /*0004*/ 	.word	0xffffffff
	.align		4
        /*0008*/ 	.word	0x00000000
	.align		4
        /*000c*/ 	.word	0xfffffffe
	.align		4
        /*0010*/ 	.word	0x00000000
	.align		4
        /*0014*/ 	.word	0xfffffffd
	.align		4
        /*0018*/ 	.word	0x00000000
	.align		4
        /*001c*/ 	.word	0xfffffffc


//--------------------- .nv.constant4             --------------------------
	.section	.nv.constant4,"a",@progbits
	.align	8
	.align		8
.nv.constant4:
        /*0000*/ 	.dword	_ZN30_INTERNAL_55738177_4_k_cu_main4cuda3std3__45__cpo5beginE
	.align		8
        /*0008*/ 	.dword	_ZN30_INTERNAL_55738177_4_k_cu_main4cuda3std3__45__cpo3endE
	.align		8
        /*0010*/ 	.dword	_ZN30_INTERNAL_55738177_4_k_cu_main4cuda3std3__45__cpo6cbeginE
	.align		8
        /*0018*/ 	.dword	_ZN30_INTERNAL_55738177_4_k_cu_main4cuda3std3__45__cpo4cendE
	.align		8
        /*0020*/ 	.dword	_ZN30_INTERNAL_55738177_4_k_cu_main4cuda3std3__45__cpo6rbeginE
	.align		8
        /*0028*/ 	.dword	_ZN30_INTERNAL_55738177_4_k_cu_main4cuda3std3__45__cpo4rendE
	.align		8
        /*0030*/ 	.dword	_ZN30_INTERNAL_55738177_4_k_cu_main4cuda3std3__45__cpo7crbeginE
	.align		8
        /*0038*/ 	.dword	_ZN30_INTERNAL_55738177_4_k_cu_main4cuda3std3__45__cpo5crendE
	.align		8
        /*0040*/ 	.dword	_ZN30_INTERNAL_55738177_4_k_cu_main4cuda3std3__432_GLOBAL__N__55738177_4_k_cu_main6ignoreE
	.align		8
        /*0048*/ 	.dword	_ZN30_INTERNAL_55738177_4_k_cu_main4cuda3std3__419piecewise_constructE
	.align		8
        /*0050*/ 	.dword	_ZN30_INTERNAL_55738177_4_k_cu_main4cuda3std3__48in_placeE
	.align		8
        /*0058*/ 	.dword	_ZN30_INTERNAL_55738177_4_k_cu_main4cuda3std3__420unreachable_sentinelE
	.align		8
        /*0060*/ 	.dword	_ZN30_INTERNAL_55738177_4_k_cu_main4cuda3std3__47nulloptE
	.align		8
        /*0068*/ 	.dword	_ZN30_INTERNAL_55738177_4_k_cu_main4cuda3std3__48unexpectE
	.align		8
        /*0070*/ 	.dword	_ZN30_INTERNAL_55738177_4_k_cu_main4cuda3std6ranges3__45__cpo4swapE
	.align		8
        /*0078*/ 	.dword	_ZN30_INTERNAL_55738177_4_k_cu_main4cuda3std6ranges3__45__cpo9iter_moveE
	.align		8
        /*0080*/ 	.dword	_ZN30_INTERNAL_55738177_4_k_cu_main4cuda3std6ranges3__45__cpo5beginE
	.align		8
        /*0088*/ 	.dword	_ZN30_INTERNAL_55738177_4_k_cu_main4cuda3std6ranges3__45__cpo3endE
	.align		8
        /*0090*/ 	.dword	_ZN30_INTERNAL_55738177_4_k_cu_main4cuda3std6ranges3__45__cpo6cbeginE
	.align		8
        /*0098*/ 	.dword	_ZN30_INTERNAL_55738177_4_k_cu_main4cuda3std6ranges3__45__cpo4cendE
	.align		8
        /*00a0*/ 	.dword	_ZN30_INTERNAL_55738177_4_k_cu_main4cuda3std6ranges3__45__cpo7advanceE
	.align		8
        /*00a8*/ 	.dword	_ZN30_INTERNAL_55738177_4_k_cu_main4cuda3std6ranges3__45__cpo9iter_swapE
	.align		8
        /*00b0*/ 	.dword	_ZN30_INTERNAL_55738177_4_k_cu_main4cuda3std6ranges3__45__cpo4nextE
	.align		8
        /*00b8*/ 	.dword	_ZN30_INTERNAL_55738177_4_k_cu_main4cuda3std6ranges3__45__cpo4prevE
	.align		8
        /*00c0*/ 	.dword	_ZN30_INTERNAL_55738177_4_k_cu_main4cuda3std6ranges3__45__cpo4dataE
	.align		8
        /*00c8*/ 	.dword	_ZN30_INTERNAL_55738177_4_k_cu_main4cuda3std6ranges3__45__cpo5cdataE
	.align		8
        /*00d0*/ 	.dword	_ZN30_INTERNAL_55738177_4_k_cu_main4cuda3std6ranges3__45__cpo4sizeE
	.align		8
        /*00d8*/ 	.dword	_ZN30_INTERNAL_55738177_4_k_cu_main4cuda3std6ranges3__45__cpo5ssizeE
	.align		8
        /*00e0*/ 	.dword	_ZN30_INTERNAL_55738177_4_k_cu_main4cuda3std6ranges3__45__cpo8distanceE
	.align		8
        /*00e8*/ 	.dword	_ZN30_INTERNAL_55738177_4_k_cu_main6thrust24THRUST_300001_SM_1000_NS8cuda_cub3parE
	.align		8
        /*00f0*/ 	.dword	_ZN30_INTERNAL_55738177_4_k_cu_main6thrust24THRUST_300001_SM_1000_NS8cuda_cub10par_nosyncE
	.align		8
        /*00f8*/ 	.dword	_ZN30_INTERNAL_55738177_4_k_cu_main6thrust24THRUST_300001_SM_1000_NS6system6detail10sequential3seqE
	.align		8
        /*0100*/ 	.dword	_ZN30_INTERNAL_55738177_4_k_cu_main6thrust24THRUST_300001_SM_1000_NS12placeholders2_1E
	.align		8
        /*0108*/ 	.dword	_ZN30_INTERNAL_55738177_4_k_cu_main6thrust24THRUST_300001_SM_1000_NS12placeholders2_2E
	.align		8
        /*0110*/ 	.dword	_ZN30_INTERNAL_55738177_4_k_cu_main6thrust24THRUST_300001_SM_1000_NS12placeholders2_3E
	.align		8
        /*0118*/ 	.dword	_ZN30_INTERNAL_55738177_4_k_cu_main6thrust24THRUST_300001_SM_1000_NS12placeholders2_4E
	.align		8
        /*0120*/ 	.dword	_ZN30_INTERNAL_55738177_4_k_cu_main6thrust24THRUST_300001_SM_1000_NS12placeholders2_5E
	.align		8
        /*0128*/ 	.dword	_ZN30_INTERNAL_55738177_4_k_cu_main6thrust24THRUST_300001_SM_1000_NS12placeholders2_6E
	.align		8
        /*0130*/ 	.dword	_ZN30_INTERNAL_55738177_4_k_cu_main6thrust24THRUST_300001_SM_1000_NS12placeholders2_7E
	.align		8
        /*0138*/ 	.dword	_ZN30_INTERNAL_55738177_4_k_cu_main6thrust24THRUST_300001_SM_1000_NS12placeholders2_8E
	.align		8
        /*0140*/ 	.dword	_ZN30_INTERNAL_55738177_4_k_cu_main6thrust24THRUST_300001_SM_1000_NS12placeholders2_9E
	.align		8
        /*0148*/ 	.dword	_ZN30_INTERNAL_55738177_4_k_cu_main6thrust24THRUST_300001_SM_1000_NS12placeholders3_10E
	.align		8
        /*0150*/ 	.dword	_ZN30_INTERNAL_55738177_4_k_cu_main6thrust24THRUST_300001_SM_1000_NS3seqE


//--------------------- .text._ZN3cub18CUB_300001_SM_10006detail6reduce28DeviceReduceSingleTileKernelINS2_10policy_hubIiyN4cuda3std3__44plusIiEEE10Policy1000EPiSC_iS9_iiNS7_10__identityEEEvT0_T1_T2_T3_T4_T6_ --------------------------
	.section	.text._ZN3cub18CUB_300001_SM_10006detail6reduce28DeviceReduceSingleTileKernelINS2_10policy_hubIiyN4cuda3std3__44plusIiEEE10Policy1000EPiSC_iS9_iiNS7_10__identityEEEvT0_T1_T2_T3_T4_T6_,"ax",@progbits
	.align	128
        .global         _ZN3cub18CUB_300001_SM_10006detail6reduce28DeviceReduceSingleTileKernelINS2_10policy_hubIiyN4cuda3std3__44plusIiEEE10Policy1000EPiSC_iS9_iiNS7_10__identityEEEvT0_T1_T2_T3_T4_T6_
        .type           _ZN3cub18CUB_300001_SM_10006detail6reduce28DeviceReduceSingleTileKernelINS2_10policy_hubIiyN4cuda3std3__44plusIiEEE10Policy1000EPiSC_iS9_iiNS7_10__identityEEEvT0_T1_T2_T3_T4_T6_,@function
        .size           _ZN3cub18CUB_300001_SM_10006detail6reduce28DeviceReduceSingleTileKernelINS2_10policy_hubIiyN4cuda3std3__44plusIiEEE10Policy1000EPiSC_iS9_iiNS7_10__identityEEEvT0_T1_T2_T3_T4_T6_,(.L_x_292 - _ZN3cub18CUB_300001_SM_10006detail6reduce28DeviceReduceSingleTileKernelINS2_10policy_hubIiyN4cuda3std3__44plusIiEEE10Policy1000EPiSC_iS9_iiNS7_10__identityEEEvT0_T1_T2_T3_T4_T6_)
        .other          _ZN3cub18CUB_300001_SM_10006detail6reduce28DeviceReduceSingleTileKernelINS2_10policy_hubIiyN4cuda3std3__44plusIiEEE10Policy1000EPiSC_iS9_iiNS7_10__identityEEEvT0_T1_T2_T3_T4_T6_,@"STO_CUDA_ENTRY STV_DEFAULT"
_ZN3cub18CUB_300001_SM_10006detail6reduce28DeviceReduceSingleTileKernelINS2_10policy_hubIiyN4cuda3std3__44plusIiEEE10Policy1000EPiSC_iS9_iiNS7_10__identityEEEvT0_T1_T2_T3_T4_T6_:
.text._ZN3cub18CUB_300001_SM_10006detail6reduce28DeviceReduceSingleTileKernelINS2_10policy_hubIiyN4cuda3std3__44plusIiEEE10Policy1000EPiSC_iS9_iiNS7_10__identityEEEvT0_T1_T2_T3_T4_T6_:
[----:B------:R-:W-:Y:S01]  /*0000*/  LDC R1, c[0x0][0x37c] ;  /* 0x0000df00ff017b82 */ /* 0x000fe20000000800 */
[----:B------:R-:W0:Y:S01]  /*0010*/  LDCU UR4, c[0x0][0x390] ;  /* 0x00007200ff0477ac */ /* 0x000e220008000800 */
[----:B------:R-:W1:Y:S01]  /*0020*/  LDCU.64 UR6, c[0x0][0x358] ;  /* 0x00006b00ff0677ac */ /* 0x000e620008000a00 */
[----:B0-----:R-:W-:-:S05]  /*0030*/  IMAD.U32 R20, RZ, RZ, UR4 ;  /* 0x00000004ff147e24 */ /* 0x001fca000f8e00ff */
[----:B------:R-:W-:-:S13]  /*0040*/  ISETP.NE.AND P0, PT, R20, RZ, PT ;  /* 0x000000ff1400720c */ /* 0x000fda0003f05270 */
[----:B-1----:R-:W-:Y:S05]  /*0050*/  @P0 BRA `(.L_x_0) ;  /* 0x00000000001c0947 */ /* 0x002fea0003800000 */
[----:B------:R-:W0:Y:S02]  /*0060*/  S2R R0, SR_TID.X ;  /* 0x0000000000007919 */ /* 0x000e240000002100 */
[----:B0-----:R-:W-:-:S13]  /*0070*/  ISETP.NE.AND P0, PT, R0, RZ, PT ;  /* 0x000000ff0000720c */ /* 0x001fda0003f05270 */
[----:B------:R-:W-:Y:S05]  /*0080*/  @P0 EXIT ;  /* 0x000000000000094d */ /* 0x000fea0003800000 */
[----:B------:R-:W0:Y:S08]  /*0090*/  LDC R5, c[0x0][0x398] ;  /* 0x0000e600ff057b82 */ /* 0x000e300000000800 */
[----:B------:R-:W0:Y:S02]  /*00a0*/  LDC.64 R2, c[0x0][0x388] ;  /* 0x0000e200ff027b82 */ /* 0x000e240000000a00 */
[----:B0-----:R-:W-:Y:S01]  /*00b0*/  STG.E desc[UR6][R2.64], R5 ;  /* 0x0000000502007986 */ /* 0x001fe2000c101906 */
[----:B------:R-:W-:Y:S05]  /*00c0*/  EXIT ;  /* 0x000000000000794d */ /* 0x000fea0003800000 */
.L_x_0:
[----:B------:R-:W0:Y:S01]  /*00d0*/  LDCU UR4, c[0x0][0x380] ;  /* 0x00007000ff0477ac */ /* 0x000e220008000800 */
[----:B------:R-:W-:Y:S01]  /*00e0*/  BSSY.RECONVERGENT B0, `(.L_x_1) ;  /* 0x0000385000007945 */ /* 0x000fe20003800200 */
[----:B0-----:R-:W-:-:S09]  /*00f0*/  ULOP3.LUT UP0, URZ, UR4, 0xf, URZ, 0xc0, !UPT ;  /* 0x0000000f04ff7892 */ /* 0x001fd2000f80c0ff */
[----:B------:R-:W-:Y:S05]  /*0100*/  BRA.U UP0, `(.L_x_2) ;  /* 0x0000001900d87547 */ /* 0x000fea000b800000 */
[----:B------:R-:W-:-:S13]  /*0110*/  ISETP.GT.AND P0, PT, R20, 0xfff, PT ;  /* 0x00000fff1400780c */ /* 0x000fda0003f04270 */
[----:B------:R-:W-:Y:S05]  /*0120*/  @P0 BRA `(.L_x_3) ;  /* 0x0000000c008c0947 */ /* 0x000fea0003800000 */
[----:B------:R-:W0:Y:S01]  /*0130*/  S2R R9, SR_TID.X ;  /* 0x0000000000097919 */ /* 0x000e220000002100 */
[----:B------:R-:W-:Y:S01]  /*0140*/  BSSY.RECONVERGENT B1, `(.L_x_4) ;  /* 0x0000009000017945 */ /* 0x000fe20003800200 */
[----:B------:R-:W-:Y:S01]  /*0150*/  IMAD.MOV.U32 R0, RZ, RZ, RZ ;  /* 0x000000ffff007224 */ /* 0x000fe200078e00ff */
[----:B0-----:R-:W-:Y:S01]  /*0160*/  ISETP.GE.AND P0, PT, R9, R20, PT ;  /* 0x000000140900720c */ /* 0x001fe20003f06270 */
[----:B------:R-:W-:-:S12]  /*0170*/  IMAD.MOV.U32 R11, RZ, RZ, R9 ;  /* 0x000000ffff0b7224 */ /* 0x000fd800078e0009 */
[----:B------:R-:W-:Y:S05]  /*0180*/  @P0 BRA `(.L_x_5) ;  /* 0x0000000000100947 */ /* 0x000fea0003800000 */
[----:B------:R-:W0:Y:S02]  /*0190*/  LDC.64 R2, c[0x0][0x380] ;  /* 0x0000e000ff027b82 */ /* 0x000e240000000a00 */
[----:B0-----:R-:W-:-:S05]  /*01a0*/  IMAD.WIDE.U32 R2, R9, 0x4, R2 ;  /* 0x0000000409027825 */ /* 0x001fca00078e0002 */
[----:B------:R0:W5:Y:S01]  /*01b0*/  LDG.E.CONSTANT R0, desc[UR6][R2.64] ;  /* 0x0000000602007981 */ /* 0x000162000c1e9900 */
[----:B------:R-:W-:-:S07]  /*01c0*/  VIADD R11, R9, 0x100 ;  /* 0x00000100090b7836 */ /* 0x000fce0000000000 */
.L_x_5:
[----:B------:R-:W-:Y:S05]  /*01d0*/  BSYNC.RECONVERGENT B1 ;  /* 0x0000000000017941 */ /* 0x000fea0003800200 */
.L_x_4:
[----:B------:R-:W-:Y:S01]  /*01e0*/  ISETP.GE.AND P0, PT, R11, R20, PT ;  /* 0x000000140b00720c */ /* 0x000fe20003f06270 */
[----:B------:R-:W-:-:S12]  /*01f0*/  BSSY.RECONVERGENT B1, `(.L_x_6) ;  /* 0x0000066000017945 */ /* 0x000fd80003800200 */
[----:B------:R-:W-:Y:S05]  /*0200*/  @P0 BRA `(.L_x_7) ;  /* 0x0000000400900947 */ /* 0x000fea0003800000 */
[----:B0-----:R-:W-:Y:S01]  /*0210*/  LOP3.LUT R3, RZ, R11, RZ, 0x33, !PT ;  /* 0x0000000bff037212 */ /* 0x001fe200078e33ff */
[----:B------:R-:W-:Y:S04]  /*0220*/  BSSY.RECONVERGENT B2, `(.L_x_8) ;  /* 0x0000015000027945 */ /* 0x000fe80003800200 */
[----:B------:R-:W-:-:S05]  /*0230*/  IMAD.IADD R4, R3, 0x1, R20 ;  /* 0x0000000103047824 */ /* 0x000fca00078e0214 */
[C---:B------:R-:W-:Y:S02]  /*0240*/  LOP3.LUT R2, R4.reuse, 0x300, RZ, 0xc0, !PT ;  /* 0x0000030004027812 */ /* 0x040fe400078ec0ff */
[----:B------:R-:W-:Y:S02]  /*0250*/  ISETP.GE.U32.AND P1, PT, R4, 0x300, PT ;  /* 0x000003000400780c */ /* 0x000fe40003f26070 */
[----:B------:R-:W-:-:S13]  /*0260*/  ISETP.NE.AND P0, PT, R2, 0x300, PT ;  /* 0x000003000200780c */ /* 0x000fda0003f05270 */
[----:B------:R-:W-:Y:S05]  /*0270*/  @!P0 BRA `(.L_x_9) ;  /* 0x00000000003c8947 */ /* 0x000fea0003800000 */
[----:B------:R-:W0:Y:S01]  /*0280*/  LDC.64 R2, c[0x0][0x380] ;  /* 0x0000e000ff027b82 */ /* 0x000e220000000a00 */
[----:B------:R-:W-:-:S04]  /*0290*/  LEA.HI R4, R4, 0x1, RZ, 0x18 ;  /* 0x0000000104047811 */ /* 0x000fc800078fc0ff */
[----:B------:R-:W-:-:S05]  /*02a0*/  LOP3.LUT R4, R4, 0x3, RZ, 0xc0, !PT ;  /* 0x0000000304047812 */ /* 0x000fca00078ec0ff */
[----:B------:R-:W-:Y:S02]  /*02b0*/  IMAD.MOV R4, RZ, RZ, -R4 ;  /* 0x000000ffff047224 */ /* 0x000fe400078e0a04 */
[----:B0-----:R-:W-:-:S04]  /*02c0*/  IMAD.WIDE.U32 R2, R11, 0x4, R2 ;  /* 0x000000040b027825 */ /* 0x001fc800078e0002 */
[----:B------:R-:W-:-:S07]  /*02d0*/  IMAD.MOV.U32 R5, RZ, RZ, R3 ;  /* 0x000000ffff057224 */ /* 0x000fce00078e0003 */
.L_x_10:
[----:B------:R-:W-:-:S06]  /*02e0*/  IMAD.MOV.U32 R3, RZ, RZ, R5 ;  /* 0x000000ffff037224 */ /* 0x000fcc00078e0005 */
[----:B------:R0:W2:Y:S01]  /*02f0*/  LDG.E.CONSTANT R3, desc[UR6][R2.64] ;  /* 0x0000000602037981 */ /* 0x0000a2000c1e9900 */
[----:B------:R-:W-:Y:S02]  /*0300*/  VIADD R4, R4, 0x1 ;  /* 0x0000000104047836 */ /* 0x000fe40000000000 */
[----:B------:R-:W-:-:S03]  /*0310*/  VIADD R11, R11, 0x100 ;  /* 0x000001000b0b7836 */ /* 0x000fc60000000000 */
[----:B------:R-:W-:Y:S02]  /*0320*/  ISETP.NE.AND P0, PT, R4, RZ, PT ;  /* 0x000000ff0400720c */ /* 0x000fe40003f05270 */
[----:B0-----:R-:W-:-:S05]  /*0330*/  IADD3 R2, P2, PT, R2, 0x400, RZ ;  /* 0x0000040002027810 */ /* 0x001fca0007f5e0ff */
[----:B------:R-:W-:Y:S02]  /*0340*/  IMAD.X R5, RZ, RZ, R5, P2 ;  /* 0x000000ffff057224 */ /* 0x000fe400010e0605 */
[----:B--2--5:R-:W-:-:S04]  /*0350*/  IMAD.IADD R0, R3, 0x1, R0 ;  /* 0x0000000103007824 */ /* 0x024fc800078e0200 */
[----:B------:R-:W-:Y:S05]  /*0360*/  @P0 BRA `(.L_x_10) ;  /* 0xfffffffc00dc0947 */ /* 0x000fea000383ffff */
.L_x_9:
[----:B------:R-:W-:Y:S05]  /*0370*/  BSYNC.RECONVERGENT B2 ;  /* 0x0000000000027941 */ /* 0x000fea0003800200 */
.L_x_8:
[----:B------:R-:W-:Y:S05]  /*0380*/  @!P1 BRA `(.L_x_7) ;  /* 0x0000000400309947 */ /* 0x000fea0003800000 */
[----:B------:R-:W-:Y:S01]  /*0390*/  IMAD.IADD R2, R20, 0x1, -R11 ;  /* 0x0000000114027824 */ /* 0x000fe200078e0a0b */
[----:B------:R-:W-:Y:S01]  /*03a0*/  BSSY.RECONVERGENT B2, `(.L_x_11) ;  /* 0x0000029000027945 */ /* 0x000fe20003800200 */
[----:B------:R-:W-:-:S03]  /*03b0*/  PLOP3.LUT P0, PT, PT, PT, PT, 0x80, 0x8 ;  /* 0x000000000008781c */ /* 0x000fc60003f0f070 */
[----:B------:R-:W-:-:S13]  /*03c0*/  ISETP.GT.AND P1, PT, R2, 0xc00, PT ;  /* 0x00000c000200780c */ /* 0x000fda0003f24270 */
[----:B------:R-:W-:Y:S05]  /*03d0*/  @!P1 BRA `(.L_x_12) ;  /* 0x0000000000949947 */ /* 0x000fea0003800000 */
[----:B------:R-:W-:Y:S01]  /*03e0*/  PLOP3.LUT P0, PT, PT, PT, PT, 0x8, 0x80 ;  /* 0x000000000080781c */ /* 0x000fe20003f0e170 */
[----:B------:R-:W-:-:S12]  /*03f0*/  VIADD R8, R20, 0xfffff400 ;  /* 0xfffff40014087836 */ /* 0x000fd80000000000 */
.L_x_13:
[----:B------:R-:W0:Y:S01]  /*0400*/  LDC.64 R4, c[0x0][0x380] ;  /* 0x0000e000ff047b82 */ /* 0x000e220000000a00 */
[C---:B------:R-:W-:Y:S02]  /*0410*/  VIADD R7, R11.reuse, 0x400 ;  /* 0x000004000b077836 */ /* 0x040fe40000000000 */
[C---:B------:R-:W-:Y:S02]  /*0420*/  VIADD R3, R11.reuse, 0x800 ;  /* 0x000008000b037836 */ /* 0x040fe40000000000 */
[----:B0-----:R-:W-:-:S05]  /*0430*/  IMAD.WIDE R22, R11, 0x4, R4 ;  /* 0x000000040b167825 */ /* 0x001fca00078e0204 */
[----:B------:R-:W2:Y:S01]  /*0440*/  LDG.E.CONSTANT R13, desc[UR6][R22.64] ;  /* 0x00000006160d7981 */ /* 0x000ea2000c1e9900 */
[----:B------:R-:W-:-:S03]  /*0450*/  IMAD.WIDE R6, R7, 0x4, R4 ;  /* 0x0000000407067825 */ /* 0x000fc600078e0204 */
[----:B------:R-:W2:Y:S04]  /*0460*/  LDG.E.CONSTANT R10, desc[UR6][R22.64+0x400] ;  /* 0x00040006160a7981 */ /* 0x000ea8000c1e9900 */
[----:B------:R-:W3:Y:S04]  /*0470*/  LDG.E.CONSTANT R12, desc[UR6][R22.64+0x800] ;  /* 0x00080006160c7981 */ /* 0x000ee8000c1e9900 */
[----:B------:R-:W3:Y:S01]  /*0480*/  LDG.E.CONSTANT R19, desc[UR6][R22.64+0xc00] ;  /* 0x000c000616137981 */ /* 0x000ee2000c1e9900 */
[----:B------:R-:W-:-:S03]  /*0490*/  IMAD.WIDE R2, R3, 0x4, R4 ;  /* 0x0000000403027825 */ /* 0x000fc600078e0204 */
[----:B------:R-:W4:Y:S04]  /*04a0*/  LDG.E.CONSTANT R16, desc[UR6][R6.64] ;  /* 0x0000000606107981 */ /* 0x000f28000c1e9900 */
[----:B------:R-:W4:Y:S01]  /*04b0*/  LDG.E.CONSTANT R15, desc[UR6][R6.64+0x400] ;  /* 0x00040006060f7981 */ /* 0x000f22000c1e9900 */
[----:B------:R-:W-:-:S03]  /*04c0*/  VIADD R25, R11, 0xc00 ;  /* 0x00000c000b197836 */ /* 0x000fc60000000000 */
[----:B------:R-:W4:Y:S04]  /*04d0*/  LDG.E.CONSTANT R14, desc[UR6][R6.64+0x800] ;  /* 0x00080006060e7981 */ /* 0x000f28000c1e9900 */
[----:B------:R-:W4:Y:S01]  /*04e0*/  LDG.E.CONSTANT R21, desc[UR6][R6.64+0xc00] ;  /* 0x000c000606157981 */ /* 0x000f22000c1e9900 */
[----:B------:R-:W-:-:S03]  /*04f0*/  IMAD.WIDE R4, R25, 0x4, R4 ;  /* 0x0000000419047825 */ /* 0x000fc600078e0204 */
[----:B------:R-:W4:Y:S04]  /*0500*/  LDG.E.CONSTANT R18, desc[UR6][R2.64] ;  /* 0x0000000602127981 */ /* 0x000f28000c1e9900 */
[----:B------:R-:W4:Y:S04]  /*0510*/  LDG.E.CONSTANT R17, desc[UR6][R2.64+0x400] ;  /* 0x0004000602117981 */ /* 0x000f28000c1e9900 */
[----:B------:R-:W4:Y:S04]  /*0520*/  LDG.E.CONSTANT R23, desc[UR6][R2.64+0x800] ;  /* 0x0008000602177981 */ /* 0x000f28000c1e9900 */
[----:B------:R-:W4:Y:S04]  /*0530*/  LDG.E.CONSTANT R24, desc[UR6][R2.64+0xc00] ;  /* 0x000c000602187981 */ /* 0x000f28000c1e9900 */
[----:B------:R-:W4:Y:S04]  /*0540*/  LDG.E.CONSTANT R25, desc[UR6][R4.64] ;  /* 0x0000000604197981 */ /* 0x000f28000c1e9900 */
[----:B------:R-:W4:Y:S04]  /*0550*/  LDG.E.CONSTANT R26, desc[UR6][R4.64+0x400] ;  /* 0x00040006041a7981 */ /* 0x000f28000c1e9900 */
[----:B------:R-:W4:Y:S04]  /*0560*/  LDG.E.CONSTANT R22, desc[UR6][R4.64+0x800] ;  /* 0x0008000604167981 */ /* 0x000f28000c1e9900 */
[----:B------:R-:W4:Y:S01]  /*0570*/  LDG.E.CONSTANT R27, desc[UR6][R4.64+0xc00] ;  /* 0x000c0006041b7981 */ /* 0x000f22000c1e9900 */
[----:B------:R-:W-:-:S05]  /*0580*/  VIADD R11, R11, 0x1000 ;  /* 0x000010000b0b7836 */ /* 0x000fca0000000000 */
[----:B------:R-:W-:Y:S02]  /*0590*/  ISETP.GE.AND P1, PT, R11, R8, PT ;  /* 0x000000080b00720c */ /* 0x000fe40003f26270 */
[----:B--2--5:R-:W-:-:S04]  /*05a0*/  IADD3 R10, PT, PT, R10, R13, R0 ;  /* 0x0000000d0a0a7210 */ /* 0x024fc80007ffe000 */
[----:B---3--:R-:W-:-:S04]  /*05b0*/  IADD3 R10, PT, PT, R19, R12, R10 ;  /* 0x0000000c130a7210 */ /* 0x008fc80007ffe00a */
[----:B----4-:R-:W-:-:S04]  /*05c0*/  IADD3 R10, PT, PT, R15, R16, R10 ;  /* 0x000000100f0a7210 */ /* 0x010fc80007ffe00a */
[----:B------:R-:W-:-:S04]  /*05d0*/  IADD3 R10, PT, PT, R21, R14, R10 ;  /* 0x0000000e150a7210 */ /* 0x000fc80007ffe00a */
[----:B------:R-:W-:-:S04]  /*05e0*/  IADD3 R10, PT, PT, R17, R18, R10 ;  /* 0x00000012110a7210 */ /* 0x000fc80007ffe00a */
[----:B------:R-:W-:-:S04]  /*05f0*/  IADD3 R10, PT, PT, R24, R23, R10 ;  /* 0x00000017180a7210 */ /* 0x000fc80007ffe00a */
[----:B------:R-:W-:-:S04]  /*0600*/  IADD3 R25, PT, PT, R26, R25, R10 ;  /* 0x000000191a197210 */ /* 0x000fc80007ffe00a */
[----:B------:R-:W-:Y:S01]  /*0610*/  IADD3 R0, PT, PT, R27, R22, R25 ;  /* 0x000000161b007210 */ /* 0x000fe20007ffe019 */
[----:B------:R-:W-:Y:S06]  /*0620*/  @!P1 BRA `(.L_x_13) ;  /* 0xfffffffc00749947 */ /* 0x000fec000383ffff */
.L_x_12:
[----:B------:R-:W-:Y:S05]  /*0630*/  BSYNC.RECONVERGENT B2 ;  /* 0x0000000000027941 */ /* 0x000fea0003800200 */
.L_x_11:
[----:B------:R-:W-:Y:S01]  /*0640*/  IMAD.IADD R2, R20, 0x1, -R11 ;  /* 0x0000000114027824 */ /* 0x000fe200078e0a0b */
[----:B------:R-:W-:Y:S04]  /*0650*/  BSSY.RECONVERGENT B2, `(.L_x_14) ;  /* 0x0000015000027945 */ /* 0x000fe80003800200 */
[----:B------:R-:W-:-:S13]  /*0660*/  ISETP.GT.AND P1, PT, R2, 0x400, PT ;  /* 0x000004000200780c */ /* 0x000fda0003f24270 */
[----:B------:R-:W-:Y:S05]  /*0670*/  @!P1 BRA `(.L_x_15) ;  /* 0x0000000000489947 */ /* 0x000fea0003800000 */
[----:B------:R-:W0:Y:S01]  /*0680*/  LDC.64 R4, c[0x0][0x380] ;  /* 0x0000e000ff047b82 */ /* 0x000e220000000a00 */
[C---:B------:R-:W-:Y:S02]  /*0690*/  VIADD R13, R11.reuse, 0x400 ;  /* 0x000004000b0d7836 */ /* 0x040fe40000000000 */
[----:B0-----:R-:W-:-:S05]  /*06a0*/  IMAD.WIDE R2, R11, 0x4, R4 ;  /* 0x000000040b027825 */ /* 0x001fca00078e0204 */
[----:B------:R-:W2:Y:S01]  /*06b0*/  LDG.E.CONSTANT R7, desc[UR6][R2.64] ;  /* 0x0000000602077981 */ /* 0x000ea2000c1e9900 */
[----:B------:R-:W-:-:S03]  /*06c0*/  IMAD.WIDE R4, R13, 0x4, R4 ;  /* 0x000000040d047825 */ /* 0x000fc600078e0204 */
[----:B------:R-:W2:Y:S04]  /*06d0*/  LDG.E.CONSTANT R6, desc[UR6][R2.64+0x400] ;  /* 0x0004000602067981 */ /* 0x000ea8000c1e9900 */
[----:B------:R-:W3:Y:S04]  /*06e0*/  LDG.E.CONSTANT R13, desc[UR6][R2.64+0x800] ;  /* 0x00080006020d7981 */ /* 0x000ee8000c1e9900 */
[----:B------:R-:W3:Y:S04]  /*06f0*/  LDG.E.CONSTANT R8, desc[UR6][R2.64+0xc00] ;  /* 0x000c000602087981 */ /* 0x000ee8000c1e9900 */
[----:B------:R-:W4:Y:S04]  /*0700*/  LDG.E.CONSTANT R15, desc[UR6][R4.64] ;  /* 0x00000006040f7981 */ /* 0x000f28000c1e9900 */
[----:B------:R-:W4:Y:S04]  /*0710*/  LDG.E.CONSTANT R10, desc[UR6][R4.64+0x400] ;  /* 0x00040006040a7981 */ /* 0x000f28000c1e9900 */
[----:B------:R-:W4:Y:S04]  /*0720*/  LDG.E.CONSTANT R17, desc[UR6][R4.64+0x800] ;  /* 0x0008000604117981 */ /* 0x000f28000c1e9900 */
[----:B------:R-:W4:Y:S01]  /*0730*/  LDG.E.CONSTANT R12, desc[UR6][R4.64+0xc00] ;  /* 0x000c0006040c7981 */ /* 0x000f22000c1e9900 */
[----:B------:R-:W-:Y:S01]  /*0740*/  PLOP3.LUT P0, PT, PT, PT, PT, 0x8, 0x80 ;  /* 0x000000000080781c */ /* 0x000fe20003f0e170 */
[----:B------:R-:W-:Y:S01]  /*0750*/  VIADD R11, R11, 0x800 ;  /* 0x000008000b0b7836 */ /* 0x000fe20000000000 */
[----:B--2--5:R-:W-:-:S04]  /*0760*/  IADD3 R6, PT, PT, R6, R7, R0 ;  /* 0x0000000706067210 */ /* 0x024fc80007ffe000 */
[----:B---3--:R-:W-:-:S04]  /*0770*/  IADD3 R6, PT, PT, R8, R13, R6 ;  /* 0x0000000d08067210 */ /* 0x008fc80007ffe006 */
[----:B----4-:R-:W-:-:S04]  /*0780*/  IADD3 R6, PT, PT, R10, R15, R6 ;  /* 0x0000000f0a067210 */ /* 0x010fc80007ffe006 */
[----:B------:R-:W-:-:S07]  /*0790*/  IADD3 R0, PT, PT, R12, R17, R6 ;  /* 0x000000110c007210 */ /* 0x000fce0007ffe006 */
.L_x_15:
[----:B------:R-:W-:Y:S05]  /*07a0*/  BSYNC.RECONVERGENT B2 ;  /* 0x0000000000027941 */ /* 0x000fea0003800200 */
.L_x_14:
[----:B------:R-:W-:-:S13]  /*07b0*/  ISETP.LT.OR P0, PT, R11, R20, P0 ;  /* 0x000000140b00720c */ /* 0x000fda0000701670 */
[----:B------:R-:W-:Y:S05]  /*07c0*/  @!P0 BRA `(.L_x_7) ;  /* 0x0000000000208947 */ /* 0x000fea0003800000 */
[----:B------:R-:W0:Y:S02]  /*07d0*/  LDC.64 R2, c[0x0][0x380] ;  /* 0x0000e000ff027b82 */ /* 0x000e240000000a00 */
[----:B0-----:R-:W-:-:S05]  /*07e0*/  IMAD.WIDE R2, R11, 0x4, R2 ;  /* 0x000000040b027825 */ /* 0x001fca00078e0202 */
[----:B------:R-:W2:Y:S04]  /*07f0*/  LDG.E.CONSTANT R5, desc[UR6][R2.64] ;  /* 0x0000000602057981 */ /* 0x000ea8000c1e9900 */
[----:B------:R-:W2:Y:S04]  /*0800*/  LDG.E.CONSTANT R4, desc[UR6][R2.64+0x400] ;  /* 0x0004000602047981 */ /* 0x000ea8000c1e9900 */
[----:B------:R-:W3:Y:S04]  /*0810*/  LDG.E.CONSTANT R7, desc[UR6][R2.64+0x800] ;  /* 0x0008000602077981 */ /* 0x000ee8000c1e9900 */
[----:B------:R-:W3:Y:S01]  /*0820*/  LDG.E.CONSTANT R6, desc[UR6][R2.64+0xc00] ;  /* 0x000c000602067981 */ /* 0x000ee2000c1e9900 */
[----:B--2--5:R-:W-:-:S04]  /*0830*/  IADD3 R0, PT, PT, R4, R5, R0 ;  /* 0x0000000504007210 */ /* 0x024fc80007ffe000 */
[----:B---3--:R-:W-:-:S07]  /*0840*/  IADD3 R0, PT, PT, R6, R7, R0 ;  /* 0x0000000706007210 */ /* 0x008fce0007ffe000 */
.L_x_7:
[----:B------:R-:W-:Y:S05]  /*0850*/  BSYNC.RECONVERGENT B1 ;  /* 0x0000000000017941 */ /* 0x000fea0003800200 */
.L_x_6:
[----:B------:R-:W-:-:S13]  /*0860*/  ISETP.GE.AND P0, PT, R20, 0x100, PT ;  /* 0x000001001400780c */ /* 0x000fda0003f06270 */
[----:B------:R-:W-:Y:S05]  /*0870*/  @!P0 BRA `(.L_x_16) ;  /* 0x0000000000ac8947 */ /* 0x000fea0003800000 */
[----:B------:R-:W1:Y:S01]  /*0880*/  S2R R6, SR_LANEID ;  /* 0x0000000000067919 */ /* 0x000e620000000000 */
[----:B0----5:R-:W0:Y:S01]  /*0890*/  SHFL.DOWN PT, R2, R0, 0x1, 0x1f ;  /* 0x08201f0000027f89 */ /* 0x021e2200000e0000 */
[C---:B-1----:R-:W-:Y:S02]  /*08a0*/  ISETP.GT.AND P0, PT, R6.reuse, 0x1e, PT ;  /* 0x0000001e0600780c */ /* 0x042fe40003f04270 */
[----:B------:R-:W-:Y:S02]  /*08b0*/  ISETP.NE.AND P1, PT, R6, RZ, PT ;  /* 0x000000ff0600720c */ /* 0x000fe40003f25270 */
[----:B0-----:R-:W-:Y:S02]  /*08c0*/  SEL R3, R2, RZ, !P0 ;  /* 0x000000ff02037207 */ /* 0x001fe40004000000 */
[----:B------:R-:W-:-:S03]  /*08d0*/  ISETP.GT.AND P0, PT, R6, 0x1d, PT ;  /* 0x0000001d0600780c */ /* 0x000fc60003f04270 */
[----:B------:R-:W-:-:S05]  /*08e0*/  IMAD.IADD R3, R3, 0x1, R0 ;  /* 0x0000000103037824 */ /* 0x000fca00078e0200 */
[----:B------:R-:W0:Y:S01]  /*08f0*/  SHFL.DOWN PT, R2, R3, 0x2, 0x1f ;  /* 0x08401f0003027f89 */ /* 0x000e2200000e0000 */
[----:B------:R-:W1:Y:S01]  /*0900*/  @!P1 S2R R7, SR_CgaCtaId ;  /* 0x0000000000079919 */ /* 0x000e620000008800 */
[----:B0-----:R-:W-:Y:S02]  /*0910*/  SEL R2, R2, RZ, !P0 ;  /* 0x000000ff02027207 */ /* 0x001fe40004000000 */
[----:B------:R-:W-:-:S03]  /*0920*/  ISETP.GT.AND P0, PT, R6, 0x1b, PT ;  /* 0x0000001b0600780c */ /* 0x000fc60003f04270 */
[----:B------:R-:W-:-:S05]  /*0930*/  IMAD.IADD R2, R3, 0x1, R2 ;  /* 0x0000000103027824 */ /* 0x000fca00078e0202 */
[----:B------:R-:W0:Y:S02]  /*0940*/  SHFL.DOWN PT, R4, R2, 0x4, 0x1f ;  /* 0x08801f0002047f89 */ /* 0x000e2400000e0000 */
[----:B0-----:R-:W-:Y:S02]  /*0950*/  SEL R5, R4, RZ, !P0 ;  /* 0x000000ff04057207 */ /* 0x001fe40004000000 */
[----:B------:R-:W-:Y:S02]  /*0960*/  ISETP.GT.AND P0, PT, R6, 0x17, PT ;  /* 0x000000170600780c */ /* 0x000fe40003f04270 */
[----:B------:R-:W-:Y:S01]  /*0970*/  @!P1 MOV R4, 0x400 ;  /* 0x0000040000049802 */ /* 0x000fe20000000f00 */
[----:B------:R-:W-:Y:S01]  /*0980*/  IMAD.IADD R5, R2, 0x1, R5 ;  /* 0x0000000102057824 */ /* 0x000fe200078e0205 */
[----:B------:R-:W-:Y:S02]  /*0990*/  @!P1 SHF.R.U32.HI R2, RZ, 0x3, R9 ;  /* 0x00000003ff029819 */ /* 0x000fe40000011609 */
[----:B-1----:R-:W-:-:S02]  /*09a0*/  @!P1 LEA R7, R7, R4, 0x18 ;  /* 0x0000000407079211 */ /* 0x002fc400078ec0ff */
[----:B------:R-:W0:Y:S01]  /*09b0*/  SHFL.DOWN PT, R0, R5, 0x8, 0x1f ;  /* 0x09001f0005007f89 */ /* 0x000e2200000e0000 */
[----:B------:R-:W-:-:S05]  /*09c0*/  @!P1 LOP3.LUT R2, R2, 0x7c, RZ, 0xc0, !PT ;  /* 0x0000007c02029812 */ /* 0x000fca00078ec0ff */
[----:B------:R-:W-:Y:S01]  /*09d0*/  @!P1 IMAD.IADD R2, R2, 0x1, R7 ;  /* 0x0000000102029824 */ /* 0x000fe200078e0207 */
[----:B0-----:R-:W-:Y:S02]  /*09e0*/  SEL R0, R0, RZ, !P0 ;  /* 0x000000ff00007207 */ /* 0x001fe40004000000 */
[----:B------:R-:W-:-:S03]  /*09f0*/  ISETP.GT.AND P0, PT, R6, 0xf, PT ;  /* 0x0000000f0600780c */ /* 0x000fc60003f04270 */
[----:B------:R-:W-:-:S05]  /*0a00*/  IMAD.IADD R0, R5, 0x1, R0 ;  /* 0x0000000105007824 */ /* 0x000fca00078e0200 */
[----:B------:R-:W0:Y:S02]  /*0a10*/  SHFL.DOWN PT, R3, R0, 0x10, 0x1f ;  /* 0x0a001f0000037f89 */ /* 0x000e2400000e0000 */
[----:B0-----:R-:W-:Y:S02]  /*0a20*/  SEL R3, R3, RZ, !P0 ;  /* 0x000000ff03037207 */ /* 0x001fe40004000000 */
[----:B------:R-:W-:-:S03]  /*0a30*/  ISETP.NE.AND P0, PT, R9, RZ, PT ;  /* 0x000000ff0900720c */ /* 0x000fc60003f05270 */
[----:B------:R-:W-:-:S05]  /*0a40*/  IMAD.IADD R3, R0, 0x1, R3 ;  /* 0x0000000100037824 */ /* 0x000fca00078e0203 */
[----:B------:R0:W-:Y:S01]  /*0a50*/  @!P1 STS [R2+0x8], R3 ;  /* 0x0000080302009388 */ /* 0x0001e20000000800 */
[----:B------:R-:W-:Y:S06]  /*0a60*/  BAR.SYNC.DEFER_BLOCKING 0x0 ;  /* 0x0000000000007b1d */ /* 0x000fec0000010000 */
[----:B------:R-:W-:Y:S05]  /*0a70*/  @P0 BRA `(.L_x_17) ;  /* 0x0000002c00ac0947 */ /* 0x000fea0003800000 */
[----:B------:R-:W1:Y:S01]  /*0a80*/  S2UR UR5, SR_CgaCtaId ;  /* 0x00000000000579c3 */ /* 0x000e620000008800 */
[----:B------:R-:W-:Y:S02]  /*0a90*/  UMOV UR4, 0x400 ;  /* 0x0000040000047882 */ /* 0x000fe40000000000 */
[----:B-1----:R-:W-:-:S09]  /*0aa0*/  ULEA UR4, UR5, UR4, 0x18 ;  /* 0x0000000405047291 */ /* 0x002fd2000f8ec0ff */
[----:B------:R-:W-:Y:S04]  /*0ab0*/  LDS R0, [UR4+0xc] ;  /* 0x00000c04ff007984 */ /* 0x000fe80008000800 */
[----:B------:R-:W1:Y:S04]  /*0ac0*/  LDS.128 R4, [UR4+0x10] ;  /* 0x00001004ff047984 */ /* 0x000e680008000c00 */
[----:B------:R-:W2:Y:S01]  /*0ad0*/  LDS.64 R8, [UR4+0x20] ;  /* 0x00002004ff087984 */ /* 0x000ea20008000a00 */
[----:B-1----:R-:W-:-:S04]  /*0ae0*/  IADD3 R0, PT, PT, R4, R0, R3 ;  /* 0x0000000004007210 */ /* 0x002fc80007ffe003 */
[----:B------:R-:W-:-:S04]  /*0af0*/  IADD3 R0, PT, PT, R6, R0, R5 ;  /* 0x0000000006007210 */ /* 0x000fc80007ffe005 */
[----:B--2---:R-:W-:-:S05]  /*0b00*/  IADD3 R0, PT, PT, R8, R0, R7 ;  /* 0x0000000008007210 */ /* 0x004fca0007ffe007 */
[----:B0-----:R-:W-:Y:S01]  /*0b10*/  IMAD.IADD R3, R0, 0x1, R9 ;  /* 0x0000000100037824 */ /* 0x001fe200078e0209 */
[----:B------:R-:W-:Y:S06]  /*0b20*/  BRA `(.L_x_17) ;  /* 0x0000002c00807947 */ /* 0x000fec0003800000 */
.L_x_16:
[----:B0-----:R-:W-:Y:S01]  /*0b30*/  LOP3.LUT R2, R9, 0x3e0, RZ, 0xc0, !PT ;  /* 0x000003e009027812 */ /* 0x001fe200078ec0ff */
[----:B------:R-:W0:Y:S03]  /*0b40*/  S2R R8, SR_LANEID ;  /* 0x0000000000087919 */ /* 0x000e260000000000 */
[----:B------:R-:W-:Y:S01]  /*0b50*/  LOP3.LUT R5, RZ, R2, RZ, 0x33, !PT ;  /* 0x00000002ff057212 */ /* 0x000fe200078e33ff */
[----:B------:R-:W-:-:S04]  /*0b60*/  VIADD R3, R2, 0x20 ;  /* 0x0000002002037836 */ /* 0x000fc80000000000 */
[----:B------:R-:W-:Y:S01]  /*0b70*/  IMAD.IADD R5, R5, 0x1, R20 ;  /* 0x0000000105057824 */ /* 0x000fe200078e0214 */
[----:B------:R-:W-:-:S04]  /*0b80*/  ISETP.GT.AND P0, PT, R3, R20, PT ;  /* 0x000000140300720c */ /* 0x000fc80003f04270 */
[----:B------:R-:W-:-:S05]  /*0b90*/  SEL R5, R5, 0x1f, P0 ;  /* 0x0000001f05057807 */ /* 0x000fca0000000000 */
[----:B-----5:R-:W1:Y:S01]  /*0ba0*/  SHFL.DOWN PT, R2, R0, 0x1, R5 ;  /* 0x0820000000027989 */ /* 0x020e6200000e0005 */
[CC--:B0-----:R-:W-:Y:S01]  /*0bb0*/  ISETP.GE.AND P0, PT, R8.reuse, R5.reuse, PT ;  /* 0x000000050800720c */ /* 0x0c1fe20003f06270 */
[C---:B------:R-:W-:Y:S01]  /*0bc0*/  VIADD R4, R8.reuse, 0x2 ;  /* 0x0000000208047836 */ /* 0x040fe20000000000 */
[C---:B------:R-:W-:Y:S01]  /*0bd0*/  ISETP.NE.AND P1, PT, R8.reuse, RZ, PT ;  /* 0x000000ff0800720c */ /* 0x040fe20003f25270 */
[----:B------:R-:W-:Y:S01]  /*0be0*/  VIADD R6, R8, 0x4 ;  /* 0x0000000408067836 */ /* 0x000fe20000000000 */
[----:B-1----:R-:W-:Y:S02]  /*0bf0*/  SEL R3, R2, RZ, !P0 ;  /* 0x000000ff02037207 */ /* 0x002fe40004000000 */
[----:B------:R-:W-:-:S03]  /*0c00*/  ISETP.GT.AND P0, PT, R4, R5, PT ;  /* 0x000000050400720c */ /* 0x000fc60003f04270 */
[----:B------:R-:W-:-:S06]  /*0c10*/  IMAD.IADD R2, R3, 0x1, R0 ;  /* 0x0000000103027824 */ /* 0x000fcc00078e0200 */
[----:B------:R-:W0:Y:S01]  /*0c20*/  @!P1 S2R R10, SR_CgaCtaId ;  /* 0x00000000000a9919 */ /* 0x000e220000008800 */
[----:B------:R-:W-:Y:S01]  /*0c30*/  @!P1 MOV R7, 0x400 ;  /* 0x0000040000079802 */ /* 0x000fe20000000f00 */
[----:B------:R-:W1:Y:S02]  /*0c40*/  SHFL.DOWN PT, R3, R2, 0x2, R5 ;  /* 0x0840000002037989 */ /* 0x000e6400000e0005 */
[----:B-1----:R-:W-:Y:S02]  /*0c50*/  SEL R3, R3, RZ, !P0 ;  /* 0x000000ff03037207 */ /* 0x002fe40004000000 */
[----:B------:R-:W-:Y:S02]  /*0c60*/  ISETP.GT.AND P0, PT, R6, R5, PT ;  /* 0x000000050600720c */ /* 0x000fe40003f04270 */
[----:B------:R-:W-:Y:S01]  /*0c70*/  @!P1 SHF.R.U32.HI R6, RZ, 0x3, R9 ;  /* 0x00000003ff069819 */ /* 0x000fe20000011609 */
[----:B------:R-:W-:Y:S01]  /*0c80*/  IMAD.IADD R4, R2, 0x1, R3 ;  /* 0x0000000102047824 */ /* 0x000fe200078e0203 */
[----:B0-----:R-:W-:Y:S01]  /*0c90*/  @!P1 LEA R7, R10, R7, 0x18 ;  /* 0x000000070a079211 */ /* 0x001fe200078ec0ff */
[----:B------:R-:W-:Y:S01]  /*0ca0*/  VIADD R2, R8, 0x8 ;  /* 0x0000000808027836 */ /* 0x000fe20000000000 */
[----:B------:R-:W-:-:S02]  /*0cb0*/  @!P1 LOP3.LUT R6, R6, 0x7c, RZ, 0xc0, !PT ;  /* 0x0000007c06069812 */ /* 0x000fc400078ec0ff */
[----:B------:R-:W0:Y:S03]  /*0cc0*/  SHFL.DOWN PT, R3, R4, 0x4, R5 ;  /* 0x0880000004037989 */ /* 0x000e2600000e0005 */
[----:B------:R-:W-:Y:S01]  /*0cd0*/  @!P1 IMAD.IADD R6, R6, 0x1, R7 ;  /* 0x0000000106069824 */ /* 0x000fe200078e0207 */
[----:B0-----:R-:W-:Y:S02]  /*0ce0*/  SEL R3, R3, RZ, !P0 ;  /* 0x000000ff03037207 */ /* 0x001fe40004000000 */
[----:B------:R-:W-:-:S03]  /*0cf0*/  ISETP.GT.AND P0, PT, R2, R5, PT ;  /* 0x000000050200720c */ /* 0x000fc60003f04270 */
[----:B------:R-:W-:Y:S02]  /*0d00*/  IMAD.IADD R0, R4, 0x1, R3 ;  /* 0x0000000104007824 */ /* 0x000fe400078e0203 */
[----:B------:R-:W-:-:S03]  /*0d10*/  VIADD R4, R8, 0x10 ;  /* 0x0000001008047836 */ /* 0x000fc60000000000 */
[----:B------:R-:W0:Y:S02]  /*0d20*/  SHFL.DOWN PT, R3, R0, 0x8, R5 ;  /* 0x0900000000037989 */ /* 0x000e2400000e0005 */
[----:B0-----:R-:W-:Y:S02]  /*0d30*/  SEL R3, R3, RZ, !P0 ;  /* 0x000000ff03037207 */ /* 0x001fe40004000000 */
[----:B------:R-:W-:-:S03]  /*0d40*/  ISETP.GT.AND P0, PT, R4, R5, PT ;  /* 0x000000050400720c */ /* 0x000fc60003f04270 */
[----:B------:R-:W-:-:S05]  /*0d50*/  IMAD.IADD R2, R0, 0x1, R3 ;  /* 0x0000000100027824 */ /* 0x000fca00078e0203 */
[----:B------:R-:W0:Y:S02]  /*0d60*/  SHFL.DOWN PT, R3, R2, 0x10, R5 ;  /* 0x0a00000002037989 */ /* 0x000e2400000e0005 */
[----:B0-----:R-:W-:Y:S02]  /*0d70*/  SEL R3, R3, RZ, !P0 ;  /* 0x000000ff03037207 */ /* 0x001fe40004000000 */
[----:B------:R-:W-:-:S03]  /*0d80*/  ISETP.NE.AND P0, PT, R9, RZ, PT ;  /* 0x000000ff0900720c */ /* 0x000fc60003f05270 */
[----:B------:R-:W-:-:S05]  /*0d90*/  IMAD.IADD R3, R2, 0x1, R3 ;  /* 0x0000000102037824 */ /* 0x000fca00078e0203 */
[----:B------:R4:W-:Y:S01]  /*0da0*/  @!P1 STS [R6+0x8], R3 ;  /* 0x0000080306009388 */ /* 0x0009e20000000800 */
[----:B------:R-:W-:Y:S06]  /*0db0*/  BAR.SYNC.DEFER_BLOCKING 0x0 ;  /* 0x0000000000007b1d */ /* 0x000fec0000010000 */
[----:B------:R-:W-:Y:S05]  /*0dc0*/  @P0 BRA `(.L_x_17) ;  /* 0x0000002800d80947 */ /* 0x000fea0003800000 */
[----:B------:R-:W0:Y:S01]  /*0dd0*/  S2UR UR5, SR_CgaCtaId ;  /* 0x00000000000579c3 */ /* 0x000e220000008800 */
[----:B------:R-:W-:Y:S01]  /*0de0*/  UMOV UR4, 0x400 ;  /* 0x0000040000047882 */ /* 0x000fe20000000000 */
[C---:B------:R-:W-:Y:S02]  /*0df0*/  ISETP.GT.AND P2, PT, R20.reuse, 0x40, PT ;  /* 0x000000401400780c */ /* 0x040fe40003f44270 */
[C---:B------:R-:W-:Y:S02]  /*0e00*/  ISETP.GT.AND P1, PT, R20.reuse, 0x20, PT ;  /* 0x000000201400780c */ /* 0x040fe40003f24270 */
[----:B------:R-:W-:Y:S01]  /*0e10*/  ISETP.GT.AND P3, PT, R20, 0x80, PT ;  /* 0x000000801400780c */ /* 0x000fe20003f64270 */
[----:B0-----:R-:W-:-:S09]  /*0e20*/  ULEA UR4, UR5, UR4, 0x18 ;  /* 0x0000000405047291 */ /* 0x001fd2000f8ec0ff */
[----:B----4-:R-:W0:Y:S04]  /*0e30*/  LDS.128 R4, [UR4+0x10] ;  /* 0x00001004ff047984 */ /* 0x010e280008000c00 */
[----:B------:R-:W1:Y:S04]  /*0e40*/  LDS R0, [UR4+0xc] ;  /* 0x00000c04ff007984 */ /* 0x000e680008000800 */
[----:B------:R-:W2:Y:S01]  /*0e50*/  LDS.64 R8, [UR4+0x20] ;  /* 0x00002004ff087984 */ /* 0x000ea20008000a00 */
[----:B0-----:R-:W-:Y:S02]  /*0e60*/  SEL R4, R4, RZ, P2 ;  /* 0x000000ff04047207 */ /* 0x001fe40001000000 */
[----:B------:R-:W-:-:S02]  /*0e70*/  ISETP.GT.AND P2, PT, R20, 0x60, PT ;  /* 0x000000601400780c */ /* 0x000fc40003f44270 */
[----:B-1----:R-:W-:Y:S02]  /*0e80*/  SEL R0, R0, RZ, P1 ;  /* 0x000000ff00007207 */ /* 0x002fe40000800000 */
[----:B------:R-:W-:Y:S02]  /*0e90*/  SEL R5, R5, RZ, P2 ;  /* 0x000000ff05057207 */ /* 0x000fe40001000000 */
[----:B------:R-:W-:Y:S02]  /*0ea0*/  IADD3 R0, PT, PT, R4, R0, R3 ;  /* 0x0000000004007210 */ /* 0x000fe40007ffe003 */
[----:B------:R-:W-:Y:S02]  /*0eb0*/  ISETP.GT.AND P1, PT, R20, 0xa0, PT ;  /* 0x000000a01400780c */ /* 0x000fe40003f24270 */
[----:B------:R-:W-:Y:S02]  /*0ec0*/  SEL R6, R6, RZ, P3 ;  /* 0x000000ff06067207 */ /* 0x000fe40001800000 */
[----:B------:R-:W-:-:S02]  /*0ed0*/  ISETP.GT.AND P2, PT, R20, 0xc0, PT ;  /* 0x000000c01400780c */ /* 0x000fc40003f44270 */
[----:B------:R-:W-:Y:S02]  /*0ee0*/  ISETP.GT.AND P3, PT, R20, 0xe0, PT ;  /* 0x000000e01400780c */ /* 0x000fe40003f64270 */
[----:B------:R-:W-:Y:S02]  /*0ef0*/  SEL R7, R7, RZ, P1 ;  /* 0x000000ff07077207 */ /* 0x000fe40000800000 */
[----:B------:R-:W-:Y:S02]  /*0f00*/  IADD3 R0, PT, PT, R6, R0, R5 ;  /* 0x0000000006007210 */ /* 0x000fe40007ffe005 */
[----:B--2---:R-:W-:Y:S02]  /*0f10*/  SEL R8, R8, RZ, P2 ;  /* 0x000000ff08087207 */ /* 0x004fe40001000000 */
[----:B------:R-:W-:Y:S02]  /*0f20*/  SEL R9, R9, RZ, P3 ;  /* 0x000000ff09097207 */ /* 0x000fe40001800000 */
[----:B------:R-:W-:-:S05]  /*0f30*/  IADD3 R0, PT, PT, R8, R0, R7 ;  /* 0x0000000008007210 */ /* 0x000fca0007ffe007 */
[----:B------:R-:W-:Y:S01]  /*0f40*/  IMAD.IADD R3, R0, 0x1, R9 ;  /* 0x0000000100037824 */ /* 0x000fe200078e0209 */
[----:B------:R-:W-:Y:S06]  /*0f50*/  BRA `(.L_x_17) ;  /* 0x0000002800747947 */ /* 0x000fec0003800000 */
.L_x_3:
[----:B------:R-:W0:Y:S01]  /*0f60*/  S2R R0, SR_TID.X ;  /* 0x0000000000007919 */ /* 0x000e220000002100 */
[----:B------:R-:W1:Y:S01]  /*0f70*/  LDC.64 R2, c[0x0][0x380] ;  /* 0x0000e000ff027b82 */ /* 0x000e620000000a00 */
[----:B0-----:R-:W-:-:S04]  /*0f80*/  IMAD.SHL.U32 R5, R0, 0x4, RZ ;  /* 0x0000000400057824 */ /* 0x001fc800078e00ff */
[----:B-1----:R-:W-:-:S05]  /*0f90*/  IMAD.WIDE.U32 R2, R5, 0x4, R2 ;  /* 0x0000000405027825 */ /* 0x002fca00078e0002 */
[----:B------:R-:W2:Y:S04]  /*0fa0*/  LDG.E.128.CONSTANT R4, desc[UR6][R2.64] ;  /* 0x0000000602047981 */ /* 0x000ea8000c1e9d00 */
[----:B------:R-:W3:Y:S04]  /*0fb0*/  LDG.E.128.CONSTANT R8, desc[UR6][R2.64+0x1000] ;  /* 0x0010000602087981 */ /* 0x000ee8000c1e9d00 */
[----:B------:R-:W4:Y:S04]  /*0fc0*/  LDG.E.128.CONSTANT R12, desc[UR6][R2.64+0x2000] ;  /* 0x00200006020c7981 */ /* 0x000f28000c1e9d00 */
[----:B------:R-:W5:Y:S01]  /*0fd0*/  LDG.E.128.CONSTANT R16, desc[UR6][R2.64+0x3000] ;  /* 0x0030000602107981 */ /* 0x000f62000c1e9d00 */
[----:B------:R-:W-:Y:S01]  /*0fe0*/  ISETP.GE.U32.AND P0, PT, R20, 0x2000, PT ;  /* 0x000020001400780c */ /* 0x000fe20003f06070 */
[----:B------:R-:W-:Y:S01]  /*0ff0*/  IMAD.MOV.U32 R23, RZ, RZ, 0x1000 ;  /* 0x00001000ff177424 */ /* 0x000fe200078e00ff */
[----:B--2---:R-:W-:-:S04]  /*1000*/  IADD3 R5, PT, PT, R6, R5, R4 ;  /* 0x0000000506057210 */ /* 0x004fc80007ffe004 */
[----:B---3--:R-:W-:-:S04]  /*1010*/  IADD3 R5, PT, PT, R8, R7, R5 ;  /* 0x0000000708057210 */ /* 0x008fc80007ffe005 */
[----:B------:R-:W-:-:S04]  /*1020*/  IADD3 R5, PT, PT, R10, R9, R5 ;  /* 0x000000090a057210 */ /* 0x000fc80007ffe005 */
[----:B----4-:R-:W-:-:S04]  /*1030*/  IADD3 R5, PT, PT, R12, R11, R5 ;  /* 0x0000000b0c057210 */ /* 0x010fc80007ffe005 */
[----:B------:R-:W-:-:S04]  /*1040*/  IADD3 R5, PT, PT, R14, R13, R5 ;  /* 0x0000000d0e057210 */ /* 0x000fc80007ffe005 */
[----:B-----5:R-:W-:-:S04]  /*1050*/  IADD3 R5, PT, PT, R16, R15, R5 ;  /* 0x0000000f10057210 */ /* 0x020fc80007ffe005 */
[----:B------:R-:W-:-:S05]  /*1060*/  IADD3 R5, PT, PT, R18, R17, R5 ;  /* 0x0000001112057210 */ /* 0x000fca0007ffe005 */
[----:B------:R-:W-:Y:S01]  /*1070*/  IMAD.IADD R21, R19, 0x1, R5 ;  /* 0x0000000113157824 */ /* 0x000fe200078e0205 */
[----:B------:R-:W-:Y:S06]  /*1080*/  @!P0 BRA `(.L_x_18) ;  /* 0x00000000005c8947 */ /* 0x000fec0003800000 */
[----:B------:R-:W0:Y:S01]  /*1090*/  LDC R24, c[0x0][0x390] ;  /* 0x0000e400ff187b82 */ /* 0x000e220000000800 */
[----:B------:R-:W-:Y:S02]  /*10a0*/  VIADD R22, R20, 0xfffff000 ;  /* 0xfffff00014167836 */ /* 0x000fe40000000000 */
[----:B------:R-:W-:-:S07]  /*10b0*/  IMAD.MOV.U32 R23, RZ, RZ, 0x1000 ;  /* 0x00001000ff177424 */ /* 0x000fce00078e00ff */
.L_x_20:
[----:B------:R-:W-:-:S05]  /*10c0*/  IMAD.WIDE R26, R23, 0x4, R2 ;  /* 0x00000004171a7825 */ /* 0x000fca00078e0202 */
[----:B------:R-:W2:Y:S04]  /*10d0*/  LDG.E.128.CONSTANT R12, desc[UR6][R26.64] ;  /* 0x000000061a0c7981 */ /* 0x000ea8000c1e9d00 */
[----:B------:R-:W3:Y:S04]  /*10e0*/  LDG.E.128.CONSTANT R16, desc[UR6][R26.64+0x1000] ;  /* 0x001000061a107981 */ /* 0x000ee8000c1e9d00 */
[----:B------:R-:W4:Y:S04]  /*10f0*/  LDG.E.128.CONSTANT R4, desc[UR6][R26.64+0x2000] ;  /* 0x002000061a047981 */ /* 0x000f28000c1e9d00 */
[----:B------:R-:W5:Y:S01]  /*1100*/  LDG.E.128.CONSTANT R8, desc[UR6][R26.64+0x3000] ;  /* 0x003000061a087981 */ /* 0x000f62000c1e9d00 */
[----:B0-----:R-:W-:Y:S01]  /*1110*/  IMAD.MOV.U32 R20, RZ, RZ, R24 ;  /* 0x000000ffff147224 */ /* 0x001fe200078e0018 */
[----:B--2---:R-:W-:-:S04]  /*1120*/  IADD3 R13, PT, PT, R13, R12, R21 ;  /* 0x0000000c0d0d7210 */ /* 0x004fc80007ffe015 */
[----:B------:R-:W-:-:S04]  /*1130*/  IADD3 R13, PT, PT, R15, R14, R13 ;  /* 0x0000000e0f0d7210 */ /* 0x000fc80007ffe00d */
[----:B---3--:R-:W-:-:S04]  /*1140*/  IADD3 R13, PT, PT, R17, R16, R13 ;  /* 0x00000010110d7210 */ /* 0x008fc80007ffe00d */
[----:B------:R-:W-:-:S04]  /*1150*/  IADD3 R13, PT, PT, R19, R18, R13 ;  /* 0x00000012130d7210 */ /* 0x000fc80007ffe00d */
[----:B----4-:R-:W-:Y:S01]  /*1160*/  IADD3 R13, PT, PT, R5, R4, R13 ;  /* 0x00000004050d7210 */ /* 0x010fe20007ffe00d */
[----:B------:R-:W-:-:S03]  /*1170*/  IMAD.IADD R4, R20, 0x1, -R23 ;  /* 0x0000000114047824 */ /* 0x000fc600078e0a17 */
[----:B------:R-:W-:Y:S02]  /*1180*/  IADD3 R13, PT, PT, R7, R6, R13 ;  /* 0x00000006070d7210 */ /* 0x000fe40007ffe00d */
[----:B------:R-:W-:Y:S02]  /*1190*/  ISETP.GE.AND P0, PT, R4, 0x1000, PT ;  /* 0x000010000400780c */ /* 0x000fe40003f06270 */
[----:B-----5:R-:W-:-:S04]  /*11a0*/  IADD3 R13, PT, PT, R9, R8, R13 ;  /* 0x00000008090d7210 */ /* 0x020fc80007ffe00d */
[----:B------:R-:W-:-:S07]  /*11b0*/  IADD3 R21, PT, PT, R11, R10, R13 ;  /* 0x0000000a0b157210 */ /* 0x000fce0007ffe00d */
[----:B------:R-:W-:Y:S05]  /*11c0*/  @!P0 BRA `(.L_x_19) ;  /* 0x0000000400fc8947 */ /* 0x000fea0003800000 */
[----:B------:R-:W-:-:S05]  /*11d0*/  VIADD R23, R23, 0x1000 ;  /* 0x0000100017177836 */ /* 0x000fca0000000000 */
[----:B------:R-:W-:-:S13]  /*11e0*/  ISETP.GT.AND P0, PT, R23, R22, PT ;  /* 0x000000161700720c */ /* 0x000fda0003f04270 */
[----:B------:R-:W-:Y:S05]  /*11f0*/  @!P0 BRA `(.L_x_20) ;  /* 0xfffffffc00b08947 */ /* 0x000fea000383ffff */
.L_x_18:
[----:B------:R-:W-:-:S13]  /*1200*/  ISETP.GE.AND P0, PT, R23, R20, PT ;  /* 0x000000141700720c */ /* 0x000fda0003f06270 */
[----:B------:R-:W-:Y:S05]  /*1210*/  @P0 BRA `(.L_x_19) ;  /* 0x0000000400e80947 */ /* 0x000fea0003800000 */
[----:B------:R-:W-:Y:S01]  /*1220*/  IMAD.IADD R9, R20, 0x1, -R23 ;  /* 0x0000000114097824 */ /* 0x000fe200078e0a17 */
[----:B------:R-:W-:Y:S04]  /*1230*/  BSSY.RECONVERGENT B1, `(.L_x_19) ;  /* 0x0000078000017945 */ /* 0x000fe80003800200 */
[----:B------:R-:W-:-:S13]  /*1240*/  ISETP.GE.AND P0, PT, R0, R9, PT ;  /* 0x000000090000720c */ /* 0x000fda0003f06270 */
[----:B------:R-:W-:Y:S05]  /*1250*/  @P0 BRA `(.L_x_21) ;  /* 0x0000000400d40947 */ /* 0x000fea0003800000 */
[----:B------:R-:W-:Y:S01]  /*1260*/  LOP3.LUT R2, RZ, R0, RZ, 0x33, !PT ;  /* 0x00000000ff027212 */ /* 0x000fe200078e33ff */
[----:B------:R-:W-:Y:S01]  /*1270*/  BSSY.RECONVERGENT B2, `(.L_x_22) ;  /* 0x0000015000027945 */ /* 0x000fe20003800200 */
[----:B------:R-:W-:Y:S02]  /*1280*/  IMAD.MOV.U32 R8, RZ, RZ, R0 ;  /* 0x000000ffff087224 */ /* 0x000fe400078e0000 */
[----:B------:R-:W-:-:S04]  /*1290*/  IADD3 R2, PT, PT, -R23, R20, R2 ;  /* 0x0000001417027210 */ /* 0x000fc80007ffe102 */
[C---:B------:R-:W-:Y:S02]  /*12a0*/  LOP3.LUT R3, R2.reuse, 0x300, RZ, 0xc0, !PT ;  /* 0x0000030002037812 */ /* 0x040fe400078ec0ff */
[----:B------:R-:W-:Y:S02]  /*12b0*/  ISETP.GE.U32.AND P1, PT, R2, 0x300, PT ;  /* 0x000003000200780c */ /* 0x000fe40003f26070 */
[----:B------:R-:W-:-:S13]  /*12c0*/  ISETP.NE.AND P0, PT, R3, 0x300, PT ;  /* 0x000003000300780c */ /* 0x000fda0003f05270 */
[----:B------:R-:W-:Y:S05]  /*12d0*/  @!P0 BRA `(.L_x_23) ;  /* 0x0000000000388947 */ /* 0x000fea0003800000 */
[----:B------:R-:W0:Y:S01]  /*12e0*/  LDC.64 R4, c[0x0][0x380] ;  /* 0x0000e000ff047b82 */ /* 0x000e220000000a00 */
[----:B------:R-:W-:Y:S01]  /*12f0*/  LEA.HI R2, R2, 0x1, RZ, 0x18 ;  /* 0x0000000102027811 */ /* 0x000fe200078fc0ff */
[----:B------:R-:W-:Y:S02]  /*1300*/  IMAD.IADD R7, R0, 0x1, R23 ;  /* 0x0000000100077824 */ /* 0x000fe400078e0217 */
[----:B------:R-:W-:Y:S01]  /*1310*/  IMAD.MOV.U32 R8, RZ, RZ, R0 ;  /* 0x000000ffff087224 */ /* 0x000fe200078e0000 */
[----:B------:R-:W-:-:S05]  /*1320*/  LOP3.LUT R2, R2, 0x3, RZ, 0xc0, !PT ;  /* 0x0000000302027812 */ /* 0x000fca00078ec0ff */
[----:B------:R-:W-:-:S07]  /*1330*/  IMAD.MOV R6, RZ, RZ, -R2 ;  /* 0x000000ffff067224 */ /* 0x000fce00078e0a02 */
.L_x_24:
[----:B0-----:R-:W-:-:S06]  /*1340*/  IMAD.WIDE.U32 R2, R7, 0x4, R4 ;  /* 0x0000000407027825 */ /* 0x001fcc00078e0004 */
[----:B------:R-:W2:Y:S01]  /*1350*/  LDG.E.CONSTANT R2, desc[UR6][R2.64] ;  /* 0x0000000602027981 */ /* 0x000ea2000c1e9900 */
[----:B------:R-:W-:Y:S02]  /*1360*/  VIADD R6, R6, 0x1 ;  /* 0x0000000106067836 */ /* 0x000fe40000000000 */
[----:B------:R-:W-:Y:S02]  /*1370*/  VIADD R8, R8, 0x100 ;  /* 0x0000010008087836 */ /* 0x000fe40000000000 */
[----:B------:R-:W-:Y:S01]  /*1380*/  VIADD R7, R7, 0x100 ;  /* 0x0000010007077836 */ /* 0x000fe20000000000 */
[----:B------:R-:W-:Y:S01]  /*1390*/  ISETP.NE.AND P0, PT, R6, RZ, PT ;  /* 0x000000ff0600720c */ /* 0x000fe20003f05270 */
[----:B--2---:R-:W-:-:S12]  /*13a0*/  IMAD.IADD R21, R2, 0x1, R21 ;  /* 0x0000000102157824 */ /* 0x004fd800078e0215 */
[----:B------:R-:W-:Y:S05]  /*13b0*/  @P0 BRA `(.L_x_24) ;  /* 0xfffffffc00e00947 */ /* 0x000fea000383ffff */
.L_x_23:
[----:B------:R-:W-:Y:S05]  /*13c0*/  BSYNC.RECONVERGENT B2 ;  /* 0x0000000000027941 */ /* 0x000fea0003800200 */
.L_x_22:
[----:B------:R-:W-:Y:S05]  /*13d0*/  @!P1 BRA `(.L_x_21) ;  /* 0x0000000400749947 */ /* 0x000fea0003800000 */
[----:B------:R-:W0:Y:S01]  /*13e0*/  LDCU.64 UR4, c[0x0][0x380] ;  /* 0x00007000ff0477ac */ /* 0x000e220008000a00 */
[----:B------:R-:W-:Y:S01]  /*13f0*/  IMAD.IADD R5, R9, 0x1, -R8 ;  /* 0x0000000109057824 */ /* 0x000fe200078e0a08 */
[C---:B------:R-:W-:Y:S01]  /*1400*/  IADD3 R3, P0, PT, R8.reuse, R23, RZ ;  /* 0x0000001708037210 */ /* 0x040fe20007f1e0ff */
[----:B------:R-:W-:Y:S01]  /*1410*/  BSSY.RECONVERGENT B2, `(.L_x_25) ;  /* 0x0000033000027945 */ /* 0x000fe20003800200 */
[----:B------:R-:W-:Y:S02]  /*1420*/  IMAD.IADD R23, R8, 0x1, R23 ;  /* 0x0000000108177824 */ /* 0x000fe400078e0217 */
[----:B------:R-:W-:Y:S01]  /*1430*/  ISETP.GT.AND P1, PT, R5, 0xc00, PT ;  /* 0x00000c000500780c */ /* 0x000fe20003f24270 */
[----:B------:R-:W-:Y:S01]  /*1440*/  IMAD.X R4, RZ, RZ, RZ, P0 ;  /* 0x000000ffff047224 */ /* 0x000fe200000e06ff */
[----:B0-----:R-:W-:-:S04]  /*1450*/  LEA R2, P0, R3, UR4, 0x2 ;  /* 0x0000000403027c11 */ /* 0x001fc8000f8010ff */
[----:B------:R-:W-:Y:S02]  /*1460*/  LEA.HI.X R3, R3, UR5, R4, 0x2, P0 ;  /* 0x0000000503037c11 */ /* 0x000fe400080f1404 */
[----:B------:R-:W-:-:S05]  /*1470*/  IADD3 R2, P0, PT, R2, 0x800, RZ ;  /* 0x0000080002027810 */ /* 0x000fca0007f1e0ff */
[----:B------:R-:W-:Y:S01]  /*1480*/  IMAD.X R3, RZ, RZ, R3, P0 ;  /* 0x000000ffff037224 */ /* 0x000fe200000e0603 */
[----:B------:R-:W-:Y:S01]  /*1490*/  PLOP3.LUT P0, PT, PT, PT, PT, 0x80, 0x8 ;  /* 0x000000000008781c */ /* 0x000fe20003f0f070 */
[----:B------:R-:W-:-:S12]  /*14a0*/  @!P1 BRA `(.L_x_26) ;  /* 0x0000000000a49947 */ /* 0x000fd80003800000 */
[----:B------:R-:W-:Y:S01]  /*14b0*/  PLOP3.LUT P0, PT, PT, PT, PT, 0x8, 0x80 ;  /* 0x000000000080781c */ /* 0x000fe20003f0e170 */
[----:B------:R-:W-:-:S12]  /*14c0*/  VIADD R11, R9, 0xfffff400 ;  /* 0xfffff400090b7836 */ /* 0x000fd80000000000 */
.L_x_27:
[----:B------:R-:W0:Y:S01]  /*14d0*/  LDC.64 R4, c[0x0][0x380] ;  /* 0x0000e000ff047b82 */ /* 0x000e220000000a00 */
[C---:B------:R-:W-:Y:S01]  /*14e0*/  VIADD R27, R23.reuse, 0x400 ;  /* 0x00000400171b7836 */ /* 0x040fe20000000000 */
[----:B------:R-:W2:Y:S01]  /*14f0*/  LDG.E.CONSTANT R12, desc[UR6][R2.64+-0x400] ;  /* 0xfffc0006020c7981 */ /* 0x000ea2000c1e9900 */
[----:B------:R-:W-:-:S03]  /*1500*/  VIADD R7, R23, 0x800 ;  /* 0x0000080017077836 */ /* 0x000fc60000000000 */
[----:B------:R-:W3:Y:S04]  /*1510*/  LDG.E.CONSTANT R18, desc[UR6][R2.64] ;  /* 0x0000000602127981 */ /* 0x000ee8000c1e9900 */
[----:B------:R-:W3:Y:S04]  /*1520*/  LDG.E.CONSTANT R17, desc[UR6][R2.64+0x400] ;  /* 0x0004000602117981 */ /* 0x000ee8000c1e9900 */
[----:B------:R-:W4:Y:S01]  /*1530*/  LDG.E.CONSTANT R15, desc[UR6][R2.64+0xc00] ;  /* 0x000c0006020f7981 */ /* 0x000f22000c1e9900 */
[----:B------:R-:W-:-:S03]  /*1540*/  VIADD R29, R23, 0xc00 ;  /* 0x00000c00171d7836 */ /* 0x000fc60000000000 */
[----:B------:R-:W5:Y:S04]  /*1550*/  LDG.E.CONSTANT R14, desc[UR6][R2.64+0x1000] ;  /* 0x00100006020e7981 */ /* 0x000f68000c1e9900 */
[----:B------:R-:W5:Y:S01]  /*1560*/  LDG.E.CONSTANT R13, desc[UR6][R2.64+0x1400] ;  /* 0x00140006020d7981 */ /* 0x000f62000c1e9900 */
[----:B0-----:R-:W-:-:S03]  /*1570*/  IMAD.WIDE.U32 R24, R23, 0x4, R4 ;  /* 0x0000000417187825 */ /* 0x001fc600078e0004 */
[----:B------:R-:W5:Y:S04]  /*1580*/  LDG.E.CONSTANT R19, desc[UR6][R2.64+0x1c00] ;  /* 0x001c000602137981 */ /* 0x000f68000c1e9900 */
[----:B------:R-:W2:Y:S01]  /*1590*/  LDG.E.CONSTANT R10, desc[UR6][R24.64] ;  /* 0x00000006180a7981 */ /* 0x000ea2000c1e9900 */
[----:B------:R-:W-:-:S03]  /*15a0*/  IMAD.WIDE.U32 R26, R27, 0x4, R4 ;  /* 0x000000041b1a7825 */ /* 0x000fc600078e0004 */
[----:B------:R-:W5:Y:S01]  /*15b0*/  LDG.E.CONSTANT R20, desc[UR6][R2.64+0x2400] ;  /* 0x0024000602147981 */ /* 0x000f62000c1e9900 */
[----:B------:R-:W-:-:S03]  /*15c0*/  IMAD.WIDE.U32 R6, R7, 0x4, R4 ;  /* 0x0000000407067825 */ /* 0x000fc600078e0004 */
[----:B------:R-:W4:Y:S01]  /*15d0*/  LDG.E.CONSTANT R16, desc[UR6][R26.64] ;  /* 0x000000061a107981 */ /* 0x000f22000c1e9900 */
[----:B------:R-:W-:-:S03]  /*15e0*/  IMAD.WIDE.U32 R4, R29, 0x4, R4 ;  /* 0x000000041d047825 */ /* 0x000fc600078e0004 */
[----:B------:R-:W5:Y:S04]  /*15f0*/  LDG.E.CONSTANT R6, desc[UR6][R6.64] ;  /* 0x0000000606067981 */ /* 0x000f68000c1e9900 */
[----:B------:R-:W5:Y:S04]  /*1600*/  LDG.E.CONSTANT R25, desc[UR6][R2.64+0x2000] ;  /* 0x0020000602197981 */ /* 0x000f68000c1e9900 */
[----:B------:R0:W5:Y:S04]  /*1610*/  LDG.E.CONSTANT R5, desc[UR6][R4.64] ;  /* 0x0000000604057981 */ /* 0x000168000c1e9900 */
[----:B------:R-:W5:Y:S04]  /*1620*/  LDG.E.CONSTANT R24, desc[UR6][R2.64+0x2c00] ;  /* 0x002c000602187981 */ /* 0x000f68000c1e9900 */
[----:B------:R-:W5:Y:S04]  /*1630*/  LDG.E.CONSTANT R27, desc[UR6][R2.64+0x3000] ;  /* 0x00300006021b7981 */ /* 0x000f68000c1e9900 */
[----:B------:R1:W5:Y:S01]  /*1640*/  LDG.E.CONSTANT R22, desc[UR6][R2.64+0x3400] ;  /* 0x0034000602167981 */ /* 0x000362000c1e9900 */
[----:B------:R-:W-:-:S05]  /*1650*/  VIADD R8, R8, 0x1000 ;  /* 0x0000100008087836 */ /* 0x000fca0000000000 */
[----:B------:R-:W-:Y:S02]  /*1660*/  ISETP.GE.AND P1, PT, R8, R11, PT ;  /* 0x0000000b0800720c */ /* 0x000fe40003f26270 */
[----:B0-----:R-:W-:Y:S01]  /*1670*/  IADD3 R4, P2, PT, R2, 0x4000, RZ ;  /* 0x0000400002047810 */ /* 0x001fe20007f5e0ff */
[----:B------:R-:W-:-:S04]  /*1680*/  VIADD R23, R23, 0x1000 ;  /* 0x0000100017177836 */ /* 0x000fc80000000000 */
[----:B-1----:R-:W-:Y:S02]  /*1690*/  IMAD.X R3, RZ, RZ, R3, P2 ;  /* 0x000000ffff037224 */ /* 0x002fe400010e0603 */
[----:B------:R-:W-:Y:S01]  /*16a0*/  IMAD.MOV.U32 R2, RZ, RZ, R4 ;  /* 0x000000ffff027224 */ /* 0x000fe200078e0004 */
[----:B--2---:R-:W-:-:S04]  /*16b0*/  IADD3 R10, PT, PT, R12, R10, R21 ;  /* 0x0000000a0c0a7210 */ /* 0x004fc80007ffe015 */
[----:B---3--:R-:W-:-:S04]  /*16c0*/  IADD3 R10, PT, PT, R17, R18, R10 ;  /* 0x00000012110a7210 */ /* 0x008fc80007ffe00a */
[----:B----4-:R-:W-:-:S04]  /*16d0*/  IADD3 R10, PT, PT, R15, R16, R10 ;  /* 0x000000100f0a7210 */ /* 0x010fc80007ffe00a */
[----:B-----5:R-:W-:-:S04]  /*16e0*/  IADD3 R10, PT, PT, R13, R14, R10 ;  /* 0x0000000e0d0a7210 */ /* 0x020fc80007ffe00a */
[----:B------:R-:W-:-:S04]  /*16f0*/  IADD3 R6, PT, PT, R19, R6, R10 ;  /* 0x0000000613067210 */ /* 0x000fc80007ffe00a */
[----:B------:R-:W-:-:S04]  /*1700*/  IADD3 R6, PT, PT, R20, R25, R6 ;  /* 0x0000001914067210 */ /* 0x000fc80007ffe006 */
[----:B------:R-:W-:-:S04]  /*1710*/  IADD3 R5, PT, PT, R24, R5, R6 ;  /* 0x0000000518057210 */ /* 0x000fc80007ffe006 */
[----:B------:R-:W-:Y:S01]  /*1720*/  IADD3 R21, PT, PT, R22, R27, R5 ;  /* 0x0000001b16157210 */ /* 0x000fe20007ffe005 */
[----:B------:R-:W-:Y:S06]  /*1730*/  @!P1 BRA `(.L_x_27) ;  /* 0xfffffffc00649947 */ /* 0x000fec000383ffff */
.L_x_26:
[----:B------:R-:W-:Y:S05]  /*1740*/  BSYNC.RECONVERGENT B2 ;  /* 0x0000000000027941 */ /* 0x000fea0003800200 */
.L_x_25:
[----:B------:R-:W-:Y:S01]  /*1750*/  IMAD.IADD R4, R9, 0x1, -R8 ;  /* 0x0000000109047824 */ /* 0x000fe200078e0a08 */
[----:B------:R-:W-:Y:S04]  /*1760*/  BSSY.RECONVERGENT B2, `(.L_x_28) ;  /* 0x000001a000027945 */ /* 0x000fe80003800200 */
[----:B------:R-:W-:-:S13]  /*1770*/  ISETP.GT.AND P1, PT, R4, 0x400, PT ;  /* 0x000004000400780c */ /* 0x000fda0003f24270 */
[----:B------:R-:W-:Y:S05]  /*1780*/  @!P1 BRA `(.L_x_29) ;  /* 0x00000000005c9947 */ /* 0x000fea0003800000 */
[----:B------:R-:W0:Y:S01]  /*1790*/  LDC.64 R6, c[0x0][0x380] ;  /* 0x0000e000ff067b82 */ /* 0x000e220000000a00 */
[C---:B------:R-:W-:Y:S01]  /*17a0*/  VIADD R11, R23.reuse, 0x400 ;  /* 0x00000400170b7836 */ /* 0x040fe20000000000 */
[----:B------:R-:W2:Y:S04]  /*17b0*/  LDG.E.CONSTANT R10, desc[UR6][R2.64+-0x400] ;  /* 0xfffc0006020a7981 */ /* 0x000ea8000c1e9900 */
[----:B------:R-:W3:Y:S04]  /*17c0*/  LDG.E.CONSTANT R12, desc[UR6][R2.64+0x400] ;  /* 0x00040006020c7981 */ /* 0x000ee8000c1e9900 */
[----:B------:R-:W4:Y:S04]  /*17d0*/  LDG.E.CONSTANT R13, desc[UR6][R2.64+0xc00] ;  /* 0x000c0006020d7981 */ /* 0x000f28000c1e9900 */
[----:B------:R-:W5:Y:S04]  /*17e0*/  LDG.E.CONSTANT R15, desc[UR6][R2.64+0x1000] ;  /* 0x00100006020f7981 */ /* 0x000f68000c1e9900 */
[----:B------:R1:W5:Y:S01]  /*17f0*/  LDG.E.CONSTANT R14, desc[UR6][R2.64+0x1400] ;  /* 0x00140006020e7981 */ /* 0x000362000c1e9900 */
[----:B0-----:R-:W-:-:S04]  /*1800*/  IMAD.WIDE.U32 R4, R23, 0x4, R6 ;  /* 0x0000000417047825 */ /* 0x001fc800078e0006 */
[----:B------:R-:W-:Y:S02]  /*1810*/  IMAD.WIDE.U32 R6, R11, 0x4, R6 ;  /* 0x000000040b067825 */ /* 0x000fe400078e0006 */
[----:B------:R-:W2:Y:S04]  /*1820*/  LDG.E.CONSTANT R4, desc[UR6][R4.64] ;  /* 0x0000000604047981 */ /* 0x000ea8000c1e9900 */
[----:B------:R-:W3:Y:S04]  /*1830*/  LDG.E.CONSTANT R11, desc[UR6][R2.64] ;  /* 0x00000006020b7981 */ /* 0x000ee8000c1e9900 */
[----:B------:R-:W4:Y:S01]  /*1840*/  LDG.E.CONSTANT R7, desc[UR6][R6.64] ;  /* 0x0000000606077981 */ /* 0x000f22000c1e9900 */
[----:B------:R-:W-:Y:S01]  /*1850*/  PLOP3.LUT P0, PT, PT, PT, PT, 0x8, 0x80 ;  /* 0x000000000080781c */ /* 0x000fe20003f0e170 */
[----:B------:R-:W-:-:S02]  /*1860*/  VIADD R8, R8, 0x800 ;  /* 0x0000080008087836 */ /* 0x000fc40000000000 */
[----:B------:R-:W-:Y:S01]  /*1870*/  VIADD R23, R23, 0x800 ;  /* 0x0000080017177836 */ /* 0x000fe20000000000 */
[----:B--2---:R-:W-:Y:S02]  /*1880*/  IADD3 R10, PT, PT, R10, R4, R21 ;  /* 0x000000040a0a7210 */ /* 0x004fe40007ffe015 */
[----:B------:R-:W-:Y:S02]  /*1890*/  IADD3 R4, P1, PT, R2, 0x2000, RZ ;  /* 0x0000200002047810 */ /* 0x000fe40007f3e0ff */
[----:B---3--:R-:W-:-:S03]  /*18a0*/  IADD3 R10, PT, PT, R12, R11, R10 ;  /* 0x0000000b0c0a7210 */ /* 0x008fc60007ffe00a */
[----:B------:R-:W-:Y:S01]  /*18b0*/  IMAD.X R5, RZ, RZ, R3, P1 ;  /* 0x000000ffff057224 */ /* 0x000fe200008e0603 */
[----:B----4-:R-:W-:Y:S01]  /*18c0*/  IADD3 R10, PT, PT, R13, R7, R10 ;  /* 0x000000070d0a7210 */ /* 0x010fe20007ffe00a */
[----:B-1----:R-:W-:Y:S02]  /*18d0*/  IMAD.MOV.U32 R2, RZ, RZ, R4 ;  /* 0x000000ffff027224 */ /* 0x002fe400078e0004 */
[----:B------:R-:W-:Y:S01]  /*18e0*/  IMAD.MOV.U32 R3, RZ, RZ, R5 ;  /* 0x000000ffff037224 */ /* 0x000fe200078e0005 */
[----:B-----5:R-:W-:-:S07]  /*18f0*/  IADD3 R21, PT, PT, R14, R15, R10 ;  /* 0x0000000f0e157210 */ /* 0x020fce0007ffe00a */
.L_x_29:
[----:B------:R-:W-:Y:S05]  /*1900*/  BSYNC.RECONVERGENT B2 ;  /* 0x0000000000027941 */ /* 0x000fea0003800200 */
.L_x_28:
[----:B------:R-:W-:-:S13]  /*1910*/  ISETP.LT.OR P0, PT, R8, R9, P0 ;  /* 0x000000090800720c */ /* 0x000fda0000701670 */
[----:B------:R-:W-:Y:S05]  /*1920*/  @!P0 BRA `(.L_x_21) ;  /* 0x0000000000208947 */ /* 0x000fea0003800000 */
[----:B------:R-:W0:Y:S01]  /*1930*/  LDC.64 R4, c[0x0][0x380] ;  /* 0x0000e000ff047b82 */ /* 0x000e220000000a00 */
[----:B------:R-:W2:Y:S04]  /*1940*/  LDG.E.CONSTANT R6, desc[UR6][R2.64+-0x400] ;  /* 0xfffc000602067981 */ /* 0x000ea8000c1e9900 */
[----:B------:R-:W3:Y:S04]  /*1950*/  LDG.E.CONSTANT R7, desc[UR6][R2.64] ;  /* 0x0000000602077981 */ /* 0x000ee8000c1e9900 */
[----:B------:R-:W3:Y:S01]  /*1960*/  LDG.E.CONSTANT R8, desc[UR6][R2.64+0x400] ;  /* 0x0004000602087981 */ /* 0x000ee2000c1e9900 */
[----:B0-----:R-:W-:-:S06]  /*1970*/  IMAD.WIDE.U32 R4, R23, 0x4, R4 ;  /* 0x0000000417047825 */ /* 0x001fcc00078e0004 */
[----:B------:R-:W2:Y:S02]  /*1980*/  LDG.E.CONSTANT R4, desc[UR6][R4.64] ;  /* 0x0000000604047981 */ /* 0x000ea4000c1e9900 */
[----:B--2---:R-:W-:-:S04]  /*1990*/  IADD3 R6, PT, PT, R6, R4, R21 ;  /* 0x0000000406067210 */ /* 0x004fc80007ffe015 */
[----:B---3--:R-:W-:-:S07]  /*19a0*/  IADD3 R21, PT, PT, R8, R7, R6 ;  /* 0x0000000708157210 */ /* 0x008fce0007ffe006 */
.L_x_21:
[----:B------:R-:W-:Y:S05]  /*19b0*/  BSYNC.RECONVERGENT B1 ;  /* 0x0000000000017941 */ /* 0x000fea0003800200 */
.L_x_19:
[----:B------:R-:W0:Y:S01]  /*19c0*/  S2R R8, SR_LANEID ;  /* 0x0000000000087919 */ /* 0x000e220000000000 */
[----:B------:R-:W1:Y:S01]  /*19d0*/  SHFL.DOWN PT, R2, R21, 0x1, 0x1f ;  /* 0x08201f0015027f89 */ /* 0x000e6200000e0000 */
[C---:B0-----:R-:W-:Y:S02]  /*19e0*/  ISETP.GT.AND P0, PT, R8.reuse, 0x1e, PT ;  /* 0x0000001e0800780c */ /* 0x041fe40003f04270 */
[----:B------:R-:W-:Y:S02]  /*19f0*/  ISETP.NE.AND P1, PT, R8, RZ, PT ;  /* 0x000000ff0800720c */ /* 0x000fe40003f25270 */
[----:B-1----:R-:W-:Y:S02]  /*1a00*/  SEL R2, R2, RZ, !P0 ;  /* 0x000000ff02027207 */ /* 0x002fe40004000000 */
[----:B------:R-:W-:-:S03]  /*1a10*/  ISETP.GT.AND P0, PT, R8, 0x1d, PT ;  /* 0x0000001d0800780c */ /* 0x000fc60003f04270 */
[----:B------:R-:W-:-:S05]  /*1a20*/  IMAD.IADD R2, R2, 0x1, R21 ;  /* 0x0000000102027824 */ /* 0x000fca00078e0215 */
[----:B------:R-:W0:Y:S01]  /*1a30*/  SHFL.DOWN PT, R3, R2, 0x2, 0x1f ;  /* 0x08401f0002037f89 */ /* 0x000e2200000e0000 */
[----:B------:R-:W-:Y:S01]  /*1a40*/  @!P1 MOV R6, 0x400 ;  /* 0x0000040000069802 */ /* 0x000fe20000000f00 */
[----:B------:R-:W1:Y:S01]  /*1a50*/  @!P1 S2R R7, SR_CgaCtaId ;  /* 0x0000000000079919 */ /* 0x000e620000008800 */
[----:B0-----:R-:W-:Y:S02]  /*1a60*/  SEL R3, R3, RZ, !P0 ;  /* 0x000000ff03037207 */ /* 0x001fe40004000000 */
[----:B------:R-:W-:-:S03]  /*1a70*/  ISETP.GT.AND P0, PT, R8, 0x1b, PT ;  /* 0x0000001b0800780c */ /* 0x000fc60003f04270 */
[----:B------:R-:W-:-:S05]  /*1a80*/  IMAD.IADD R3, R2, 0x1, R3 ;  /* 0x0000000102037824 */ /* 0x000fca00078e0203 */
[----:B------:R-:W0:Y:S01]  /*1a90*/  SHFL.DOWN PT, R4, R3, 0x4, 0x1f ;  /* 0x08801f0003047f89 */ /* 0x000e2200000e0000 */
[----:B-1----:R-:W-:Y:S02]  /*1aa0*/  @!P1 LEA R6, R7, R6, 0x18 ;  /* 0x0000000607069211 */ /* 0x002fe400078ec0ff */
[----:B0-----:R-:W-:Y:S02]  /*1ab0*/  SEL R4, R4, RZ, !P0 ;  /* 0x000000ff04047207 */ /* 0x001fe40004000000 */
[----:B------:R-:W-:-:S03]  /*1ac0*/  ISETP.GT.AND P0, PT, R8, 0x17, PT ;  /* 0x000000170800780c */ /* 0x000fc60003f04270 */
[----:B------:R-:W-:Y:S01]  /*1ad0*/  IMAD.IADD R4, R3, 0x1, R4 ;  /* 0x0000000103047824 */ /* 0x000fe200078e0204 */
[----:B------:R-:W-:-:S04]  /*1ae0*/  @!P1 SHF.R.U32.HI R3, RZ, 0x3, R0 ;  /* 0x00000003ff039819 */ /* 0x000fc80000011600 */
        /* <DEDUP_REMOVED lines=13> */
[----:B------:R-:W0:Y:S01]  /*1bc0*/  S2UR UR5, SR_CgaCtaId ;  /* 0x00000000000579c3 */ /* 0x000e220000008800 */
[----:B------:R-:W-:Y:S02]  /*1bd0*/  UMOV UR4, 0x400 ;  /* 0x0000040000047882 */ /* 0x000fe40000000000 */
[----:B0-----:R-:W-:-:S09]  /*1be0*/  ULEA UR4, UR5, UR4, 0x18 ;  /* 0x0000000405047291 */ /* 0x001fd2000f8ec0ff */
[----:B------:R-:W-:Y:S04]  /*1bf0*/  LDS R0, [UR4+0xc] ;  /* 0x00000c04ff007984 */ /* 0x000fe80008000800 */
[----:B---3--:R-:W0:Y:S04]  /*1c00*/  LDS.128 R4, [UR4+0x10] ;  /* 0x00001004ff047984 */ /* 0x008e280008000c00 */
[----:B------:R-:W1:Y:S01]  /*1c10*/  LDS.64 R8, [UR4+0x20] ;  /* 0x00002004ff087984 */ /* 0x000e620008000a00 */
[----:B0-----:R-:W-:-:S04]  /*1c20*/  IADD3 R0, PT, PT, R4, R0, R3 ;  /* 0x0000000004007210 */ /* 0x001fc80007ffe003 */
[----:B------:R-:W-:-:S04]  /*1c30*/  IADD3 R0, PT, PT, R6, R0, R5 ;  /* 0x0000000006007210 */ /* 0x000fc80007ffe005 */
[----:B-1----:R-:W-:-:S05]  /*1c40*/  IADD3 R0, PT, PT, R8, R0, R7 ;  /* 0x0000000008007210 */ /* 0x002fca0007ffe007 */
[----:B------:R-:W-:Y:S01]  /*1c50*/  IMAD.IADD R3, R0, 0x1, R9 ;  /* 0x0000000100037824 */ /* 0x000fe200078e0209 */
[----:B------:R-:W-:Y:S06]  /*1c60*/  BRA `(.L_x_17) ;  /* 0x0000001c00307947 */ /* 0x000fec0003800000 */
.L_x_2:
        /* <DEDUP_REMOVED lines=12> */
.L_x_32:
[----:B------:R-:W-:Y:S05]  /*1d30*/  BSYNC.RECONVERGENT B1 ;  /* 0x0000000000017941 */ /* 0x000fea0003800200 */
.L_x_31:
        /* <DEDUP_REMOVED lines=16> */
.L_x_37:
        /* <DEDUP_REMOVED lines=9> */
.L_x_36:
[----:B------:R-:W-:Y:S05]  /*1ed0*/  BSYNC.RECONVERGENT B2 ;  /* 0x0000000000027941 */ /* 0x000fea0003800200 */
.L_x_35:
        /* <DEDUP_REMOVED lines=8> */
.L_x_40:
        /* <DEDUP_REMOVED lines=35> */
.L_x_39:
[----:B------:R-:W-:Y:S05]  /*2190*/  BSYNC.RECONVERGENT B2 ;  /* 0x0000000000027941 */ /* 0x000fea0003800200 */
.L_x_38:
        /* <DEDUP_REMOVED lines=22> */
.L_x_42:
[----:B------:R-:W-:Y:S05]  /*2300*/  BSYNC.RECONVERGENT B2 ;  /* 0x0000000000027941 */ /* 0x000fea0003800200 */
.L_x_41:
        /* <DEDUP_REMOVED lines=10> */
.L_x_34:
[----:B------:R-:W-:Y:S05]  /*23b0*/  BSYNC.RECONVERGENT B1 ;  /* 0x0000000000017941 */ /* 0x000fea0003800200 */
.L_x_33:
        /* <DEDUP_REMOVED lines=38> */
[----:B------:R-:W0:Y:S04]  /*2620*/  LDS.128 R4, [UR4+0x10] ;  /* 0x00001004ff047984 */ /* 0x000e280008000c00 */
[----:B------:R-:W1:Y:S01]  /*2630*/  LDS.64 R8, [UR4+0x20] ;  /* 0x00002004ff087984 */ /* 0x000e620008000a00 */
[----:B0-----:R-:W-:-:S04]  /*2640*/  IADD3 R0, PT, PT, R4, R0, R3 ;  /* 0x0000000004007210 */ /* 0x001fc80007ffe003 */
[----:B------:R-:W-:-:S04]  /*2650*/  IADD3 R0, PT, PT, R6, R0, R5 ;  /* 0x0000000006007210 */ /* 0x000fc80007ffe005 */
[----:B-1----:R-:W-:-:S05]  /*2660*/  IADD3 R0, PT, PT, R8, R0, R7 ;  /* 0x0000000008007210 */ /* 0x002fca0007ffe007 */
[----:B--2---:R-:W-:Y:S01]  /*2670*/  IMAD.IADD R3, R0, 0x1, R9 ;  /* 0x0000000100037824 */ /* 0x004fe200078e0209 */
[----:B------:R-:W-:Y:S06]  /*2680*/  BRA `(.L_x_17) ;  /* 0x0000001000a87947 */ /* 0x000fec0003800000 */
.L_x_43:
        /* <DEDUP_REMOVED lines=16> */
[----:B------:R-:W1:Y:S02]  /*2790*/  SHFL.DOWN PT, R2, R3, 0x2, R7 ;  /* 0x0840000003027989 */ /* 0x000e6400000e0007 */
[----:B-1----:R-:W-:Y:S02]  /*27a0*/  SEL R2, R2, RZ, !P0 ;  /* 0x000000ff02027207 */ /* 0x002fe40004000000 */
[----:B------:R-:W-:-:S03]  /*27b0*/  ISETP.GT.AND P0, PT, R8, R7, PT ;  /* 0x000000070800720c */ /* 0x000fc60003f04270 */
[----:B------:R-:W-:Y:S01]  /*27c0*/  IMAD.IADD R2, R3, 0x1, R2 ;  /* 0x0000000103027824 */ /* 0x000fe200078e0202 */
[----:B------:R-:W-:-:S04]  /*27d0*/  @!P1 SHF.R.U32.HI R3, RZ, 0x3, R9 ;  /* 0x00000003ff039819 */ /* 0x000fc80000011609 */
[----:B------:R-:W1:Y:S02]  /*27e0*/  SHFL.DOWN PT, R4, R2, 0x4, R7 ;  /* 0x0880000002047989 */ /* 0x000e6400000e0007 */
[----:B-1----:R-:W-:Y:S01]  /*27f0*/  SEL R5, R4, RZ, !P0 ;  /* 0x000000ff04057207 */ /* 0x002fe20004000000 */
[C---:B------:R-:W-:Y:S02]  /*2800*/  VIADD R4, R6.reuse, 0x8 ;  /* 0x0000000806047836 */ /* 0x040fe40000000000 */
[----:B------:R-:W-:Y:S02]  /*2810*/  VIADD R6, R6, 0x10 ;  /* 0x0000001006067836 */ /* 0x000fe40000000000 */
[----:B------:R-:W-:Y:S01]  /*2820*/  IMAD.IADD R5, R2, 0x1, R5 ;  /* 0x0000000102057824 */ /* 0x000fe200078e0205 */
[----:B------:R-:W-:Y:S02]  /*2830*/  ISETP.GT.AND P0, PT, R4, R7, PT ;  /* 0x000000070400720c */ /* 0x000fe40003f04270 */
[----:B------:R-:W-:-:S02]  /*2840*/  @!P1 MOV R4, 0x400 ;  /* 0x0000040000049802 */ /* 0x000fc40000000f00 */
[----:B------:R-:W1:Y:S02]  /*2850*/  SHFL.DOWN PT, R0, R5, 0x8, R7 ;  /* 0x0900000005007989 */ /* 0x000e6400000e0007 */
[----:B0-----:R-:W-:Y:S02]  /*2860*/  @!P1 LEA R11, R11, R4, 0x18 ;  /* 0x000000040b0b9211 */ /* 0x001fe400078ec0ff */
[----:B------:R-:W-:-:S05]  /*2870*/  @!P1 LOP3.LUT R4, R3, 0x7c, RZ, 0xc0, !PT ;  /* 0x0000007c03049812 */ /* 0x000fca00078ec0ff */
[----:B------:R-:W-:Y:S01]  /*2880*/  @!P1 IMAD.IADD R4, R4, 0x1, R11 ;  /* 0x0000000104049824 */ /* 0x000fe200078e020b */
[----:B-1----:R-:W-:Y:S02]  /*2890*/  SEL R0, R0, RZ, !P0 ;  /* 0x000000ff00007207 */ /* 0x002fe40004000000 */
        /* <DEDUP_REMOVED lines=15> */
[----:B-1----:R-:W0:Y:S04]  /*2990*/  LDS.128 R4, [UR4+0x10] ;  /* 0x00001004ff047984 */ /* 0x002e280008000c00 */
        /* <DEDUP_REMOVED lines=18> */
.L_x_30:
[----:B------:R-:W0:Y:S01]  /*2ac0*/  S2R R0, SR_TID.X ;  /* 0x0000000000007919 */ /* 0x000e220000002100 */
[----:B------:R-:W0:Y:S02]  /*2ad0*/  LDC.64 R2, c[0x0][0x380] ;  /* 0x0000e000ff027b82 */ /* 0x000e240000000a00 */
[----:B0-----:R-:W-:-:S05]  /*2ae0*/  IMAD.WIDE.U32 R2, R0, 0x4, R2 ;  /* 0x0000000400027825 */ /* 0x001fca00078e0002 */
[----:B------:R-:W2:Y:S04]  /*2af0*/  LDG.E.CONSTANT R19, desc[UR6][R2.64] ;  /* 0x0000000602137981 */ /* 0x000ea8000c1e9900 */
[----:B------:R-:W2:Y:S04]  /*2b00*/  LDG.E.CONSTANT R4, desc[UR6][R2.64+0x400] ;  /* 0x0004000602047981 */ /* 0x000ea8000c1e9900 */
[----:B------:R-:W2:Y:S04]  /*2b10*/  LDG.E.CONSTANT R5, desc[UR6][R2.64+0x800] ;  /* 0x0008000602057981 */ /* 0x000ea8000c1e9900 */
[----:B------:R-:W3:Y:S04]  /*2b20*/  LDG.E.CONSTANT R6, desc[UR6][R2.64+0xc00] ;  /* 0x000c000602067981 */ /* 0x000ee8000c1e9900 */
[----:B------:R-:W3:Y:S04]  /*2b30*/  LDG.E.CONSTANT R7, desc[UR6][R2.64+0x1000] ;  /* 0x0010000602077981 */ /* 0x000ee8000c1e9900 */
[----:B------:R-:W4:Y:S04]  /*2b40*/  LDG.E.CONSTANT R8, desc[UR6][R2.64+0x1400] ;  /* 0x0014000602087981 */ /* 0x000f28000c1e9900 */
[----:B------:R-:W4:Y:S04]  /*2b50*/  LDG.E.CONSTANT R9, desc[UR6][R2.64+0x1800] ;  /* 0x0018000602097981 */ /* 0x000f28000c1e9900 */
[----:B------:R-:W5:Y:S04]  /*2b60*/  LDG.E.CONSTANT R10, desc[UR6][R2.64+0x1c00] ;  /* 0x001c0006020a7981 */ /* 0x000f68000c1e9900 */
[----:B------:R-:W5:Y:S04]  /*2b70*/  LDG.E.CONSTANT R11, desc[UR6][R2.64+0x2000] ;  /* 0x00200006020b7981 */ /* 0x000f68000c1e9900 */
[----:B------:R-:W5:Y:S04]  /*2b80*/  LDG.E.CONSTANT R12, desc[UR6][R2.64+0x2400] ;  /* 0x00240006020c7981 */ /* 0x000f68000c1e9900 */
[----:B------:R-:W5:Y:S04]  /*2b90*/  LDG.E.CONSTANT R13, desc[UR6][R2.64+0x2800] ;  /* 0x00280006020d7981 */ /* 0x000f68000c1e9900 */
[----:B------:R-:W5:Y:S04]  /*2ba0*/  LDG.E.CONSTANT R14, desc[UR6][R2.64+0x2c00] ;  /* 0x002c0006020e7981 */ /* 0x000f68000c1e9900 */
[----:B------:R-:W5:Y:S04]  /*2bb0*/  LDG.E.CONSTANT R15, desc[UR6][R2.64+0x3000] ;  /* 0x00300006020f7981 */ /* 0x000f68000c1e9900 */
[----:B------:R-:W5:Y:S04]  /*2bc0*/  LDG.E.CONSTANT R16, desc[UR6][R2.64+0x3400] ;  /* 0x0034000602107981 */ /* 0x000f68000c1e9900 */
[----:B------:R-:W5:Y:S04]  /*2bd0*/  LDG.E.CONSTANT R17, desc[UR6][R2.64+0x3800] ;  /* 0x0038000602117981 */ /* 0x000f68000c1e9900 */
[----:B------:R-:W5:Y:S01]  /*2be0*/  LDG.E.CONSTANT R18, desc[UR6][R2.64+0x3c00] ;  /* 0x003c000602127981 */ /* 0x000f62000c1e9900 */
[----:B------:R-:W-:-:S02]  /*2bf0*/  ISETP.GE.U32.AND P0, PT, R20, 0x2000, PT ;  /* 0x000020001400780c */ /* 0x000fc40003f06070 */
[----:B--2---:R-:W-:-:S04]  /*2c00*/  IADD3 R4, PT, PT, R5, R4, R19 ;  /* 0x0000000405047210 */ /* 0x004fc80007ffe013 */
[----:B---3--:R-:W-:-:S04]  /*2c10*/  IADD3 R4, PT, PT, R7, R6, R4 ;  /* 0x0000000607047210 */ /* 0x008fc80007ffe004 */
[----:B----4-:R-:W-:-:S04]  /*2c20*/  IADD3 R4, PT, PT, R9, R8, R4 ;  /* 0x0000000809047210 */ /* 0x010fc80007ffe004 */
[----:B-----5:R-:W-:Y:S01]  /*2c30*/  IADD3 R4, PT, PT, R11, R10, R4 ;  /* 0x0000000a0b047210 */ /* 0x020fe20007ffe004 */
[----:B------:R-:W-:-:S03]  /*2c40*/  IMAD.MOV.U32 R11, RZ, RZ, 0x1000 ;  /* 0x00001000ff0b7424 */ /* 0x000fc600078e00ff */
[----:B------:R-:W-:-:S04]  /*2c50*/  IADD3 R4, PT, PT, R13, R12, R4 ;  /* 0x0000000c0d047210 */ /* 0x000fc80007ffe004 */
[----:B------:R-:W-:-:S04]  /*2c60*/  IADD3 R4, PT, PT, R15, R14, R4 ;  /* 0x0000000e0f047210 */ /* 0x000fc80007ffe004 */
[----:B------:R-:W-:-:S05]  /*2c70*/  IADD3 R17, PT, PT, R17, R16, R4 ;  /* 0x0000001011117210 */ /* 0x000fca0007ffe004 */
[----:B------:R-:W-:Y:S01]  /*2c80*/  IMAD.IADD R8, R18, 0x1, R17 ;  /* 0x0000000112087824 */ /* 0x000fe200078e0211 */
[----:B------:R-:W-:Y:S06]  /*2c90*/  @!P0 BRA `(.L_x_44) ;  /* 0x00000000008c8947 */ /* 0x000fec0003800000 */
[----:B------:R-:W0:Y:S01]  /*2ca0*/  LDC R7, c[0x0][0x390] ;  /* 0x0000e400ff077b82 */ /* 0x000e220000000800 */
[----:B------:R-:W-:Y:S02]  /*2cb0*/  VIADD R6, R20, 0xfffff000 ;  /* 0xfffff00014067836 */ /* 0x000fe40000000000 */
[----:B------:R-:W-:-:S07]  /*2cc0*/  IMAD.MOV.U32 R11, RZ, RZ, 0x1000 ;  /* 0x00001000ff0b7424 */ /* 0x000fce00078e00ff */
.L_x_46:
[----:B------:R-:W-:-:S05]  /*2cd0*/  IMAD.WIDE R4, R11, 0x4, R2 ;  /* 0x000000040b047825 */ /* 0x000fca00078e0202 */
        /* <DEDUP_REMOVED lines=16> */
[----:B--2---:R-:W-:-:S04]  /*2de0*/  IADD3 R18, PT, PT, R18, R19, R8 ;  /* 0x0000001312127210 */ /* 0x004fc80007ffe008 */
[----:B---3--:R-:W-:Y:S01]  /*2df0*/  IADD3 R18, PT, PT, R21, R20, R18 ;  /* 0x0000001415127210 */ /* 0x008fe20007ffe012 */
[----:B0-----:R-:W-:-:S04]  /*2e00*/  IMAD.MOV.U32 R20, RZ, RZ, R7 ;  /* 0x000000ffff147224 */ /* 0x001fc800078e0007 */
[----:B------:R-:W-:Y:S01]  /*2e10*/  IMAD.IADD R8, R20, 0x1, -R11 ;  /* 0x0000000114087824 */ /* 0x000fe200078e0a0b */
[----:B----4-:R-:W-:-:S04]  /*2e20*/  IADD3 R18, PT, PT, R23, R22, R18 ;  /* 0x0000001617127210 */ /* 0x010fc80007ffe012 */
[----:B------:R-:W-:Y:S02]  /*2e30*/  ISETP.GE.AND P0, PT, R8, 0x1000, PT ;  /* 0x000010000800780c */ /* 0x000fe40003f06270 */
[----:B-----5:R-:W-:-:S04]  /*2e40*/  IADD3 R18, PT, PT, R25, R24, R18 ;  /* 0x0000001819127210 */ /* 0x020fc80007ffe012 */
[----:B------:R-:W-:-:S04]  /*2e50*/  IADD3 R14, PT, PT, R14, R17, R18 ;  /* 0x000000110e0e7210 */ /* 0x000fc80007ffe012 */
[----:B------:R-:W-:-:S04]  /*2e60*/  IADD3 R12, PT, PT, R15, R12, R14 ;  /* 0x0000000c0f0c7210 */ /* 0x000fc80007ffe00e */
[----:B------:R-:W-:-:S04]  /*2e70*/  IADD3 R10, PT, PT, R10, R13, R12 ;  /* 0x0000000d0a0a7210 */ /* 0x000fc80007ffe00c */
[----:B------:R-:W-:Y:S01]  /*2e80*/  IADD3 R8, PT, PT, R16, R9, R10 ;  /* 0x0000000910087210 */ /* 0x000fe20007ffe00a */
[----:B------:R-:W-:Y:S06]  /*2e90*/  @!P0 BRA `(.L_x_45) ;  /* 0x0000000400fc8947 */ /* 0x000fec0003800000 */
[----:B------:R-:W-:-:S05]  /*2ea0*/  VIADD R11, R11, 0x1000 ;  /* 0x000010000b0b7836 */ /* 0x000fca0000000000 */
[----:B------:R-:W-:-:S13]  /*2eb0*/  ISETP.GT.AND P0, PT, R11, R6, PT ;  /* 0x000000060b00720c */ /* 0x000fda0003f04270 */
[----:B------:R-:W-:Y:S05]  /*2ec0*/  @!P0 BRA `(.L_x_46) ;  /* 0xfffffffc00808947 */ /* 0x000fea000383ffff */
.L_x_44:
        /* <DEDUP_REMOVED lines=20> */
.L_x_50:
        /* <DEDUP_REMOVED lines=8> */
.L_x_49:
[----:B------:R-:W-:Y:S05]  /*3090*/  BSYNC.RECONVERGENT B2 ;  /* 0x0000000000027941 */ /* 0x000fea0003800200 */
.L_x_48:
        /* <DEDUP_REMOVED lines=16> */
.L_x_53:
        /* <DEDUP_REMOVED lines=20> */
[----:B------:R-:W5:Y:S04]  /*32e0*/  LDG.E.CONSTANT R22, desc[UR6][R2.64+0x2400] ;  /* 0x0024000602167981 */ /* 0x000f68000c1e9900 */
[----:B------:R0:W5:Y:S04]  /*32f0*/  LDG.E.CONSTANT R5, desc[UR6][R4.64] ;  /* 0x0000000604057981 */ /* 0x000168000c1e9900 */
        /* <DEDUP_REMOVED lines=17> */
.L_x_52:
[----:B------:R-:W-:Y:S05]  /*3410*/  BSYNC.RECONVERGENT B2 ;  /* 0x0000000000027941 */ /* 0x000fea0003800200 */
.L_x_51:
        /* <DEDUP_REMOVED lines=10> */
[----:B------:R-:W5:Y:S01]  /*34c0*/  LDG.E.CONSTANT R16, desc[UR6][R2.64+0x1400] ;  /* 0x0014000602107981 */ /* 0x000f62000c1e9900 */
[----:B0-----:R-:W-:-:S04]  /*34d0*/  IMAD.WIDE.U32 R4, R11, 0x4, R6 ;  /* 0x000000040b047825 */ /* 0x001fc800078e0006 */
[----:B------:R-:W-:Y:S02]  /*34e0*/  IMAD.WIDE.U32 R6, R13, 0x4, R6 ;  /* 0x000000040d067825 */ /* 0x000fe400078e0006 */
[----:B------:R0:W2:Y:S04]  /*34f0*/  LDG.E.CONSTANT R5, desc[UR6][R4.64] ;  /* 0x0000000604057981 */ /* 0x0000a8000c1e9900 */
[----:B------:R1:W3:Y:S04]  /*3500*/  LDG.E.CONSTANT R13, desc[UR6][R2.64] ;  /* 0x00000006020d7981 */ /* 0x0002e8000c1e9900 */
[----:B------:R-:W4:Y:S01]  /*3510*/  LDG.E.CONSTANT R7, desc[UR6][R6.64] ;  /* 0x0000000606077981 */ /* 0x000f22000c1e9900 */
[----:B0-----:R-:W-:Y:S01]  /*3520*/  IADD3 R4, P1, PT, R2, 0x2000, RZ ;  /* 0x0000200002047810 */ /* 0x001fe20007f3e0ff */
[----:B------:R-:W-:Y:S01]  /*3530*/  VIADD R10, R10, 0x800 ;  /* 0x000008000a0a7836 */ /* 0x000fe20000000000 */
[----:B------:R-:W-:Y:S01]  /*3540*/  PLOP3.LUT P0, PT, PT, PT, PT, 0x8, 0x80 ;  /* 0x000000000080781c */ /* 0x000fe20003f0e170 */
[----:B------:R-:W-:-:S02]  /*3550*/  VIADD R11, R11, 0x800 ;  /* 0x000008000b0b7836 */ /* 0x000fc40000000000 */
[----:B-1----:R-:W-:Y:S01]  /*3560*/  IMAD.MOV.U32 R2, RZ, RZ, R4 ;  /* 0x000000ffff027224 */ /* 0x002fe200078e0004 */
[----:B--2---:R-:W-:-:S04]  /*3570*/  IADD3 R12, PT, PT, R12, R5, R8 ;  /* 0x000000050c0c7210 */ /* 0x004fc80007ffe008 */
[----:B---3--:R-:W-:Y:S01]  /*3580*/  IADD3 R12, PT, PT, R14, R13, R12 ;  /* 0x0000000d0e0c7210 */ /* 0x008fe20007ffe00c */
[----:B------:R-:W-:-:S03]  /*3590*/  IMAD.X R5, RZ, RZ, R3, P1 ;  /* 0x000000ffff057224 */ /* 0x000fc600008e0603 */
[----:B----4-:R-:W-:Y:S01]  /*35a0*/  IADD3 R12, PT, PT, R15, R7, R12 ;  /* 0x000000070f0c7210 */ /* 0x010fe20007ffe00c */
[----:B------:R-:W-:-:S03]  /*35b0*/  IMAD.MOV.U32 R3, RZ, RZ, R5 ;  /* 0x000000ffff037224 */ /* 0x000fc600078e0005 */
[----:B-----5:R-:W-:-:S07]  /*35c0*/  IADD3 R8, PT, PT, R16, R17, R12 ;  /* 0x0000001110087210 */ /* 0x020fce0007ffe00c */
.L_x_55:
[----:B------:R-:W-:Y:S05]  /*35d0*/  BSYNC.RECONVERGENT B2 ;  /* 0x0000000000027941 */ /* 0x000fea0003800200 */
.L_x_54:
        /* <DEDUP_REMOVED lines=10> */
.L_x_47:
[----:B------:R-:W-:Y:S05]  /*3680*/  BSYNC.RECONVERGENT B1 ;  /* 0x0000000000017941 */ /* 0x000fea0003800200 */
.L_x_45:
[----:B------:R-:W0:Y:S01]  /*3690*/  S2R R9, SR_LANEID ;  /* 0x0000000000097919 */ /* 0x000e220000000000 */
[----:B------:R-:W1:Y:S01]  /*36a0*/  SHFL.DOWN PT, R2, R8, 0x1, 0x1f ;  /* 0x08201f0008027f89 */ /* 0x000e6200000e0000 */
[C---:B0-----:R-:W-:Y:S02]  /*36b0*/  ISETP.GT.AND P0, PT, R9.reuse, 0x1e, PT ;  /* 0x0000001e0900780c */ /* 0x041fe40003f04270 */
[C---:B------:R-:W-:Y:S02]  /*36c0*/  ISETP.NE.AND P1, PT, R9.reuse, RZ, PT ;  /* 0x000000ff0900720c */ /* 0x040fe40003f25270 */
        /* <DEDUP_REMOVED lines=37> */
[----:B0-----:R-:W-:-:S07]  /*3920*/  IMAD.IADD R3, R0, 0x1, R9 ;  /* 0x0000000100037824 */ /* 0x001fce00078e0209 */
.L_x_17:
[----:B------:R-:W-:Y:S05]  /*3930*/  BSYNC.RECONVERGENT B0 ;  /* 0x0000000000007941 */ /* 0x000fea0003800200 */
.L_x_1:
[----:B------:R-:W-:Y:S05]  /*3940*/  @P0 EXIT ;  /* 0x000000000000094d */ /* 0x000fea0003800000 */
[----:B-1----:R-:W1:Y:S01]  /*3950*/  LDC.64 R4, c[0x0][0x388] ;  /* 0x0000e200ff047b82 */ /* 0x002e620000000a00 */
[----:B------:R-:W0:Y:S02]  /*3960*/  LDCU UR4, c[0x0][0x398] ;  /* 0x00007300ff0477ac */ /* 0x000e240008000800 */
[----:B0-234-:R-:W-:-:S05]  /*3970*/  VIADD R3, R3, UR4 ;  /* 0x0000000403037c36 */ /* 0x01dfca0008000000 */
[----:B-1----:R-:W-:Y:S01]  /*3980*/  STG.E desc[UR6][R4.64], R3 ;  /* 0x0000000304007986 */ /* 0x002fe2000c101906 */
[----:B------:R-:W-:Y:S05]  /*3990*/  EXIT ;  /* 0x000000000000794d */ /* 0x000fea0003800000 */
.L_x_56:
[----:B------:R-:W-:-:S00]  /*39a0*/  BRA `(.L_x_56) ;  /* 0xfffffffc00fc7947 */ /* 0x000fc0000383ffff */
[----:B------:R-:W-:-:S00]  /*39b0*/  NOP ;  /* 0x0000000000007918 */ /* 0x000fc00000000000 */
        /* <DEDUP_REMOVED lines=12> */
.L_x_292:


//--------------------- .text._ZN3cub18CUB_300001_SM_10006detail6reduce18DeviceReduceKernelINS2_10policy_hubIiyN4cuda3std3__44plusIiEEE10Policy1000EN6thrust24THRUST_300001_SM_1000_NS6detail15normal_iteratorINSD_10device_ptrIfEEEEyS9_iNS7_10__identityEEEvT0_PT3_T1_NS0_13GridEvenShareISN_EET2_T4_ --------------------------
	.section	.text._ZN3cub18CUB_300001_SM_10006detail6reduce18DeviceReduceKernelINS2_10policy_hubIiyN4cuda3std3__44plusIiEEE10Policy1000EN6thrust24THRUST_300001_SM_1000_NS6detail15normal_iteratorINSD_10device_ptrIfEEEEyS9_iNS7_10__identityEEEvT0_PT3_T1_NS0_13GridEvenShareISN_EET2_T4_,"ax",@progbits
	.align	128
        .global         _ZN3cub18CUB_300001_SM_10006detail6reduce18DeviceReduceKernelINS2_10policy_hubIiyN4cuda3std3__44plusIiEEE10Policy1000EN6thrust24THRUST_300001_SM_1000_NS6detail15normal_iteratorINSD_10device_ptrIfEEEEyS9_iNS7_10__identityEEEvT0_PT3_T1_NS0_13GridEvenShareISN_EET2_T4_
        .type           _ZN3cub18CUB_300001_SM_10006detail6reduce18DeviceReduceKernelINS2_10policy_hubIiyN4cuda3std3__44plusIiEEE10Policy1000EN6thrust24THRUST_300001_SM_1000_NS6detail15normal_iteratorINSD_10device_ptrIfEEEEyS9_iNS7_10__identityEEEvT0_PT3_T1_NS0_13GridEvenShareISN_EET2_T4_,@function
        .size           _ZN3cub18CUB_300001_SM_10006detail6reduce18DeviceReduceKernelINS2_10policy_hubIiyN4cuda3std3__44plusIiEEE10Policy1000EN6thrust24THRUST_300001_SM_1000_NS6detail15normal_iteratorINSD_10device_ptrIfEEEEyS9_iNS7_10__identityEEEvT0_PT3_T1_NS0_13GridEvenShareISN_EET2_T4_,(.L_x_293 - _ZN3cub18CUB_300001_SM_10006detail6reduce18DeviceReduceKernelINS2_10policy_hubIiyN4cuda3std3__44plusIiEEE10Policy1000EN6thrust24THRUST_300001_SM_1000_NS6detail15normal_iteratorINSD_10device_ptrIfEEEEyS9_iNS7_10__identityEEEvT0_PT3_T1_NS0_13GridEvenShareISN_EET2_T4_)
        .other          _ZN3cub18CUB_300001_SM_10006detail6reduce18DeviceReduceKernelINS2_10policy_hubIiyN4cuda3std3__44plusIiEEE10Policy1000EN6thrust24THRUST_300001_SM_1000_NS6detail15normal_iteratorINSD_10device_ptrIfEEEEyS9_iNS7_10__identityEEEvT0_PT3_T1_NS0_13GridEvenShareISN_EET2_T4_,@"STO_CUDA_ENTRY STV_DEFAULT"
_ZN3cub18CUB_300001_SM_10006detail6reduce18DeviceReduceKernelINS2_10policy_hubIiyN4cuda3std3__44plusIiEEE10Policy1000EN6thrust24THRUST_300001_SM_1000_NS6detail15normal_iteratorINSD_10device_ptrIfEEEEyS9_iNS7_10__identityEEEvT0_PT3_T1_NS0_13GridEvenShareISN_EET2_T4_:
.text._ZN3cub18CUB_300001_SM_10006detail6reduce18DeviceReduceKernelINS2_10policy_hubIiyN4cuda3std3__44plusIiEEE10Policy1000EN6thrust24THRUST_300001_SM_1000_NS6detail15normal_iteratorINSD_10device_ptrIfEEEEyS9_iNS7_10__identityEEEvT0_PT3_T1_NS0_13GridEvenShareISN_EET2_T4_:
[----:B------:R-:W-:Y:S08]  /*0000*/  LDC R1, c[0x0][0x37c] ;  /* 0x0000df00ff017b82 */ /* 0x000ff00000000800 */
[----:B------:R-:W0:Y:S01]  /*0010*/  S2UR UR18, SR_CTAID.X ;  /* 0x00000000001279c3 */ /* 0x000e220000002500 */
[----:B------:R-:W1:Y:S01]  /*0020*/  LDCU.64 UR4, c[0x0][0x3b8] ;  /* 0x00007700ff0477ac */ /* 0x000e620008000a00 */
[----:B------:R-:W-:Y:S01]  /*0030*/  BSSY.RECONVERGENT B0, `(.L_x_57) ;  /* 0x0000263000007945 */ /* 0x000fe20003800200 */
[----:B------:R-:W2:Y:S01]  /*0040*/  LDCU UR11, c[0x0][0x3c0] ;  /* 0x00007800ff0b77ac */ /* 0x000ea20008000800 */
[----:B------:R-:W3:Y:S01]  /*0050*/  LDCU.64 UR16, c[0x0][0x358] ;  /* 0x00006b00ff1077ac */ /* 0x000ee20008000a00 */
[----:B-1----:R-:W-:-:S02]  /*0060*/  IMAD.U32 R2, RZ, RZ, UR4 ;  /* 0x00000004ff027e24 */ /* 0x002fc4000f8e00ff */
[----:B------:R-:W-:Y:S01]  /*0070*/  IMAD.U32 R3, RZ, RZ, UR5 ;  /* 0x00000005ff037e24 */ /* 0x000fe2000f8e00ff */
[----:B--2---:R-:W-:Y:S02]  /*0080*/  USHF.L.U32 UR5, UR11, 0xc, URZ ;  /* 0x0000000c0b057899 */ /* 0x004fe400080006ff */
[----:B0-----:R-:W-:Y:S02]  /*0090*/  USHF.L.U32 UR9, UR18, 0xc, URZ ;  /* 0x0000000c12097899 */ /* 0x001fe400080006ff */
[----:B------:R-:W-:-:S04]  /*00a0*/  USHF.R.S32.HI UR4, URZ, 0x1f, UR5 ;  /* 0x0000001fff047899 */ /* 0x000fc80008011405 */
[----:B------:R-:W-:-:S04]  /*00b0*/  IADD3 R23, P1, PT, R2, -UR9, RZ ;  /* 0x8000000902177c10 */ /* 0x000fc8000ff3e0ff */
[----:B------:R-:W-:Y:S02]  /*00c0*/  ISETP.GT.U32.AND P0, PT, R23, 0xfff, PT ;  /* 0x00000fff1700780c */ /* 0x000fe40003f04070 */
[----:B------:R-:W-:-:S04]  /*00d0*/  IADD3.X R22, PT, PT, R3, -0x1, RZ, P1, !PT ;  /* 0xffffffff03167810 */ /* 0x000fc80000ffe4ff */
[----:B------:R-:W-:-:S13]  /*00e0*/  ISETP.GT.U32.AND.EX P0, PT, R22, RZ, PT, P0 ;  /* 0x000000ff1600720c */ /* 0x000fda0003f04100 */
[----:B---3--:R-:W-:Y:S05]  /*00f0*/  @P0 BRA `(.L_x_58) ;  /* 0x0000001000200947 */ /* 0x008fea0003800000 */
[----:B------:R-:W0:Y:S01]  /*0100*/  S2R R6, SR_TID.X ;  /* 0x0000000000067919 */ /* 0x000e220000002100 */
[----:B------:R-:W-:Y:S01]  /*0110*/  VIADD R5, R2, -UR9 ;  /* 0x8000000902057c36 */ /* 0x000fe20008000000 */
[----:B------:R-:W-:Y:S01]  /*0120*/  BSSY.RECONVERGENT B1, `(.L_x_59) ;  /* 0x000000b000017945 */ /* 0x000fe20003800200 */
[----:B------:R-:W-:-:S03]  /*0130*/  IMAD.MOV.U32 R4, RZ, RZ, RZ ;  /* 0x000000ffff047224 */ /* 0x000fc600078e00ff */
[----:B0-----:R-:W-:Y:S01]  /*0140*/  ISETP.GE.AND P0, PT, R6, R5, PT ;  /* 0x000000050600720c */ /* 0x001fe20003f06270 */
[----:B------:R-:W-:-:S12]  /*0150*/  IMAD.MOV.U32 R0, RZ, RZ, R6 ;  /* 0x000000ffff007224 */ /* 0x000fd800078e0006 */
[----:B------:R-:W-:Y:S05]  /*0160*/  @P0 BRA `(.L_x_60) ;  /* 0x0000000000180947 */ /* 0x000fea0003800000 */
[----:B------:R-:W0:Y:S01]  /*0170*/  LDC.64 R8, c[0x0][0x380] ;  /* 0x0000e000ff087b82 */ /* 0x000e220000000a00 */
[----:B------:R-:W-:-:S04]  /*0180*/  VIADD R3, R6, UR9 ;  /* 0x0000000906037c36 */ /* 0x000fc80008000000 */
[----:B0-----:R-:W-:-:S06]  /*0190*/  IMAD.WIDE.U32 R8, R3, 0x4, R8 ;  /* 0x0000000403087825 */ /* 0x001fcc00078e0008 */
[----:B------:R-:W2:Y:S01]  /*01a0*/  LDG.E R8, desc[UR16][R8.64] ;  /* 0x0000001008087981 */ /* 0x000ea2000c1e1900 */
[----:B------:R-:W-:Y:S01]  /*01b0*/  VIADD R0, R6, 0x100 ;  /* 0x0000010006007836 */ /* 0x000fe20000000000 */
[----:B--2---:R0:W1:Y:S06]  /*01c0*/  F2I.TRUNC.NTZ R4, R8 ;  /* 0x0000000800047305 */ /* 0x00406c000020f100 */
.L_x_60:
[----:B------:R-:W-:Y:S05]  /*01d0*/  BSYNC.RECONVERGENT B1 ;  /* 0x0000000000017941 */ /* 0x000fea0003800200 */
.L_x_59:
[----:B------:R-:W-:Y:S01]  /*01e0*/  ISETP.GE.AND P0, PT, R0, R5, PT ;  /* 0x000000050000720c */ /* 0x000fe20003f06270 */
[----:B------:R-:W-:-:S12]  /*01f0*/  BSSY.RECONVERGENT B1, `(.L_x_61) ;  /* 0x0000088000017945 */ /* 0x000fd80003800200 */
[----:B------:R-:W-:Y:S05]  /*0200*/  @P0 BRA `(.L_x_62) ;  /* 0x0000000800180947 */ /* 0x000fea0003800000 */
[----:B------:R-:W-:Y:S01]  /*0210*/  LOP3.LUT R3, RZ, R0, RZ, 0x33, !PT ;  /* 0x00000000ff037212 */ /* 0x000fe200078e33ff */
[----:B------:R-:W-:Y:S03]  /*0220*/  BSSY.RECONVERGENT B2, `(.L_x_63) ;  /* 0x000003f000027945 */ /* 0x000fe60003800200 */
[----:B------:R-:W-:-:S04]  /*0230*/  IADD3 R3, PT, PT, R2, -UR9, R3 ;  /* 0x8000000902037c10 */ /* 0x000fc8000fffe003 */
[C---:B------:R-:W-:Y:S02]  /*0240*/  ISETP.GE.U32.AND P1, PT, R3.reuse, 0xf00, PT ;  /* 0x00000f000300780c */ /* 0x040fe40003f26070 */
[----:B0-----:R-:W-:-:S04]  /*0250*/  LEA.HI R8, R3, 0x1, RZ, 0x18 ;  /* 0x0000000103087811 */ /* 0x001fc800078fc0ff */
[----:B------:R-:W-:-:S04]  /*0260*/  LOP3.LUT R25, R8, 0xf, RZ, 0xc0, !PT ;  /* 0x0000000f08197812 */ /* 0x000fc800078ec0ff */
[----:B------:R-:W-:-:S03]  /*0270*/  ISETP.NE.AND P0, PT, R25, RZ, PT ;  /* 0x000000ff1900720c */ /* 0x000fc60003f05270 */
[----:B------:R-:W-:Y:S10]  /*0280*/  @!P1 BRA `(.L_x_64) ;  /* 0x0000000000e09947 */ /* 0x000ff40003800000 */
[----:B------:R-:W0:Y:S01]  /*0290*/  LDCU.64 UR6, c[0x0][0x380] ;  /* 0x00007000ff0677ac */ /* 0x000e220008000a00 */
[----:B------:R-:W-:Y:S01]  /*02a0*/  IMAD.WIDE.U32 R2, R0, 0x4, RZ ;  /* 0x0000000400027825 */ /* 0x000fe200078e00ff */
[----:B------:R-:W-:Y:S01]  /*02b0*/  LOP3.LUT R7, R8, 0x1fffff0, RZ, 0xc0, !PT ;  /* 0x01fffff008077812 */ /* 0x000fe200078ec0ff */
[----:B------:R-:W-:-:S04]  /*02c0*/  UIMAD.WIDE.U32 UR4, UR18, 0x4000, URZ ;  /* 0x00004000120478a5 */ /* 0x000fc8000f8e00ff */
[----:B------:R-:W-:Y:S02]  /*02d0*/  IMAD.MOV R7, RZ, RZ, -R7 ;  /* 0x000000ffff077224 */ /* 0x000fe400078e0a07 */
[----:B------:R-:W-:Y:S02]  /*02e0*/  LOP3.LUT R2, R2, UR4, RZ, 0xfc, !PT ;  /* 0x0000000402027c12 */ /* 0x000fe4000f8efcff */
[----:B------:R-:W-:Y:S02]  /*02f0*/  LOP3.LUT R3, R3, UR5, RZ, 0xfc, !PT ;  /* 0x0000000503037c12 */ /* 0x000fe4000f8efcff */
[----:B0-----:R-:W-:-:S04]  /*0300*/  IADD3 R2, P1, PT, R2, UR6, RZ ;  /* 0x0000000602027c10 */ /* 0x001fc8000ff3e0ff */
[----:B------:R-:W-:-:S04]  /*0310*/  IADD3 R2, P2, PT, R2, 0x2000, RZ ;  /* 0x0000200002027810 */ /* 0x000fc80007f5e0ff */
[----:B------:R-:W-:-:S09]  /*0320*/  IADD3.X R3, PT, PT, RZ, UR7, R3, P2, P1 ;  /* 0x00000007ff037c10 */ /* 0x000fd200097e2403 */
.L_x_65:
[----:B------:R-:W2:Y:S04]  /*0330*/  LDG.E R18, desc[UR16][R2.64+-0x2000] ;  /* 0xffe0001002127981 */ /* 0x000ea8000c1e1900 */
[----:B------:R-:W3:Y:S04]  /*0340*/  LDG.E R17, desc[UR16][R2.64+-0x1c00] ;  /* 0xffe4001002117981 */ /* 0x000ee8000c1e1900 */
[----:B------:R-:W4:Y:S04]  /*0350*/  LDG.E R16, desc[UR16][R2.64+-0x1800] ;  /* 0xffe8001002107981 */ /* 0x000f28000c1e1900 */
[----:B------:R-:W5:Y:S04]  /*0360*/  LDG.E R15, desc[UR16][R2.64+-0x1400] ;  /* 0xffec0010020f7981 */ /* 0x000f68000c1e1900 */
        /* <DEDUP_REMOVED lines=11> */
[----:B------:R0:W5:Y:S01]  /*0420*/  LDG.E R9, desc[UR16][R2.64+0x1c00] ;  /* 0x001c001002097981 */ /* 0x000162000c1e1900 */
[----:B------:R-:W-:-:S02]  /*0430*/  VIADD R7, R7, 0x10 ;  /* 0x0000001007077836 */ /* 0x000fc40000000000 */
[----:B------:R-:W-:-:S03]  /*0440*/  VIADD R0, R0, 0x1000 ;  /* 0x0000100000007836 */ /* 0x000fc60000000000 */
[----:B------:R-:W-:Y:S02]  /*0450*/  ISETP.NE.AND P1, PT, R7, RZ, PT ;  /* 0x000000ff0700720c */ /* 0x000fe40003f25270 */
[----:B0-----:R-:W-:-:S05]  /*0460*/  IADD3 R2, P2, PT, R2, 0x4000, RZ ;  /* 0x0000400002027810 */ /* 0x001fca0007f5e0ff */
[----:B------:R-:W-:Y:S01]  /*0470*/  IMAD.X R3, RZ, RZ, R3, P2 ;  /* 0x000000ffff037224 */ /* 0x000fe200010e0603 */
[----:B--2---:R-:W-:Y:S08]  /*0480*/  F2I.TRUNC.NTZ R18, R18 ;  /* 0x0000001200127305 */ /* 0x004ff0000020f100 */
[----:B---3--:R-:W1:Y:S08]  /*0490*/  F2I.TRUNC.NTZ R17, R17 ;  /* 0x0000001100117305 */ /* 0x008e70000020f100 */
[----:B----4-:R-:W-:Y:S01]  /*04a0*/  F2I.TRUNC.NTZ R16, R16 ;  /* 0x0000001000107305 */ /* 0x010fe2000020f100 */
[----:B-1----:R-:W-:-:S07]  /*04b0*/  IADD3 R17, PT, PT, R17, R18, R4 ;  /* 0x0000001211117210 */ /* 0x002fce0007ffe004 */
[----:B-----5:R-:W0:Y:S08]  /*04c0*/  F2I.TRUNC.NTZ R15, R15 ;  /* 0x0000000f000f7305 */ /* 0x020e30000020f100 */
[----:B------:R-:W-:Y:S01]  /*04d0*/  F2I.TRUNC.NTZ R14, R14 ;  /* 0x0000000e000e7305 */ /* 0x000fe2000020f100 */
[----:B0-----:R-:W-:-:S07]  /*04e0*/  IADD3 R15, PT, PT, R15, R16, R17 ;  /* 0x000000100f0f7210 */ /* 0x001fce0007ffe011 */
[----:B------:R-:W0:Y:S08]  /*04f0*/  F2I.TRUNC.NTZ R13, R13 ;  /* 0x0000000d000d7305 */ /* 0x000e30000020f100 */
        /* <DEDUP_REMOVED lines=14> */
[----:B------:R-:W0:Y:S02]  /*05e0*/  F2I.TRUNC.NTZ R9, R9 ;  /* 0x0000000900097305 */ /* 0x000e24000020f100 */
[----:B0-----:R-:W-:Y:S01]  /*05f0*/  IADD3 R4, PT, PT, R9, R10, R11 ;  /* 0x0000000a09047210 */ /* 0x001fe20007ffe00b */
[----:B------:R-:W-:Y:S06]  /*0600*/  @P1 BRA `(.L_x_65) ;  /* 0xfffffffc00481947 */ /* 0x000fec000383ffff */
.L_x_64:
[----:B------:R-:W-:Y:S05]  /*0610*/  BSYNC.RECONVERGENT B2 ;  /* 0x0000000000027941 */ /* 0x000fea0003800200 */
.L_x_63:
[----:B------:R-:W-:Y:S05]  /*0620*/  @!P0 BRA `(.L_x_62) ;  /* 0x0000000400108947 */ /* 0x000fea0003800000 */
[----:B------:R-:W-:Y:S01]  /*0630*/  ISETP.GE.U32.AND P0, PT, R25, 0x8, PT ;  /* 0x000000081900780c */ /* 0x000fe20003f06070 */
[----:B------:R-:W-:Y:S01]  /*0640*/  BSSY.RECONVERGENT B2, `(.L_x_66) ;  /* 0x000001e000027945 */ /* 0x000fe20003800200 */
[----:B------:R-:W-:-:S04]  /*0650*/  LOP3.LUT R17, R8, 0x7, RZ, 0xc0, !PT ;  /* 0x0000000708117812 */ /* 0x000fc800078ec0ff */
[----:B------:R-:W-:-:S07]  /*0660*/  ISETP.NE.AND P1, PT, R17, RZ, PT ;  /* 0x000000ff1100720c */ /* 0x000fce0003f25270 */
[----:B------:R-:W-:Y:S06]  /*0670*/  @!P0 BRA `(.L_x_67) ;  /* 0x0000000000688947 */ /* 0x000fec0003800000 */
[----:B------:R-:W0:Y:S01]  /*0680*/  LDCU.64 UR4, c[0x0][0x380] ;  /* 0x00007000ff0477ac */ /* 0x000e220008000a00 */
[----:B------:R-:W-:-:S04]  /*0690*/  IADD3 R3, P0, PT, R0, UR9, RZ ;  /* 0x0000000900037c10 */ /* 0x000fc8000ff1e0ff */
[----:B------:R-:W-:Y:S02]  /*06a0*/  LEA.HI.X.SX32 R10, R0, RZ, 0x1, P0 ;  /* 0x000000ff000a7211 */ /* 0x000fe400000f0eff */
[----:B0-----:R-:W-:-:S04]  /*06b0*/  LEA R2, P0, R3, UR4, 0x2 ;  /* 0x0000000403027c11 */ /* 0x001fc8000f8010ff */
[----:B------:R-:W-:-:S05]  /*06c0*/  LEA.HI.X R3, R3, UR5, R10, 0x2, P0 ;  /* 0x0000000503037c11 */ /* 0x000fca00080f140a */
[----:B------:R-:W2:Y:S04]  /*06d0*/  LDG.E R7, desc[UR16][R2.64] ;  /* 0x0000001002077981 */ /* 0x000ea8000c1e1900 */
[----:B------:R-:W3:Y:S04]  /*06e0*/  LDG.E R9, desc[UR16][R2.64+0x400] ;  /* 0x0004001002097981 */ /* 0x000ee8000c1e1900 */
[----:B------:R-:W4:Y:S04]  /*06f0*/  LDG.E R10, desc[UR16][R2.64+0x800] ;  /* 0x00080010020a7981 */ /* 0x000f28000c1e1900 */
[----:B------:R-:W5:Y:S04]  /*0700*/  LDG.E R12, desc[UR16][R2.64+0xc00] ;  /* 0x000c0010020c7981 */ /* 0x000f68000c1e1900 */
[----:B------:R-:W5:Y:S04]  /*0710*/  LDG.E R13, desc[UR16][R2.64+0x1000] ;  /* 0x00100010020d7981 */ /* 0x000f68000c1e1900 */
[----:B------:R-:W5:Y:S04]  /*0720*/  LDG.E R14, desc[UR16][R2.64+0x1400] ;  /* 0x00140010020e7981 */ /* 0x000f68000c1e1900 */
[----:B------:R-:W5:Y:S04]  /*0730*/  LDG.E R15, desc[UR16][R2.64+0x1800] ;  /* 0x00180010020f7981 */ /* 0x000f68000c1e1900 */
[----:B------:R-:W5:Y:S01]  /*0740*/  LDG.E R16, desc[UR16][R2.64+0x1c00] ;  /* 0x001c001002107981 */ /* 0x000f62000c1e1900 */
[----:B------:R-:W-:Y:S01]  /*0750*/  VIADD R0, R0, 0x800 ;  /* 0x0000080000007836 */ /* 0x000fe20000000000 */
        /* <DEDUP_REMOVED lines=10> */
[----:B------:R-:W0:Y:S02]  /*0800*/  F2I.TRUNC.NTZ R16, R16 ;  /* 0x0000001000107305 */ /* 0x000e24000020f100 */
[----:B0-----:R-:W-:-:S07]  /*0810*/  IADD3 R4, PT, PT, R16, R15, R4 ;  /* 0x0000000f10047210 */ /* 0x001fce0007ffe004 */
.L_x_67:
[----:B------:R-:W-:Y:S05]  /*0820*/  BSYNC.RECONVERGENT B2 ;  /* 0x0000000000027941 */ /* 0x000fea0003800200 */
.L_x_66:
        /* <DEDUP_REMOVED lines=14> */
[----:B------:R-:W5:Y:S01]  /*0910*/  LDG.E R12, desc[UR16][R2.64+0xc00] ;  /* 0x000c0010020c7981 */ /* 0x000f62000c1e1900 */
[----:B------:R-:W-:Y:S01]  /*0920*/  VIADD R0, R0, 0x400 ;  /* 0x0000040000007836 */ /* 0x000fe20000000000 */
[----:B--2---:R-:W-:Y:S08]  /*0930*/  F2I.TRUNC.NTZ R9, R8 ;  /* 0x0000000800097305 */ /* 0x004ff0000020f100 */
[----:B---3--:R-:W1:Y:S08]  /*0940*/  F2I.TRUNC.NTZ R10, R10 ;  /* 0x0000000a000a7305 */ /* 0x008e70000020f100 */
[----:B----4-:R-:W-:Y:S01]  /*0950*/  F2I.TRUNC.NTZ R11, R11 ;  /* 0x0000000b000b7305 */ /* 0x010fe2000020f100 */
[----:B-1----:R-:W-:-:S07]  /*0960*/  IADD3 R4, PT, PT, R10, R9, R4 ;  /* 0x000000090a047210 */ /* 0x002fce0007ffe004 */
[----:B-----5:R-:W0:Y:S02]  /*0970*/  F2I.TRUNC.NTZ R12, R12 ;  /* 0x0000000c000c7305 */ /* 0x020e24000020f100 */
[----:B0-----:R-:W-:-:S07]  /*0980*/  IADD3 R4, PT, PT, R12, R11, R4 ;  /* 0x0000000b0c047210 */ /* 0x001fce0007ffe004 */
.L_x_69:
[----:B------:R-:W-:Y:S05]  /*0990*/  BSYNC.RECONVERGENT B2 ;  /* 0x0000000000027941 */ /* 0x000fea0003800200 */
.L_x_68:
[----:B------:R-:W-:Y:S05]  /*09a0*/  @!P1 BRA `(.L_x_62) ;  /* 0x0000000000309947 */ /* 0x000fea0003800000 */
[----:B------:R-:W0:Y:S01]  /*09b0*/  LDC.64 R2, c[0x0][0x380] ;  /* 0x0000e000ff027b82 */ /* 0x000e220000000a00 */
[----:B------:R-:W-:Y:S02]  /*09c0*/  IMAD.U32 R9, RZ, RZ, UR18 ;  /* 0x00000012ff097e24 */ /* 0x000fe4000f8e00ff */
[----:B------:R-:W-:Y:S02]  /*09d0*/  IMAD.MOV R7, RZ, RZ, -R7 ;  /* 0x000000ffff077224 */ /* 0x000fe400078e0a07 */
[----:B0-----:R-:W-:-:S07]  /*09e0*/  IMAD.WIDE.U32 R2, R9, 0x4000, R2 ;  /* 0x0000400009027825 */ /* 0x001fce00078e0002 */
.L_x_70:
[----:B------:R-:W-:-:S06]  /*09f0*/  IMAD.WIDE R8, R0, 0x4, R2 ;  /* 0x0000000400087825 */ /* 0x000fcc00078e0202 */
[----:B------:R-:W2:Y:S01]  /*0a00*/  LDG.E R8, desc[UR16][R8.64] ;  /* 0x0000001008087981 */ /* 0x000ea2000c1e1900 */
[----:B------:R-:W-:Y:S02]  /*0a10*/  VIADD R7, R7, 0x1 ;  /* 0x0000000107077836 */ /* 0x000fe40000000000 */
[----:B------:R-:W-:-:S03]  /*0a20*/  VIADD R0, R0, 0x100 ;  /* 0x0000010000007836 */ /* 0x000fc60000000000 */
[----:B------:R-:W-:Y:S01]  /*0a30*/  ISETP.NE.AND P0, PT, R7, RZ, PT ;  /* 0x000000ff0700720c */ /* 0x000fe20003f05270 */
[----:B--2---:R-:W1:Y:S02]  /*0a40*/  F2I.TRUNC.NTZ R11, R8 ;  /* 0x00000008000b7305 */ /* 0x004e64000020f100 */
[----:B-1----:R-:W-:-:S10]  /*0a50*/  IMAD.IADD R4, R11, 0x1, R4 ;  /* 0x000000010b047824 */ /* 0x002fd400078e0204 */
[----:B------:R-:W-:Y:S05]  /*0a60*/  @P0 BRA `(.L_x_70) ;  /* 0xfffffffc00e00947 */ /* 0x000fea000383ffff */
.L_x_62:
[----:B------:R-:W-:Y:S05]  /*0a70*/  BSYNC.RECONVERGENT B1 ;  /* 0x0000000000017941 */ /* 0x000fea0003800200 */
.L_x_61:
[----:B------:R-:W-:-:S13]  /*0a80*/  ISETP.GE.AND P0, PT, R5, 0x100, PT ;  /* 0x000001000500780c */ /* 0x000fda0003f06270 */
[----:B------:R-:W-:Y:S05]  /*0a90*/  @!P0 BRA `(.L_x_71) ;  /* 0x0000000000ac8947 */ /* 0x000fea0003800000 */
[----:B0-----:R-:W0:Y:S01]  /*0aa0*/  S2R R8, SR_LANEID ;  /* 0x0000000000087919 */ /* 0x001e220000000000 */
[----:B-1----:R-:W1:Y:S01]  /*0ab0*/  SHFL.DOWN PT, R0, R4, 0x1, 0x1f ;  /* 0x08201f0004007f89 */ /* 0x002e6200000e0000 */
        /* <DEDUP_REMOVED lines=33> */
[----:B--2---:R-:W-:Y:S04]  /*0cd0*/  LDS R0, [UR4+0xc] ;  /* 0x00000c04ff007984 */ /* 0x004fe80008000800 */
[----:B------:R-:W0:Y:S04]  /*0ce0*/  LDS.128 R4, [UR4+0x10] ;  /* 0x00001004ff047984 */ /* 0x000e280008000c00 */
[----:B------:R-:W1:Y:S01]  /*0cf0*/  LDS.64 R8, [UR4+0x20] ;  /* 0x00002004ff087984 */ /* 0x000e620008000a00 */
[----:B0-----:R-:W-:-:S04]  /*0d00*/  IADD3 R0, PT, PT, R4, R0, R3 ;  /* 0x0000000004007210 */ /* 0x001fc80007ffe003 */
[----:B------:R-:W-:-:S04]  /*0d10*/  IADD3 R0, PT, PT, R6, R0, R5 ;  /* 0x0000000006007210 */ /* 0x000fc80007ffe005 */
[----:B-1----:R-:W-:-:S05]  /*0d20*/  IADD3 R0, PT, PT, R8, R0, R7 ;  /* 0x0000000008007210 */ /* 0x002fca0007ffe007 */
[----:B------:R-:W-:Y:S01]  /*0d30*/  IMAD.IADD R3, R0, 0x1, R9 ;  /* 0x0000000100037824 */ /* 0x000fe200078e0209 */
[----:B------:R-:W-:Y:S06]  /*0d40*/  BRA `(.L_x_72) ;  /* 0x0000001800447947 */ /* 0x000fec0003800000 */
.L_x_71:
[----:B------:R-:W-:Y:S01]  /*0d50*/  LOP3.LUT R0, R6, 0x3e0, RZ, 0xc0, !PT ;  /* 0x000003e006007812 */ /* 0x000fe200078ec0ff */
[----:B------:R-:W2:Y:S04]  /*0d60*/  S2R R10, SR_LANEID ;  /* 0x00000000000a7919 */ /* 0x000ea80000000000 */
[----:B------:R-:W-:Y:S01]  /*0d70*/  VIADD R2, R0, 0x20 ;  /* 0x0000002000027836 */ /* 0x000fe20000000000 */
[----:B------:R-:W-:-:S04]  /*0d80*/  LOP3.LUT R0, RZ, R0, RZ, 0x33, !PT ;  /* 0x00000000ff007212 */ /* 0x000fc800078e33ff */
[----:B------:R-:W-:Y:S01]  /*0d90*/  ISETP.GT.AND P0, PT, R2, R5, PT ;  /* 0x000000050200720c */ /* 0x000fe20003f04270 */
[----:B------:R-:W-:-:S05]  /*0da0*/  IMAD.IADD R0, R5, 0x1, R0 ;  /* 0x0000000105007824 */ /* 0x000fca00078e0200 */
[----:B------:R-:W-:-:S05]  /*0db0*/  SEL R7, R0, 0x1f, P0 ;  /* 0x0000001f00077807 */ /* 0x000fca0000000000 */
[----:B-1----:R-:W1:Y:S01]  /*0dc0*/  SHFL.DOWN PT, R0, R4, 0x1, R7 ;  /* 0x0820000004007989 */ /* 0x002e6200000e0007 */
[CC--:B--2---:R-:W-:Y:S01]  /*0dd0*/  ISETP.GE.AND P0, PT, R10.reuse, R7.reuse, PT ;  /* 0x000000070a00720c */ /* 0x0c4fe20003f06270 */
[C---:B0-----:R-:W-:Y:S01]  /*0de0*/  VIADD R8, R10.reuse, 0x2 ;  /* 0x000000020a087836 */ /* 0x041fe20000000000 */
[----:B------:R-:W-:Y:S02]  /*0df0*/  ISETP.NE.AND P1, PT, R10, RZ, PT ;  /* 0x000000ff0a00720c */ /* 0x000fe40003f25270 */
[----:B-1----:R-:W-:Y:S02]  /*0e00*/  SEL R3, R0, RZ, !P0 ;  /* 0x000000ff00037207 */ /* 0x002fe40004000000 */
[----:B------:R-:W-:Y:S01]  /*0e10*/  ISETP.GT.AND P0, PT, R8, R7, PT ;  /* 0x000000070800720c */ /* 0x000fe20003f04270 */
[----:B------:R-:W-:-:S08]  /*0e20*/  VIADD R8, R10, 0x4 ;  /* 0x000000040a087836 */ /* 0x000fd00000000000 */
[----:B------:R-:W0:Y:S01]  /*0e30*/  @!P1 S2R R12, SR_CgaCtaId ;  /* 0x00000000000c9919 */ /* 0x000e220000008800 */
[----:B------:R-:W-:Y:S01]  /*0e40*/  IMAD.IADD R0, R3, 0x1, R4 ;  /* 0x0000000103007824 */ /* 0x000fe200078e0204 */
[----:B------:R-:W-:-:S04]  /*0e50*/  @!P1 MOV R9, 0x400 ;  /* 0x0000040000099802 */ /* 0x000fc80000000f00 */
[----:B------:R-:W1:Y:S02]  /*0e60*/  SHFL.DOWN PT, R2, R0, 0x2, R7 ;  /* 0x0840000000027989 */ /* 0x000e6400000e0007 */
[----:B-1----:R-:W-:Y:S02]  /*0e70*/  SEL R3, R2, RZ, !P0 ;  /* 0x000000ff02037207 */ /* 0x002fe40004000000 */
[----:B------:R-:W-:Y:S01]  /*0e80*/  ISETP.GT.AND P0, PT, R8, R7, PT ;  /* 0x000000070800720c */ /* 0x000fe20003f04270 */
[----:B------:R-:W-:Y:S01]  /*0e90*/  VIADD R8, R10, 0x10 ;  /* 0x000000100a087836 */ /* 0x000fe20000000000 */
[----:B0-----:R-:W-:Y:S01]  /*0ea0*/  @!P1 LEA R9, R12, R9, 0x18 ;  /* 0x000000090c099211 */ /* 0x001fe200078ec0ff */
        /* <DEDUP_REMOVED lines=8> */
[----:B------:R-:W-:-:S03]  /*0f30*/  ISETP.GT.AND P0, PT, R8, R7, PT ;  /* 0x000000070800720c */ /* 0x000fc60003f04270 */
[----:B------:R-:W-:Y:S01]  /*0f40*/  IMAD.IADD R0, R4, 0x1, R3 ;  /* 0x0000000104007824 */ /* 0x000fe200078e0203 */
[----:B------:R-:W-:-:S04]  /*0f50*/  @!P1 SHF.R.U32.HI R3, RZ, 0x3, R6 ;  /* 0x00000003ff039819 */ /* 0x000fc80000011606 */
[----:B------:R-:W0:Y:S01]  /*0f60*/  SHFL.DOWN PT, R2, R0, 0x10, R7 ;  /* 0x0a00000000027989 */ /* 0x000e2200000e0007 */
[----:B------:R-:W-:-:S05]  /*0f70*/  @!P1 LOP3.LUT R4, R3, 0x7c, RZ, 0xc0, !PT ;  /* 0x0000007c03049812 */ /* 0x000fca00078ec0ff */
[----:B------:R-:W-:Y:S01]  /*0f80*/  @!P1 IMAD.IADD R4, R4, 0x1, R9 ;  /* 0x0000000104049824 */ /* 0x000fe200078e0209 */
        /* <DEDUP_REMOVED lines=12> */
[----:B------:R-:W0:Y:S04]  /*1050*/  LDS.128 R8, [UR4+0x10] ;  /* 0x00001004ff087984 */ /* 0x000e280008000c00 */
[----:B------:R-:W2:Y:S04]  /*1060*/  LDS R0, [UR4+0xc] ;  /* 0x00000c04ff007984 */ /* 0x000ea80008000800 */
[----:B------:R-:W3:Y:S01]  /*1070*/  LDS.64 R6, [UR4+0x20] ;  /* 0x00002004ff067984 */ /* 0x000ee20008000a00 */
[----:B0-----:R-:W-:Y:S02]  /*1080*/  SEL R8, R8, RZ, P2 ;  /* 0x000000ff08087207 */ /* 0x001fe40001000000 */
[----:B------:R-:W-:-:S02]  /*1090*/  ISETP.GT.AND P2, PT, R5, 0x60, PT ;  /* 0x000000600500780c */ /* 0x000fc40003f44270 */
[----:B--2---:R-:W-:Y:S02]  /*10a0*/  SEL R0, R0, RZ, P1 ;  /* 0x000000ff00007207 */ /* 0x004fe40000800000 */
[----:B------:R-:W-:Y:S02]  /*10b0*/  SEL R9, R9, RZ, P2 ;  /* 0x000000ff09097207 */ /* 0x000fe40001000000 */
[----:B------:R-:W-:Y:S02]  /*10c0*/  IADD3 R0, PT, PT, R8, R0, R3 ;  /* 0x0000000008007210 */ /* 0x000fe40007ffe003 */
[C---:B------:R-:W-:Y:S02]  /*10d0*/  ISETP.GT.AND P1, PT, R5.reuse, 0xa0, PT ;  /* 0x000000a00500780c */ /* 0x040fe40003f24270 */
[----:B------:R-:W-:Y:S02]  /*10e0*/  SEL R10, R10, RZ, P3 ;  /* 0x000000ff0a0a7207 */ /* 0x000fe40001800000 */
[----:B------:R-:W-:-:S02]  /*10f0*/  ISETP.GT.AND P2, PT, R5, 0xc0, PT ;  /* 0x000000c00500780c */ /* 0x000fc40003f44270 */
[----:B------:R-:W-:Y:S02]  /*1100*/  ISETP.GT.AND P3, PT, R5, 0xe0, PT ;  /* 0x000000e00500780c */ /* 0x000fe40003f64270 */
[----:B------:R-:W-:Y:S02]  /*1110*/  SEL R11, R11, RZ, P1 ;  /* 0x000000ff0b0b7207 */ /* 0x000fe40000800000 */
[----:B------:R-:W-:Y:S02]  /*1120*/  IADD3 R0, PT, PT, R10, R0, R9 ;  /* 0x000000000a007210 */ /* 0x000fe40007ffe009 */
[----:B---3--:R-:W-:Y:S02]  /*1130*/  SEL R6, R6, RZ, P2 ;  /* 0x000000ff06067207 */ /* 0x008fe40001000000 */
[----:B------:R-:W-:Y:S02]  /*1140*/  SEL R7, R7, RZ, P3 ;  /* 0x000000ff07077207 */ /* 0x000fe40001800000 */
[----:B------:R-:W-:-:S05]  /*1150*/  IADD3 R0, PT, PT, R6, R0, R11 ;  /* 0x0000000006007210 */ /* 0x000fca0007ffe00b */
[----:B-1----:R-:W-:Y:S01]  /*1160*/  IMAD.IADD R3, R0, 0x1, R7 ;  /* 0x0000000100037824 */ /* 0x002fe200078e0207 */
[----:B------:R-:W-:Y:S06]  /*1170*/  BRA `(.L_x_72) ;  /* 0x0000001400387947 */ /* 0x000fec0003800000 */
.L_x_58:
[----:B------:R-:W0:Y:S01]  /*1180*/  S2R R0, SR_TID.X ;  /* 0x0000000000007919 */ /* 0x000e220000002100 */
[----:B------:R-:W1:Y:S01]  /*1190*/  LDC.64 R4, c[0x0][0x380] ;  /* 0x0000e000ff047b82 */ /* 0x000e620000000a00 */
[----:B0-----:R-:W-:-:S04]  /*11a0*/  VIADD R7, R0, UR9 ;  /* 0x0000000900077c36 */ /* 0x001fc80008000000 */
[----:B-1----:R-:W-:-:S05]  /*11b0*/  IMAD.WIDE.U32 R4, R7, 0x4, R4 ;  /* 0x0000000407047825 */ /* 0x002fca00078e0004 */
        /* <DEDUP_REMOVED lines=16> */
[----:B------:R-:W-:-:S04]  /*12c0*/  ISETP.GE.U32.AND P0, PT, R23, UR5, PT ;  /* 0x0000000517007c0c */ /* 0x000fc8000bf06070 */
[----:B------:R-:W-:Y:S01]  /*12d0*/  ISETP.GE.U32.AND.EX P0, PT, R22, UR4, PT, P0 ;  /* 0x0000000416007c0c */ /* 0x000fe2000bf06100 */
[----:B--2---:R-:W-:Y:S08]  /*12e0*/  F2I.TRUNC.NTZ R13, R13 ;  /* 0x0000000d000d7305 */ /* 0x004ff0000020f100 */
[----:B---3--:R-:W-:Y:S08]  /*12f0*/  F2I.TRUNC.NTZ R16, R16 ;  /* 0x0000001000107305 */ /* 0x008ff0000020f100 */
[----:B----4-:R-:W1:Y:S08]  /*1300*/  F2I.TRUNC.NTZ R17, R17 ;  /* 0x0000001100117305 */ /* 0x010e70000020f100 */
[----:B-----5:R-:W-:Y:S01]  /*1310*/  F2I.TRUNC.NTZ R18, R18 ;  /* 0x0000001200127305 */ /* 0x020fe2000020f100 */
[----:B-1----:R-:W-:-:S07]  /*1320*/  IADD3 R13, PT, PT, R17, R16, R13 ;  /* 0x00000010110d7210 */ /* 0x002fce0007ffe00d */
[----:B------:R-:W1:Y:S08]  /*1330*/  F2I.TRUNC.NTZ R19, R19 ;  /* 0x0000001300137305 */ /* 0x000e70000020f100 */
[----:B------:R-:W-:Y:S01]  /*1340*/  F2I.TRUNC.NTZ R20, R20 ;  /* 0x0000001400147305 */ /* 0x000fe2000020f100 */
[----:B-1----:R-:W-:-:S07]  /*1350*/  IADD3 R13, PT, PT, R19, R18, R13 ;  /* 0x00000012130d7210 */ /* 0x002fce0007ffe00d */
[----:B------:R-:W1:Y:S08]  /*1360*/  F2I.TRUNC.NTZ R21, R21 ;  /* 0x0000001500157305 */ /* 0x000e70000020f100 */
[----:B------:R-:W-:Y:S01]  /*1370*/  F2I.TRUNC.NTZ R15, R15 ;  /* 0x0000000f000f7305 */ /* 0x000fe2000020f100 */
[----:B-1----:R-:W-:-:S07]  /*1380*/  IADD3 R13, PT, PT, R21, R20, R13 ;  /* 0x00000014150d7210 */ /* 0x002fce0007ffe00d */
[----:B------:R-:W1:Y:S08]  /*1390*/  F2I.TRUNC.NTZ R14, R14 ;  /* 0x0000000e000e7305 */ /* 0x000e70000020f100 */
[----:B------:R-:W-:Y:S01]  /*13a0*/  F2I.TRUNC.NTZ R12, R12 ;  /* 0x0000000c000c7305 */ /* 0x000fe2000020f100 */
[----:B-1----:R-:W-:-:S07]  /*13b0*/  IADD3 R13, PT, PT, R14, R15, R13 ;  /* 0x0000000f0e0d7210 */ /* 0x002fce0007ffe00d */
[----:B0-----:R-:W0:Y:S08]  /*13c0*/  F2I.TRUNC.NTZ R5, R10 ;  /* 0x0000000a00057305 */ /* 0x001e30000020f100 */
[----:B------:R-:W-:Y:S01]  /*13d0*/  F2I.TRUNC.NTZ R9, R9 ;  /* 0x0000000900097305 */ /* 0x000fe2000020f100 */
[----:B0-----:R-:W-:-:S07]  /*13e0*/  IADD3 R5, PT, PT, R5, R12, R13 ;  /* 0x0000000c05057210 */ /* 0x001fce0007ffe00d */
[----:B------:R-:W0:Y:S08]  /*13f0*/  F2I.TRUNC.NTZ R6, R6 ;  /* 0x0000000600067305 */ /* 0x000e30000020f100 */
[----:B------:R-:W-:Y:S01]  /*1400*/  F2I.TRUNC.NTZ R7, R7 ;  /* 0x0000000700077305 */ /* 0x000fe2000020f100 */
[----:B0-----:R-:W-:-:S07]  /*1410*/  IADD3 R5, PT, PT, R6, R9, R5 ;  /* 0x0000000906057210 */ /* 0x001fce0007ffe005 */
[----:B------:R-:W0:Y:S08]  /*1420*/  F2I.TRUNC.NTZ R8, R8 ;  /* 0x0000000800087305 */ /* 0x000e30000020f100 */
[----:B------:R-:W1:Y:S01]  /*1430*/  F2I.TRUNC.NTZ R11, R11 ;  /* 0x0000000b000b7305 */ /* 0x000e62000020f100 */
[----:B0-----:R-:W-:-:S05]  /*1440*/  IADD3 R4, PT, PT, R8, R7, R5 ;  /* 0x0000000708047210 */ /* 0x001fca0007ffe005 */
[----:B-1----:R-:W-:Y:S01]  /*1450*/  IMAD.IADD R5, R11, 0x1, R4 ;  /* 0x000000010b057824 */ /* 0x002fe200078e0204 */
[----:B------:R-:W-:Y:S06]  /*1460*/  @!P0 BRA `(.L_x_73) ;  /* 0x0000000c00d08947 */ /* 0x000fec0003800000 */
[----:B------:R-:W-:Y:S01]  /*1470*/  UIADD3 UR7, UP0, UPT, UR5, UR9, URZ ;  /* 0x0000000905077290 */ /* 0x000fe2000ff1e0ff */
[----:B------:R-:W-:Y:S01]  /*1480*/  IADD3 R25, P1, PT, R2, -0x1000, RZ ;  /* 0xfffff00002197810 */ /* 0x000fe20007f3e0ff */
[----:B------:R-:W0:Y:S01]  /*1490*/  LDCU.64 UR12, c[0x0][0x380] ;  /* 0x00007000ff0c77ac */ /* 0x000e220008000a00 */
[----:B------:R-:W-:Y:S02]  /*14a0*/  LOP3.LUT R7, RZ, R0, RZ, 0x33, !PT ;  /* 0x00000000ff077212 */ /* 0x000fe400078e33ff */
[----:B------:R-:W-:Y:S01]  /*14b0*/  IADD3.X R8, PT, PT, R3, -0x1, RZ, P1, !PT ;  /* 0xffffffff03087810 */ /* 0x000fe20000ffe4ff */
[----:B------:R-:W-:Y:S01]  /*14c0*/  UIADD3.X UR8, UPT, UPT, URZ, UR4, URZ, UP0, !UPT ;  /* 0x00000004ff087290 */ /* 0x000fe200087fe4ff */
[----:B------:R-:W-:Y:S01]  /*14d0*/  ISETP.LT.U32.AND P0, PT, R25, UR7, PT ;  /* 0x0000000719007c0c */ /* 0x000fe2000bf01070 */
[----:B------:R-:W-:Y:S01]  /*14e0*/  UMOV UR6, UR5 ;  /* 0x0000000500067c82 */ /* 0x000fe20008000000 */
[----:B------:R-:W-:Y:S01]  /*14f0*/  IADD3 R9, P2, PT, R0, UR7, RZ ;  /* 0x0000000700097c10 */ /* 0x000fe2000ff5e0ff */
[----:B------:R-:W-:Y:S01]  /*1500*/  UMOV UR4, URZ ;  /* 0x000000ff00047c82 */ /* 0x000fe20008000000 */
[----:B------:R-:W-:Y:S01]  /*1510*/  IADD3 R7, PT, PT, R2, -UR5, R7 ;  /* 0x8000000502077c10 */ /* 0x000fe2000fffe007 */
[----:B------:R-:W-:Y:S01]  /*1520*/  IMAD.U32 R11, RZ, RZ, UR8 ;  /* 0x00000008ff0b7e24 */ /* 0x000fe2000f8e00ff */
[----:B------:R-:W-:Y:S01]  /*1530*/  UMOV UR10, UR8 ;  /* 0x00000008000a7c82 */ /* 0x000fe20008000000 */
[----:B------:R-:W-:-:S03]  /*1540*/  IMAD.X R6, RZ, RZ, UR8, P2 ;  /* 0x00000008ff067e24 */ /* 0x000fc600090e06ff */
[----:B------:R-:W-:Y:S02]  /*1550*/  ISETP.GT.U32.AND.EX P0, PT, R11, R8, PT, P0 ;  /* 0x000000080b00720c */ /* 0x000fe40003f04100 */
[----:B0-----:R-:W-:-:S04]  /*1560*/  LEA R4, P1, R9, UR12, 0x2 ;  /* 0x0000000c09047c11 */ /* 0x001fc8000f8210ff */
[----:B------:R-:W-:Y:S01]  /*1570*/  IADD3 R0, P2, PT, R4, 0x2000, RZ ;  /* 0x0000200004007810 */ /* 0x000fe20007f5e0ff */
[----:B------:R-:W-:Y:S01]  /*1580*/  VIADD R4, R7, -UR9 ;  /* 0x8000000907047c36 */ /* 0x000fe20008000000 */
[----:B------:R-:W-:Y:S01]  /*1590*/  LEA.HI.X R9, R9, UR13, R6, 0x2, P1 ;  /* 0x0000000d09097c11 */ /* 0x000fe200088f1406 */
[----:B------:R-:W-:-:S04]  /*15a0*/  UMOV UR9, UR7 ;  /* 0x0000000700097c82 */ /* 0x000fc80008000000 */
[----:B------:R-:W-:Y:S01]  /*15b0*/  IMAD.X R9, RZ, RZ, R9, P2 ;  /* 0x000000ffff097224 */ /* 0x000fe200010e0609 */
[----:B------:R-:W-:Y:S06]  /*15c0*/  @P0 BRA `(.L_x_74) ;  /* 0x00000004002c0947 */ /* 0x000fec0003800000 */
[----:B------:R-:W0:Y:S01]  /*15d0*/  LDC.64 R2, c[0x0][0x3b8] ;  /* 0x0000ee00ff027b82 */ /* 0x000e220000000a00 */
[----:B------:R-:W1:Y:S01]  /*15e0*/  LDCU UR11, c[0x0][0x3c0] ;  /* 0x00007800ff0b77ac */ /* 0x000e620008000800 */
[----:B------:R-:W2:Y:S01]  /*15f0*/  LDCU.64 UR12, c[0x0][0x380] ;  /* 0x00007000ff0c77ac */ /* 0x000ea20008000a00 */
[----:B------:R-:W-:Y:S01]  /*1600*/  NOP ;  /* 0x0000000000007918 */ /* 0x000fe20000000000 */
.L_x_75:
[----:B------:R-:W3:Y:S02]  /*1610*/  S2R R7, SR_TID.X ;  /* 0x0000000000077919 */ /* 0x000ee40000002100 */
[----:B---3--:R-:W-:-:S05]  /*1620*/  IADD3 R7, P0, PT, R7, UR7, RZ ;  /* 0x0000000707077c10 */ /* 0x008fca000ff1e0ff */
[----:B------:R-:W-:Y:S01]  /*1630*/  IMAD.X R10, RZ, RZ, UR8, P0 ;  /* 0x00000008ff0a7e24 */ /* 0x000fe200080e06ff */
[----:B--2---:R-:W-:-:S04]  /*1640*/  LEA R6, P0, R7, UR12, 0x2 ;  /* 0x0000000c07067c11 */ /* 0x004fc8000f8010ff */
        /* <DEDUP_REMOVED lines=17> */
[----:B-1----:R-:W-:-:S04]  /*1760*/  USHF.L.U32 UR14, UR11, 0xc, URZ ;  /* 0x0000000c0b0e7899 */ /* 0x002fc800080006ff */
[----:B------:R-:W-:Y:S02]  /*1770*/  USHF.R.S32.HI UR15, URZ, 0x1f, UR14 ;  /* 0x0000001fff0f7899 */ /* 0x000fe4000801140e */
[----:B------:R-:W-:-:S04]  /*1780*/  UIADD3 UR5, UP0, UPT, UR14, UR9, URZ ;  /* 0x000000090e057290 */ /* 0x000fc8000ff1e0ff */
[----:B------:R-:W-:Y:S01]  /*1790*/  UIADD3.X UR6, UPT, UPT, UR15, UR10, URZ, UP0, !UPT ;  /* 0x0000000a0f067290 */ /* 0x000fe200087fe4ff */
[----:B--2---:R-:W-:Y:S08]  /*17a0*/  F2I.TRUNC.NTZ R18, R18 ;  /* 0x0000001200127305 */ /* 0x004ff0000020f100 */
[----:B---3--:R-:W1:Y:S08]  /*17b0*/  F2I.TRUNC.NTZ R17, R17 ;  /* 0x0000001100117305 */ /* 0x008e70000020f100 */
[----:B----4-:R-:W-:Y:S01]  /*17c0*/  F2I.TRUNC.NTZ R19, R19 ;  /* 0x0000001300137305 */ /* 0x010fe2000020f100 */
[----:B-1----:R-:W-:-:S07]  /*17d0*/  IADD3 R17, PT, PT, R17, R18, R5 ;  /* 0x0000001211117210 */ /* 0x002fce0007ffe005 */
[----:B-----5:R-:W1:Y:S01]  /*17e0*/  F2I.TRUNC.NTZ R20, R20 ;  /* 0x0000001400147305 */ /* 0x020e62000020f100 */
[----:B0-----:R-:W-:-:S04]  /*17f0*/  IADD3 R5, P1, PT, R2, -UR7, RZ ;  /* 0x8000000702057c10 */ /* 0x001fc8000ff3e0ff */
[----:B------:R-:W-:Y:S02]  /*1800*/  ISETP.GE.U32.AND P0, PT, R5, UR14, PT ;  /* 0x0000000e05007c0c */ /* 0x000fe4000bf06070 */
[----:B------:R-:W-:Y:S01]  /*1810*/  IADD3.X R5, PT, PT, R3, ~UR8, RZ, P1, !PT ;  /* 0x8000000803057c10 */ /* 0x000fe20008ffe4ff */
[----:B------:R-:W-:Y:S03]  /*1820*/  F2I.TRUNC.NTZ R21, R21 ;  /* 0x0000001500157305 */ /* 0x000fe6000020f100 */
[----:B------:R-:W-:Y:S02]  /*1830*/  ISETP.GE.U32.AND.EX P0, PT, R5, UR15, PT, P0 ;  /* 0x0000000f05007c0c */ /* 0x000fe4000bf06100 */
[----:B-1----:R-:W-:-:S03]  /*1840*/  IADD3 R17, PT, PT, R20, R19, R17 ;  /* 0x0000001314117210 */ /* 0x002fc60007ffe011 */
        /* <DEDUP_REMOVED lines=17> */
[----:B------:R-:W-:Y:S06]  /*1960*/  @!P0 BRA `(.L_x_73) ;  /* 0x0000000800908947 */ /* 0x000fec0003800000 */
[----:B------:R-:W-:Y:S02]  /*1970*/  UIADD3 UR7, UP0, UPT, UR14, UR7, URZ ;  /* 0x000000070e077290 */ /* 0x000fe4000ff1e0ff */
[----:B------:R-:W-:Y:S01]  /*1980*/  IMAD.U32 R11, RZ, RZ, UR14 ;  /* 0x0000000eff0b7e24 */ /* 0x000fe2000f8e00ff */
[----:B------:R-:W-:Y:S01]  /*1990*/  UIADD3 UR4, UPT, UPT, UR4, 0x1, URZ ;  /* 0x0000000104047890 */ /* 0x000fe2000fffe0ff */
[----:B------:R-:W-:Y:S01]  /*19a0*/  IMAD.MOV.U32 R6, RZ, RZ, R0 ;  /* 0x000000ffff067224 */ /* 0x000fe200078e0000 */
[----:B------:R-:W-:Y:S01]  /*19b0*/  UIADD3.X UR8, UPT, UPT, UR15, UR8, URZ, UP0, !UPT ;  /* 0x000000080f087290 */ /* 0x000fe200087fe4ff */
[----:B------:R-:W-:Y:S01]  /*19c0*/  IMAD.MOV.U32 R7, RZ, RZ, R9 ;  /* 0x000000ffff077224 */ /* 0x000fe200078e0009 */
[----:B------:R-:W-:Y:S01]  /*19d0*/  ISETP.LT.U32.AND P0, PT, R25, UR7, PT ;  /* 0x0000000719007c0c */ /* 0x000fe2000bf01070 */
[----:B------:R-:W-:Y:S01]  /*19e0*/  VIADD R4, R4, -UR14 ;  /* 0x8000000e04047c36 */ /* 0x000fe20008000000 */
[----:B------:R-:W-:Y:S01]  /*19f0*/  UMOV UR9, UR5 ;  /* 0x0000000500097c82 */ /* 0x000fe20008000000 */
[----:B------:R-:W-:Y:S01]  /*1a00*/  IMAD.WIDE R6, R11, 0x4, R6 ;  /* 0x000000040b067825 */ /* 0x000fe200078e0206 */
[----:B------:R-:W-:-:S03]  /*1a10*/  UMOV UR10, UR6 ;  /* 0x00000006000a7c82 */ /* 0x000fc60008000000 */
[----:B------:R-:W-:Y:S02]  /*1a20*/  IMAD.U32 R13, RZ, RZ, UR8 ;  /* 0x00000008ff0d7e24 */ /* 0x000fe4000f8e00ff */
[----:B------:R-:W-:Y:S02]  /*1a30*/  IMAD.MOV.U32 R0, RZ, RZ, R6 ;  /* 0x000000ffff007224 */ /* 0x000fe400078e0006 */
[----:B------:R-:W-:Y:S01]  /*1a40*/  IMAD.MOV.U32 R9, RZ, RZ, R7 ;  /* 0x000000ffff097224 */ /* 0x000fe200078e0007 */
[----:B------:R-:W-:-:S13]  /*1a50*/  ISETP.GT.U32.AND.EX P0, PT, R13, R8, PT, P0 ;  /* 0x000000080d00720c */ /* 0x000fda0003f04100 */
[----:B------:R-:W-:Y:S05]  /*1a60*/  @!P0 BRA `(.L_x_75) ;  /* 0xfffffff800e88947 */ /* 0x000fea000383ffff */
[----:B------:R-:W-:-:S05]  /*1a70*/  UMOV UR6, UR14 ;  /* 0x0000000e00067c82 */ /* 0x000fca0008000000 */
.L_x_74:
[----:B------:R-:W0:Y:S01]  /*1a80*/  S2R R7, SR_TID.X ;  /* 0x0000000000077919 */ /* 0x000e220000002100 */
[C---:B------:R-:W-:Y:S01]  /*1a90*/  VIADD R6, R2.reuse, -UR7 ;  /* 0x8000000702067c36 */ /* 0x040fe20008000000 */
[----:B------:R-:W-:Y:S01]  /*1aa0*/  ISETP.LE.U32.AND P1, PT, R2, UR7, PT ;  /* 0x0000000702007c0c */ /* 0x000fe2000bf23070 */
[----:B------:R-:W-:Y:S01]  /*1ab0*/  IMAD.U32 R8, RZ, RZ, UR8 ;  /* 0x00000008ff087e24 */ /* 0x000fe2000f8e00ff */
[----:B------:R-:W-:Y:S02]  /*1ac0*/  BSSY.RECONVERGENT B1, `(.L_x_73) ;  /* 0x000008e000017945 */ /* 0x000fe40003800200 */
[----:B0-----:R-:W-:-:S04]  /*1ad0*/  ISETP.GE.AND P0, PT, R7, R6, PT ;  /* 0x000000060700720c */ /* 0x001fc80003f06270 */
[----:B------:R-:W-:-:S13]  /*1ae0*/  ISETP.GE.U32.OR.EX P0, PT, R8, R3, P0, P1 ;  /* 0x000000030800720c */ /* 0x000fda0000706510 */
[----:B------:R-:W-:Y:S05]  /*1af0*/  @P0 BRA `(.L_x_76) ;  /* 0x0000000800280947 */ /* 0x000fea0003800000 */
[----:B------:R-:W-:Y:S01]  /*1b00*/  USHF.L.U32 UR5, UR18, 0xc, URZ ;  /* 0x0000000c12057899 */ /* 0x000fe200080006ff */
[----:B------:R-:W-:Y:S01]  /*1b10*/  LOP3.LUT R3, RZ, R7, RZ, 0x33, !PT ;  /* 0x00000007ff037212 */ /* 0x000fe200078e33ff */
[----:B------:R-:W-:Y:S01]  /*1b20*/  UIMAD UR14, UR4, UR11, URZ ;  /* 0x0000000b040e72a4 */ /* 0x000fe2000f8e02ff */
[----:B------:R-:W-:Y:S01]  /*1b30*/  BSSY.RECONVERGENT B2, `(.L_x_77) ;  /* 0x000003e000027945 */ /* 0x000fe20003800200 */
[----:B------:R-:W-:-:S04]  /*1b40*/  UIADD3 UR5, UPT, UPT, UR5, UR6, URZ ;  /* 0x0000000605057290 */ /* 0x000fc8000fffe0ff */
[----:B------:R-:W-:Y:S02]  /*1b50*/  IMAD.U32 R11, RZ, RZ, UR14 ;  /* 0x0000000eff0b7e24 */ /* 0x000fe4000f8e00ff */
[----:B------:R-:W-:-:S05]  /*1b60*/  IADD3 R2, PT, PT, R2, -UR5, R3 ;  /* 0x8000000502027c10 */ /* 0x000fca000fffe003 */
[----:B------:R-:W-:-:S05]  /*1b70*/  IMAD R2, R11, -0x1000, R2 ;  /* 0xfffff0000b027824 */ /* 0x000fca00078e0202 */
[C---:B------:R-:W-:Y:S02]  /*1b80*/  ISETP.GE.U32.AND P0, PT, R2.reuse, 0xf00, PT ;  /* 0x00000f000200780c */ /* 0x040fe40003f06070 */
[----:B------:R-:W-:Y:S01]  /*1b90*/  LEA.HI R23, R2, 0x1, RZ, 0x18 ;  /* 0x0000000102177811 */ /* 0x000fe200078fc0ff */
[----:B------:R-:W-:-:S03]  /*1ba0*/  IMAD.MOV.U32 R2, RZ, RZ, R7 ;  /* 0x000000ffff027224 */ /* 0x000fc600078e0007 */
[----:B------:R-:W-:-:S04]  /*1bb0*/  LOP3.LUT R24, R23, 0xf, RZ, 0xc0, !PT ;  /* 0x0000000f17187812 */ /* 0x000fc800078ec0ff */
[----:B------:R-:W-:-:S03]  /*1bc0*/  ISETP.NE.AND P1, PT, R24, RZ, PT ;  /* 0x000000ff1800720c */ /* 0x000fc60003f25270 */
[----:B------:R-:W-:Y:S10]  /*1bd0*/  @!P0 BRA `(.L_x_78) ;  /* 0x0000000000cc8947 */ /* 0x000ff40003800000 */
[----:B------:R-:W-:-:S04]  /*1be0*/  LEA.HI R2, R4, 0x1, RZ, 0x18 ;  /* 0x0000000104027811 */ /* 0x000fc800078fc0ff */
[----:B------:R-:W-:Y:S01]  /*1bf0*/  LOP3.LUT R3, R2, 0x1fffff0, RZ, 0xc0, !PT ;  /* 0x01fffff002037812 */ /* 0x000fe200078ec0ff */
[----:B------:R-:W-:-:S04]  /*1c00*/  IMAD.MOV.U32 R2, RZ, RZ, R7 ;  /* 0x000000ffff027224 */ /* 0x000fc800078e0007 */
[----:B------:R-:W-:-:S07]  /*1c10*/  IMAD.MOV R3, RZ, RZ, -R3 ;  /* 0x000000ffff037224 */ /* 0x000fce00078e0a03 */
.L_x_79:
[----:B------:R-:W-:-:S05]  /*1c20*/  IMAD.MOV.U32 R8, RZ, RZ, R0 ;  /* 0x000000ffff087224 */ /* 0x000fca00078e0000 */
        /* <DEDUP_REMOVED lines=18> */
[----:B------:R-:W-:Y:S01]  /*1d50*/  ISETP.NE.AND P0, PT, R3, RZ, PT ;  /* 0x000000ff0300720c */ /* 0x000fe20003f05270 */
[----:B--2---:R-:W-:Y:S08]  /*1d60*/  F2I.TRUNC.NTZ R14, R14 ;  /* 0x0000000e000e7305 */ /* 0x004ff0000020f100 */
[----:B---3--:R-:W1:Y:S08]  /*1d70*/  F2I.TRUNC.NTZ R12, R12 ;  /* 0x0000000c000c7305 */ /* 0x008e70000020f100 */
[----:B----4-:R-:W-:Y:S01]  /*1d80*/  F2I.TRUNC.NTZ R13, R13 ;  /* 0x0000000d000d7305 */ /* 0x010fe2000020f100 */
[----:B-1----:R-:W-:-:S07]  /*1d90*/  IADD3 R12, PT, PT, R12, R14, R5 ;  /* 0x0000000e0c0c7210 */ /* 0x002fce0007ffe005 */
[----:B-----5:R-:W1:Y:S08]  /*1da0*/  F2I.TRUNC.NTZ R10, R10 ;  /* 0x0000000a000a7305 */ /* 0x020e70000020f100 */
        /* <DEDUP_REMOVED lines=14> */
[----:B------:R-:W1:Y:S01]  /*1e90*/  F2I.TRUNC.NTZ R26, R15 ;  /* 0x0000000f001a7305 */ /* 0x000e62000020f100 */
[----:B------:R-:W-:-:S05]  /*1ea0*/  IADD3 R0, P2, PT, R8, 0x4000, RZ ;  /* 0x0000400008007810 */ /* 0x000fca0007f5e0ff */
[----:B0-----:R-:W-:Y:S02]  /*1eb0*/  IMAD.X R9, RZ, RZ, R9, P2 ;  /* 0x000000ffff097224 */ /* 0x001fe400010e0609 */
[----:B------:R-:W-:Y:S01]  /*1ec0*/  F2I.TRUNC.NTZ R12, R7 ;  /* 0x00000007000c7305 */ /* 0x000fe2000020f100 */
[----:B-1----:R-:W-:-:S07]  /*1ed0*/  IADD3 R17, PT, PT, R26, R17, R20 ;  /* 0x000000111a117210 */ /* 0x002fce0007ffe014 */
[----:B------:R-:W0:Y:S02]  /*1ee0*/  F2I.TRUNC.NTZ R6, R6 ;  /* 0x0000000600067305 */ /* 0x000e24000020f100 */
[----:B0-----:R-:W-:Y:S01]  /*1ef0*/  IADD3 R5, PT, PT, R6, R12, R17 ;  /* 0x0000000c06057210 */ /* 0x001fe20007ffe011 */
[----:B------:R-:W-:Y:S06]  /*1f00*/  @P0 BRA `(.L_x_79) ;  /* 0xfffffffc00440947 */ /* 0x000fec000383ffff */
.L_x_78:
[----:B------:R-:W-:Y:S05]  /*1f10*/  BSYNC.RECONVERGENT B2 ;  /* 0x0000000000027941 */ /* 0x000fea0003800200 */
.L_x_77:
[----:B------:R-:W-:Y:S05]  /*1f20*/  @!P1 BRA `(.L_x_76) ;  /* 0x00000004001c9947 */ /* 0x000fea0003800000 */
[----:B------:R-:W-:Y:S01]  /*1f30*/  ISETP.GE.U32.AND P0, PT, R24, 0x8, PT ;  /* 0x000000081800780c */ /* 0x000fe20003f06070 */
[----:B------:R-:W-:Y:S01]  /*1f40*/  BSSY.RECONVERGENT B2, `(.L_x_80) ;  /* 0x000001d000027945 */ /* 0x000fe20003800200 */
[----:B------:R-:W-:-:S04]  /*1f50*/  LOP3.LUT R14, R23, 0x7, RZ, 0xc0, !PT ;  /* 0x00000007170e7812 */ /* 0x000fc800078ec0ff */
[----:B------:R-:W-:-:S07]  /*1f60*/  ISETP.NE.AND P1, PT, R14, RZ, PT ;  /* 0x000000ff0e00720c */ /* 0x000fce0003f25270 */
[----:B------:R-:W-:Y:S06]  /*1f70*/  @!P0 BRA `(.L_x_81) ;  /* 0x0000000000648947 */ /* 0x000fec0003800000 */
[----:B------:R-:W-:-:S05]  /*1f80*/  IADD3 R0, P0, PT, R2, UR7, RZ ;  /* 0x0000000702007c10 */ /* 0x000fca000ff1e0ff */
[----:B------:R-:W-:Y:S01]  /*1f90*/  IMAD.X R3, RZ, RZ, UR8, P0 ;  /* 0x00000008ff037e24 */ /* 0x000fe200080e06ff */
[----:B------:R-:W-:-:S04]  /*1fa0*/  LEA R6, P0, R0, UR12, 0x2 ;  /* 0x0000000c00067c11 */ /* 0x000fc8000f8010ff */
        /* <DEDUP_REMOVED lines=11> */
[----:B---3--:R-:W0:Y:S08]  /*2060*/  F2I.TRUNC.NTZ R3, R3 ;  /* 0x0000000300037305 */ /* 0x008e30000020f100 */
[----:B----4-:R-:W-:Y:S01]  /*2070*/  F2I.TRUNC.NTZ R8, R8 ;  /* 0x0000000800087305 */ /* 0x010fe2000020f100 */
[----:B0-----:R-:W-:-:S07]  /*2080*/  IADD3 R5, PT, PT, R3, R0, R5 ;  /* 0x0000000003057210 */ /* 0x001fce0007ffe005 */
        /* <DEDUP_REMOVED lines=8> */
.L_x_81:
[----:B------:R-:W-:Y:S05]  /*2110*/  BSYNC.RECONVERGENT B2 ;  /* 0x0000000000027941 */ /* 0x000fea0003800200 */
.L_x_80:
[----:B------:R-:W-:Y:S05]  /*2120*/  @!P1 BRA `(.L_x_76) ;  /* 0x00000000009c9947 */ /* 0x000fea0003800000 */
[----:B------:R-:W-:Y:S01]  /*2130*/  ISETP.GE.U32.AND P0, PT, R14, 0x4, PT ;  /* 0x000000040e00780c */ /* 0x000fe20003f06070 */
[----:B------:R-:W-:Y:S01]  /*2140*/  BSSY.RECONVERGENT B2, `(.L_x_82) ;  /* 0x0000012000027945 */ /* 0x000fe20003800200 */
[----:B------:R-:W-:-:S11]  /*2150*/  LOP3.LUT P1, RZ, R23, 0x3, RZ, 0xc0, !PT ;  /* 0x0000000317ff7812 */ /* 0x000fd6000782c0ff */
[----:B------:R-:W-:Y:S05]  /*2160*/  @!P0 BRA `(.L_x_83) ;  /* 0x00000000003c8947 */ /* 0x000fea0003800000 */
[----:B------:R-:W-:-:S05]  /*2170*/  IADD3 R0, P0, PT, R2, UR7, RZ ;  /* 0x0000000702007c10 */ /* 0x000fca000ff1e0ff */
[----:B------:R-:W-:Y:S01]  /*2180*/  IMAD.X R3, RZ, RZ, UR8, P0 ;  /* 0x00000008ff037e24 */ /* 0x000fe200080e06ff */
[----:B------:R-:W-:-:S04]  /*2190*/  LEA R6, P0, R0, UR12, 0x2 ;  /* 0x0000000c00067c11 */ /* 0x000fc8000f8010ff */
[----:B------:R-:W-:-:S05]  /*21a0*/  LEA.HI.X R7, R0, UR13, R3, 0x2, P0 ;  /* 0x0000000d00077c11 */ /* 0x000fca00080f1403 */
[----:B------:R-:W2:Y:S04]  /*21b0*/  LDG.E R0, desc[UR16][R6.64] ;  /* 0x0000001006007981 */ /* 0x000ea8000c1e1900 */
[----:B------:R-:W3:Y:S04]  /*21c0*/  LDG.E R3, desc[UR16][R6.64+0x400] ;  /* 0x0004001006037981 */ /* 0x000ee8000c1e1900 */
[----:B------:R-:W4:Y:S04]  /*21d0*/  LDG.E R8, desc[UR16][R6.64+0x800] ;  /* 0x0008001006087981 */ /* 0x000f28000c1e1900 */
[----:B------:R-:W5:Y:S01]  /*21e0*/  LDG.E R9, desc[UR16][R6.64+0xc00] ;  /* 0x000c001006097981 */ /* 0x000f62000c1e1900 */
[----:B------:R-:W-:Y:S01]  /*21f0*/  VIADD R2, R2, 0x400 ;  /* 0x0000040002027836 */ /* 0x000fe20000000000 */
[----:B--2---:R-:W-:Y:S08]  /*2200*/  F2I.TRUNC.NTZ R0, R0 ;  /* 0x0000000000007305 */ /* 0x004ff0000020f100 */
[----:B---3--:R-:W0:Y:S08]  /*2210*/  F2I.TRUNC.NTZ R3, R3 ;  /* 0x0000000300037305 */ /* 0x008e30000020f100 */
[----:B----4-:R-:W-:Y:S01]  /*2220*/  F2I.TRUNC.NTZ R8, R8 ;  /* 0x0000000800087305 */ /* 0x010fe2000020f100 */
[----:B0-----:R-:W-:-:S07]  /*2230*/  IADD3 R5, PT, PT, R3, R0, R5 ;  /* 0x0000000003057210 */ /* 0x001fce0007ffe005 */
[----:B-----5:R-:W0:Y:S02]  /*2240*/  F2I.TRUNC.NTZ R9, R9 ;  /* 0x0000000900097305 */ /* 0x020e24000020f100 */
[----:B0-----:R-:W-:-:S07]  /*2250*/  IADD3 R5, PT, PT, R9, R8, R5 ;  /* 0x0000000809057210 */ /* 0x001fce0007ffe005 */
.L_x_83:
[----:B------:R-:W-:Y:S05]  /*2260*/  BSYNC.RECONVERGENT B2 ;  /* 0x0000000000027941 */ /* 0x000fea0003800200 */
.L_x_82:
[----:B------:R-:W-:Y:S05]  /*2270*/  @!P1 BRA `(.L_x_76) ;  /* 0x0000000000489947 */ /* 0x000fea0003800000 */
[----:B------:R-:W-:Y:S02]  /*2280*/  LOP3.LUT R0, R4, 0xffff, RZ, 0xc0, !PT ;  /* 0x0000ffff04007812 */ /* 0x000fe400078ec0ff */
[----:B------:R-:W-:Y:S02]  /*2290*/  IADD3 R2, P0, PT, R2, UR9, RZ ;  /* 0x0000000902027c10 */ /* 0x000fe4000ff1e0ff */
[----:B------:R-:W-:Y:S02]  /*22a0*/  LEA.HI R0, R0, 0x1, RZ, 0x18 ;  /* 0x0000000100007811 */ /* 0x000fe400078fc0ff */
[----:B------:R-:W-:Y:S01]  /*22b0*/  LEA R6, P1, R2, UR12, 0x2 ;  /* 0x0000000c02067c11 */ /* 0x000fe2000f8210ff */
[----:B------:R-:W-:Y:S01]  /*22c0*/  IMAD.X R7, RZ, RZ, UR10, P0 ;  /* 0x0000000aff077e24 */ /* 0x000fe200080e06ff */
[----:B------:R-:W-:-:S04]  /*22d0*/  LOP3.LUT R0, R0, 0x3, RZ, 0xc0, !PT ;  /* 0x0000000300007812 */ /* 0x000fc800078ec0ff */
[----:B------:R-:W-:Y:S01]  /*22e0*/  LEA.HI.X R7, R2, UR13, R7, 0x2, P1 ;  /* 0x0000000d02077c11 */ /* 0x000fe200088f1407 */
[----:B------:R-:W-:-:S07]  /*22f0*/  IMAD.MOV R0, RZ, RZ, -R0 ;  /* 0x000000ffff007224 */ /* 0x000fce00078e0a00 */
.L_x_84:
[----:B------:R-:W-:Y:S02]  /*2300*/  IMAD.MOV.U32 R2, RZ, RZ, R6 ;  /* 0x000000ffff027224 */ /* 0x000fe400078e0006 */
[----:B------:R-:W-:-:S05]  /*2310*/  IMAD.MOV.U32 R3, RZ, RZ, R7 ;  /* 0x000000ffff037224 */ /* 0x000fca00078e0007 */
[----:B------:R-:W2:Y:S01]  /*2320*/  LDG.E R2, desc[UR16][R2.64] ;  /* 0x0000001002027981 */ /* 0x000ea2000c1e1900 */
[----:B------:R-:W-:Y:S01]  /*2330*/  VIADD R0, R0, 0x1 ;  /* 0x0000000100007836 */ /* 0x000fe20000000000 */
[----:B------:R-:W-:-:S04]  /*2340*/  IADD3 R6, P1, PT, R6, 0x400, RZ ;  /* 0x0000040006067810 */ /* 0x000fc80007f3e0ff */
[----:B------:R-:W-:Y:S01]  /*2350*/  ISETP.NE.AND P0, PT, R0, RZ, PT ;  /* 0x000000ff0000720c */ /* 0x000fe20003f05270 */
[----:B------:R-:W-:Y:S01]  /*2360*/  IMAD.X R7, RZ, RZ, R7, P1 ;  /* 0x000000ffff077224 */ /* 0x000fe200008e0607 */
[----:B--2---:R-:W0:Y:S02]  /*2370*/  F2I.TRUNC.NTZ R4, R2 ;  /* 0x0000000200047305 */ /* 0x004e24000020f100 */
[----:B0-----:R-:W-:-:S09]  /*2380*/  IMAD.IADD R5, R4, 0x1, R5 ;  /* 0x0000000104057824 */ /* 0x001fd200078e0205 */
[----:B------:R-:W-:Y:S05]  /*2390*/  @P0 BRA `(.L_x_84) ;  /* 0xfffffffc00d80947 */ /* 0x000fea000383ffff */
.L_x_76:
[----:B------:R-:W-:Y:S05]  /*23a0*/  BSYNC.RECONVERGENT B1 ;  /* 0x0000000000017941 */ /* 0x000fea0003800200 */
.L_x_73:
[----:B------:R-:W0:Y:S01]  /*23b0*/  S2R R8, SR_LANEID ;  /* 0x0000000000087919 */ /* 0x000e220000000000 */
[----:B------:R-:W1:Y:S01]  /*23c0*/  SHFL.DOWN PT, R0, R5, 0x1, 0x1f ;  /* 0x08201f0005007f89 */ /* 0x000e6200000e0000 */
[----:B------:R-:W2:Y:S01]  /*23d0*/  S2R R6, SR_TID.X ;  /* 0x0000000000067919 */ /* 0x000ea20000002100 */
[C---:B0-----:R-:W-:Y:S02]  /*23e0*/  ISETP.GT.AND P0, PT, R8.reuse, 0x1e, PT ;  /* 0x0000001e0800780c */ /* 0x041fe40003f04270 */
[----:B------:R-:W-:Y:S02]  /*23f0*/  ISETP.NE.AND P1, PT, R8, RZ, PT ;  /* 0x000000ff0800720c */ /* 0x000fe40003f25270 */
[----:B-1----:R-:W-:Y:S02]  /*2400*/  SEL R0, R0, RZ, !P0 ;  /* 0x000000ff00007207 */ /* 0x002fe40004000000 */
        /* <DEDUP_REMOVED lines=9> */
[----:B------:R-:W-:-:S03]  /*24a0*/  ISETP.GT.AND P0, PT, R8, 0x17, PT ;  /* 0x000000170800780c */ /* 0x000fc60003f04270 */
[----:B------:R-:W-:Y:S01]  /*24b0*/  IMAD.IADD R2, R3, 0x1, R2 ;  /* 0x0000000103027824 */ /* 0x000fe200078e0202 */
[----:B--2---:R-:W-:-:S04]  /*24c0*/  @!P1 SHF.R.U32.HI R3, RZ, 0x3, R6 ;  /* 0x00000003ff039819 */ /* 0x004fc80000011606 */
[----:B------:R-:W0:Y:S01]  /*24d0*/  SHFL.DOWN PT, R4, R2, 0x8, 0x1f ;  /* 0x09001f0002047f89 */ /* 0x000e2200000e0000 */
[----:B------:R-:W-:Y:S02]  /*24e0*/  @!P1 LOP3.LUT R3, R3, 0x7c, RZ, 0xc0, !PT ;  /* 0x0000007c03039812 */ /* 0x000fe400078ec0ff */
[----:B0-----:R-:W-:Y:S02]  /*24f0*/  SEL R5, R4, RZ, !P0 ;  /* 0x000000ff04057207 */ /* 0x001fe40004000000 */
[----:B------:R-:W-:Y:S02]  /*2500*/  ISETP.GT.AND P0, PT, R8, 0xf, PT ;  /* 0x0000000f0800780c */ /* 0x000fe40003f04270 */
[----:B------:R-:W-:Y:S01]  /*2510*/  @!P1 MOV R4, 0x400 ;  /* 0x0000040000049802 */ /* 0x000fe20000000f00 */
[----:B------:R-:W-:-:S03]  /*2520*/  IMAD.IADD R5, R2, 0x1, R5 ;  /* 0x0000000102057824 */ /* 0x000fc600078e0205 */
[----:B-1----:R-:W-:Y:S02]  /*2530*/  @!P1 LEA R4, R7, R4, 0x18 ;  /* 0x0000000407049211 */ /* 0x002fe400078ec0ff */
[----:B------:R-:W0:Y:S03]  /*2540*/  SHFL.DOWN PT, R0, R5, 0x10, 0x1f ;  /* 0x0a001f0005007f89 */ /* 0x000e2600000e0000 */
[----:B------:R-:W-:Y:S01]  /*2550*/  @!P1 IMAD.IADD R4, R3, 0x1, R4 ;  /* 0x0000000103049824 */ /* 0x000fe200078e0204 */
        /* <DEDUP_REMOVED lines=10> */
[----:B0-----:R-:W0:Y:S04]  /*2600*/  LDS.128 R4, [UR4+0x10] ;  /* 0x00001004ff047984 */ /* 0x001e280008000c00 */
[----:B------:R-:W1:Y:S01]  /*2610*/  LDS.64 R8, [UR4+0x20] ;  /* 0x00002004ff087984 */ /* 0x000e620008000a00 */
[----:B0-----:R-:W-:-:S04]  /*2620*/  IADD3 R0, PT, PT, R4, R0, R3 ;  /* 0x0000000004007210 */ /* 0x001fc80007ffe003 */
[----:B------:R-:W-:-:S04]  /*2630*/  IADD3 R0, PT, PT, R6, R0, R5 ;  /* 0x0000000006007210 */ /* 0x000fc80007ffe005 */
[----:B-1----:R-:W-:-:S05]  /*2640*/  IADD3 R0, PT, PT, R8, R0, R7 ;  /* 0x0000000008007210 */ /* 0x002fca0007ffe007 */
[----:B------:R-:W-:-:S07]  /*2650*/  IMAD.IADD R3, R0, 0x1, R9 ;  /* 0x0000000100037824 */ /* 0x000fce00078e0209 */
.L_x_72:
[----:B------:R-:W-:Y:S05]  /*2660*/  BSYNC.RECONVERGENT B0 ;  /* 0x0000000000007941 */ /* 0x000fea0003800200 */
.L_x_57:
[----:B------:R-:W-:Y:S05]  /*2670*/  @P0 EXIT ;  /* 0x000000000000094d */ /* 0x000fea0003800000 */
[----:B------:R-:W3:Y:S02]  /*2680*/  LDCU.64 UR4, c[0x0][0x388] ;  /* 0x00007100ff0477ac */ /* 0x000ee40008000a00 */
[----:B---3--:R-:W-:-:S06]  /*2690*/  UIMAD.WIDE.U32 UR4, UR18, 0x4, UR4 ;  /* 0x00000004120478a5 */ /* 0x008fcc000f8e0004 */
[----:B01----:R-:W-:Y:S02]  /*26a0*/  IMAD.U32 R4, RZ, RZ, UR4 ;  /* 0x00000004ff047e24 */ /* 0x003fe4000f8e00ff */
[----:B------:R-:W-:-:S05]  /*26b0*/  IMAD.U32 R5, RZ, RZ, UR5 ;  /* 0x00000005ff057e24 */ /* 0x000fca000f8e00ff */
[----:B------:R-:W-:Y:S01]  /*26c0*/  STG.E desc[UR16][R4.64], R3 ;  /* 0x0000000304007986 */ /* 0x000fe2000c101910 */
[----:B------:R-:W-:Y:S05]  /*26d0*/  EXIT ;  /* 0x000000000000794d */ /* 0x000fea0003800000 */
.L_x_85:
        /* <DEDUP_REMOVED lines=10> */
.L_x_293:


//--------------------- .text._ZN3cub18CUB_300001_SM_10006detail6reduce28DeviceReduceSingleTileKernelINS2_10policy_hubIiyN4cuda3std3__44plusIiEEE10Policy1000EN6thrust24THRUST_300001_SM_1000_NS6detail15normal_iteratorINSD_10device_ptrIfEEEEPiyS9_iiNS7_10__identityEEEvT0_T1_T2_T3_T4_T6_ --------------------------
	.section	.text._ZN3cub18CUB_300001_SM_10006detail6reduce28DeviceReduceSingleTileKernelINS2_10policy_hubIiyN4cuda3std3__44plusIiEEE10Policy1000EN6thrust24THRUST_300001_SM_1000_NS6detail15normal_iteratorINSD_10device_ptrIfEEEEPiyS9_iiNS7_10__identityEEEvT0_T1_T2_T3_T4_T6_,"ax",@progbits
	.align	128
        .global         _ZN3cub18CUB_300001_SM_10006detail6reduce28DeviceReduceSingleTileKernelINS2_10policy_hubIiyN4cuda3std3__44plusIiEEE10Policy1000EN6thrust24THRUST_300001_SM_1000_NS6detail15normal_iteratorINSD_10device_ptrIfEEEEPiyS9_iiNS7_10__identityEEEvT0_T1_T2_T3_T4_T6_
        .type           _ZN3cub18CUB_300001_SM_10006detail6reduce28DeviceReduceSingleTileKernelINS2_10policy_hubIiyN4cuda3std3__44plusIiEEE10Policy1000EN6thrust24THRUST_300001_SM_1000_NS6detail15normal_iteratorINSD_10device_ptrIfEEEEPiyS9_iiNS7_10__identityEEEvT0_T1_T2_T3_T4_T6_,@function
        .size           _ZN3cub18CUB_300001_SM_10006detail6reduce28DeviceReduceSingleTileKernelINS2_10policy_hubIiyN4cuda3std3__44plusIiEEE10Policy1000EN6thrust24THRUST_300001_SM_1000_NS6detail15normal_iteratorINSD_10device_ptrIfEEEEPiyS9_iiNS7_10__identityEEEvT0_T1_T2_T3_T4_T6_,(.L_x_294 - _ZN3cub18CUB_300001_SM_10006detail6reduce28DeviceReduceSingleTileKernelINS2_10policy_hubIiyN4cuda3std3__44plusIiEEE10Policy1000EN6thrust24THRUST_300001_SM_1000_NS6detail15normal_iteratorINSD_10device_ptrIfEEEEPiyS9_iiNS7_10__identityEEEvT0_T1_T2_T3_T4_T6_)
        .other          _ZN3cub18CUB_300001_SM_10006detail6reduce28DeviceReduceSingleTileKernelINS2_10policy_hubIiyN4cuda3std3__44plusIiEEE10Policy1000EN6thrust24THRUST_300001_SM_1000_NS6detail15normal_iteratorINSD_10device_ptrIfEEEEPiyS9_iiNS7_10__identityEEEvT0_T1_T2_T3_T4_T6_,@"STO_CUDA_ENTRY STV_DEFAULT"
_ZN3cub18CUB_300001_SM_10006detail6reduce28DeviceReduceSingleTileKernelINS2_10policy_hubIiyN4cuda3std3__44plusIiEEE10Policy1000EN6thrust24THRUST_300001_SM_1000_NS6detail15normal_iteratorINSD_10device_ptrIfEEEEPiyS9_iiNS7_10__identityEEEvT0_T1_T2_T3_T4_T6_:
.text._ZN3cub18CUB_300001_SM_10006detail6reduce28DeviceReduceSingleTileKernelINS2_10policy_hubIiyN4cuda3std3__44plusIiEEE10Policy1000EN6thrust24THRUST_300001_SM_1000_NS6detail15normal_iteratorINSD_10device_ptrIfEEEEPiyS9_iiNS7_10__identityEEEvT0_T1_T2_T3_T4_T6_:
[----:B------:R-:W-:Y:S01]  /*0000*/  LDC R1, c[0x0][0x37c] ;  /* 0x0000df00ff017b82 */ /* 0x000fe20000000800 */
[----:B------:R-:W0:Y:S01]  /*0010*/  LDCU.64 UR4, c[0x0][0x390] ;  /* 0x00007200ff0477ac */ /* 0x000e220008000a00 */
[----:B------:R-:W1:Y:S01]  /*0020*/  LDCU.64 UR6, c[0x0][0x358] ;  /* 0x00006b00ff0677ac */ /* 0x000e620008000a00 */
[----:B0-----:R-:W-:Y:S02]  /*0030*/  IMAD.U32 R4, RZ, RZ, UR4 ;  /* 0x00000004ff047e24 */ /* 0x001fe4000f8e00ff */
[----:B------:R-:W-:-:S03]  /*0040*/  IMAD.U32 R5, RZ, RZ, UR5 ;  /* 0x00000005ff057e24 */ /* 0x000fc6000f8e00ff */
[----:B------:R-:W-:-:S04]  /*0050*/  ISETP.NE.U32.AND P0, PT, R4, RZ, PT ;  /* 0x000000ff0400720c */ /* 0x000fc80003f05070 */
[----:B------:R-:W-:-:S13]  /*0060*/  ISETP.NE.AND.EX P0, PT, R5, RZ, PT, P0 ;  /* 0x000000ff0500720c */ /* 0x000fda0003f05300 */
        /* <DEDUP_REMOVED lines=8> */
.L_x_86:
[----:B------:R-:W-:Y:S01]  /*00f0*/  ISETP.GT.U32.AND P0, PT, R4, 0xfff, PT ;  /* 0x00000fff0400780c */ /* 0x000fe20003f04070 */
[----:B------:R-:W-:Y:S03]  /*0100*/  BSSY.RECONVERGENT B0, `(.L_x_87) ;  /* 0x000022a000007945 */ /* 0x000fe60003800200 */
[----:B------:R-:W-:-:S13]  /*0110*/  ISETP.GT.U32.AND.EX P0, PT, R5, RZ, PT, P0 ;  /* 0x000000ff0500720c */ /* 0x000fda0003f04100 */
[----:B------:R-:W-:Y:S05]  /*0120*/  @P0 BRA `(.L_x_88) ;  /* 0x0000001000080947 */ /* 0x000fea0003800000 */
[----:B------:R-:W0:Y:S01]  /*0130*/  S2R R7, SR_TID.X ;  /* 0x0000000000077919 */ /* 0x000e220000002100 */
[----:B------:R-:W-:Y:S01]  /*0140*/  BSSY.RECONVERGENT B1, `(.L_x_89) ;  /* 0x000000a000017945 */ /* 0x000fe20003800200 */
[----:B------:R-:W-:Y:S01]  /*0150*/  IMAD.MOV.U32 R8, RZ, RZ, RZ ;  /* 0x000000ffff087224 */ /* 0x000fe200078e00ff */
[----:B0-----:R-:W-:Y:S01]  /*0160*/  ISETP.GE.U32.AND P0, PT, R7, R4, PT ;  /* 0x000000040700720c */ /* 0x001fe20003f06070 */
[----:B------:R-:W-:-:S12]  /*0170*/  IMAD.MOV.U32 R9, RZ, RZ, R7 ;  /* 0x000000ffff097224 */ /* 0x000fd800078e0007 */
[----:B------:R-:W-:Y:S05]  /*0180*/  @P0 BRA `(.L_x_90) ;  /* 0x0000000000140947 */ /* 0x000fea0003800000 */
[----:B------:R-:W0:Y:S02]  /*0190*/  LDC.64 R2, c[0x0][0x380] ;  /* 0x0000e000ff027b82 */ /* 0x000e240000000a00 */
[----:B0-----:R-:W-:-:S06]  /*01a0*/  IMAD.WIDE.U32 R2, R7, 0x4, R2 ;  /* 0x0000000407027825 */ /* 0x001fcc00078e0002 */
[----:B------:R-:W2:Y:S01]  /*01b0*/  LDG.E R2, desc[UR6][R2.64] ;  /* 0x0000000602027981 */ /* 0x000ea2000c1e1900 */
[----:B------:R-:W-:Y:S01]  /*01c0*/  VIADD R9, R7, 0x100 ;  /* 0x0000010007097836 */ /* 0x000fe20000000000 */
[----:B--2---:R0:W1:Y:S06]  /*01d0*/  F2I.TRUNC.NTZ R8, R2 ;  /* 0x0000000200087305 */ /* 0x00406c000020f100 */
.L_x_90:
[----:B------:R-:W-:Y:S05]  /*01e0*/  BSYNC.RECONVERGENT B1 ;  /* 0x0000000000017941 */ /* 0x000fea0003800200 */
.L_x_89:
[----:B------:R-:W-:Y:S01]  /*01f0*/  ISETP.GE.U32.AND P0, PT, R9, R4, PT ;  /* 0x000000040900720c */ /* 0x000fe20003f06070 */
[----:B------:R-:W-:-:S12]  /*0200*/  BSSY.RECONVERGENT B1, `(.L_x_91) ;  /* 0x000007c000017945 */ /* 0x000fd80003800200 */
[----:B------:R-:W-:Y:S05]  /*0210*/  @P0 BRA `(.L_x_92) ;  /* 0x0000000400e80947 */ /* 0x000fea0003800000 */
[----:B------:R-:W-:Y:S01]  /*0220*/  LOP3.LUT R3, RZ, R9, RZ, 0x33, !PT ;  /* 0x00000009ff037212 */ /* 0x000fe200078e33ff */
[----:B------:R-:W-:Y:S04]  /*0230*/  BSSY.RECONVERGENT B2, `(.L_x_93) ;  /* 0x000003b000027945 */ /* 0x000fe80003800200 */
[----:B------:R-:W-:-:S05]  /*0240*/  IMAD.IADD R3, R3, 0x1, R4 ;  /* 0x0000000103037824 */ /* 0x000fca00078e0204 */
[C---:B------:R-:W-:Y:S02]  /*0250*/  ISETP.GE.U32.AND P0, PT, R3.reuse, 0xf00, PT ;  /* 0x00000f000300780c */ /* 0x040fe40003f06070 */
[----:B------:R-:W-:-:S04]  /*0260*/  LEA.HI R0, R3, 0x1, RZ, 0x18 ;  /* 0x0000000103007811 */ /* 0x000fc800078fc0ff */
[----:B------:R-:W-:-:S04]  /*0270*/  LOP3.LUT R27, R0, 0xf, RZ, 0xc0, !PT ;  /* 0x0000000f001b7812 */ /* 0x000fc800078ec0ff */
[----:B------:R-:W-:-:S03]  /*0280*/  ISETP.NE.AND P1, PT, R27, RZ, PT ;  /* 0x000000ff1b00720c */ /* 0x000fc60003f25270 */
[----:B------:R-:W-:Y:S10]  /*0290*/  @!P0 BRA `(.L_x_94) ;  /* 0x0000000000d08947 */ /* 0x000ff40003800000 */
[----:B0-----:R-:W0:Y:S01]  /*02a0*/  LDC.64 R2, c[0x0][0x380] ;  /* 0x0000e000ff027b82 */ /* 0x001e220000000a00 */
[----:B------:R-:W-:-:S05]  /*02b0*/  LOP3.LUT R6, R0, 0x1fffff0, RZ, 0xc0, !PT ;  /* 0x01fffff000067812 */ /* 0x000fca00078ec0ff */
[----:B------:R-:W-:Y:S02]  /*02c0*/  IMAD.MOV R6, RZ, RZ, -R6 ;  /* 0x000000ffff067224 */ /* 0x000fe400078e0a06 */
[----:B0-----:R-:W-:-:S03]  /*02d0*/  IMAD.WIDE.U32 R2, R9, 0x4, R2 ;  /* 0x0000000409027825 */ /* 0x001fc600078e0002 */
[----:B------:R-:W-:-:S05]  /*02e0*/  IADD3 R2, P0, PT, R2, 0x2000, RZ ;  /* 0x0000200002027810 */ /* 0x000fca0007f1e0ff */
[----:B------:R-:W-:-:S08]  /*02f0*/  IMAD.X R3, RZ, RZ, R3, P0 ;  /* 0x000000ffff037224 */ /* 0x000fd000000e0603 */
.L_x_95:
        /* <DEDUP_REMOVED lines=46> */
.L_x_94:
[----:B------:R-:W-:Y:S05]  /*05e0*/  BSYNC.RECONVERGENT B2 ;  /* 0x0000000000027941 */ /* 0x000fea0003800200 */
.L_x_93:
[----:B------:R-:W-:Y:S05]  /*05f0*/  @!P1 BRA `(.L_x_92) ;  /* 0x0000000000f09947 */ /* 0x000fea0003800000 */
[----:B------:R-:W-:Y:S01]  /*0600*/  ISETP.GE.U32.AND P0, PT, R27, 0x8, PT ;  /* 0x000000081b00780c */ /* 0x000fe20003f06070 */
[----:B------:R-:W-:Y:S01]  /*0610*/  BSSY.RECONVERGENT B2, `(.L_x_96) ;  /* 0x000001b000027945 */ /* 0x000fe20003800200 */
[----:B------:R-:W-:-:S04]  /*0620*/  LOP3.LUT R17, R0, 0x7, RZ, 0xc0, !PT ;  /* 0x0000000700117812 */ /* 0x000fc800078ec0ff */
[----:B------:R-:W-:-:S07]  /*0630*/  ISETP.NE.AND P1, PT, R17, RZ, PT ;  /* 0x000000ff1100720c */ /* 0x000fce0003f25270 */
[----:B------:R-:W-:Y:S06]  /*0640*/  @!P0 BRA `(.L_x_97) ;  /* 0x00000000005c8947 */ /* 0x000fec0003800000 */
[----:B0-----:R-:W0:Y:S02]  /*0650*/  LDC.64 R2, c[0x0][0x380] ;  /* 0x0000e000ff027b82 */ /* 0x001e240000000a00 */
[----:B0-----:R-:W-:-:S05]  /*0660*/  IMAD.WIDE R2, R9, 0x4, R2 ;  /* 0x0000000409027825 */ /* 0x001fca00078e0202 */
        /* <DEDUP_REMOVED lines=21> */
.L_x_97:
[----:B------:R-:W-:Y:S05]  /*07c0*/  BSYNC.RECONVERGENT B2 ;  /* 0x0000000000027941 */ /* 0x000fea0003800200 */
.L_x_96:
        /* <DEDUP_REMOVED lines=19> */
.L_x_99:
[----:B------:R-:W-:Y:S05]  /*0900*/  BSYNC.RECONVERGENT B2 ;  /* 0x0000000000027941 */ /* 0x000fea0003800200 */
.L_x_98:
[----:B------:R-:W-:Y:S05]  /*0910*/  @!P1 BRA `(.L_x_92) ;  /* 0x0000000000289947 */ /* 0x000fea0003800000 */
[----:B------:R-:W2:Y:S01]  /*0920*/  LDC.64 R10, c[0x0][0x380] ;  /* 0x0000e000ff0a7b82 */ /* 0x000ea20000000a00 */
[----:B------:R-:W-:-:S07]  /*0930*/  IMAD.MOV R0, RZ, RZ, -R0 ;  /* 0x000000ffff007224 */ /* 0x000fce00078e0a00 */
.L_x_100:
[----:B0-2---:R-:W-:-:S06]  /*0940*/  IMAD.WIDE R2, R9, 0x4, R10 ;  /* 0x0000000409027825 */ /* 0x005fcc00078e020a */
[----:B------:R-:W2:Y:S01]  /*0950*/  LDG.E R2, desc[UR6][R2.64] ;  /* 0x0000000602027981 */ /* 0x000ea2000c1e1900 */
[----:B------:R-:W-:Y:S02]  /*0960*/  VIADD R0, R0, 0x1 ;  /* 0x0000000100007836 */ /* 0x000fe40000000000 */
[----:B------:R-:W-:-:S03]  /*0970*/  VIADD R9, R9, 0x100 ;  /* 0x0000010009097836 */ /* 0x000fc60000000000 */
[----:B------:R-:W-:Y:S01]  /*0980*/  ISETP.NE.AND P0, PT, R0, RZ, PT ;  /* 0x000000ff0000720c */ /* 0x000fe20003f05270 */
[----:B--2---:R-:W1:Y:S02]  /*0990*/  F2I.TRUNC.NTZ R13, R2 ;  /* 0x00000002000d7305 */ /* 0x004e64000020f100 */
[----:B-1----:R-:W-:-:S10]  /*09a0*/  IMAD.IADD R8, R13, 0x1, R8 ;  /* 0x000000010d087824 */ /* 0x002fd400078e0208 */
[----:B------:R-:W-:Y:S05]  /*09b0*/  @P0 BRA `(.L_x_100) ;  /* 0xfffffffc00e00947 */ /* 0x000fea000383ffff */
.L_x_92:
[----:B------:R-:W-:Y:S05]  /*09c0*/  BSYNC.RECONVERGENT B1 ;  /* 0x0000000000017941 */ /* 0x000fea0003800200 */
.L_x_91:
[----:B------:R-:W-:-:S04]  /*09d0*/  ISETP.GE.U32.AND P0, PT, R4, 0x100, PT ;  /* 0x000001000400780c */ /* 0x000fc80003f06070 */
[----:B------:R-:W-:-:S13]  /*09e0*/  ISETP.GE.U32.AND.EX P0, PT, R5, RZ, PT, P0 ;  /* 0x000000ff0500720c */ /* 0x000fda0003f06100 */
[----:B------:R-:W-:Y:S05]  /*09f0*/  @!P0 BRA `(.L_x_101) ;  /* 0x0000000000ac8947 */ /* 0x000fea0003800000 */
[----:B------:R-:W2:Y:S01]  /*0a00*/  S2R R6, SR_LANEID ;  /* 0x0000000000067919 */ /* 0x000ea20000000000 */
[----:B------:R-:W-:Y:S01]  /*0a10*/  ISETP.NE.AND P5, PT, R7, RZ, PT ;  /* 0x000000ff0700720c */ /* 0x000fe20003fa5270 */
[----:B-1----:R-:W1:Y:S01]  /*0a20*/  SHFL.DOWN PT, R0, R8, 0x1, 0x1f ;  /* 0x08201f0008007f89 */ /* 0x002e6200000e0000 */
[C---:B--2---:R-:W-:Y:S02]  /*0a30*/  ISETP.GT.AND P0, PT, R6.reuse, 0x1e, PT ;  /* 0x0000001e0600780c */ /* 0x044fe40003f04270 */
[----:B------:R-:W-:Y:S02]  /*0a40*/  ISETP.NE.AND P1, PT, R6, RZ, PT ;  /* 0x000000ff0600720c */ /* 0x000fe40003f25270 */
[----:B-1----:R-:W-:Y:S02]  /*0a50*/  SEL R3, R0, RZ, !P0 ;  /* 0x000000ff00037207 */ /* 0x002fe40004000000 */
[----:B------:R-:W-:-:S03]  /*0a60*/  ISETP.GT.AND P0, PT, R6, 0x1d, PT ;  /* 0x0000001d0600780c */ /* 0x000fc60003f04270 */
[----:B------:R-:W-:-:S05]  /*0a70*/  IMAD.IADD R3, R3, 0x1, R8 ;  /* 0x0000000103037824 */ /* 0x000fca00078e0208 */
[----:B------:R-:W1:Y:S01]  /*0a80*/  SHFL.DOWN PT, R0, R3, 0x2, 0x1f ;  /* 0x08401f0003007f89 */ /* 0x000e6200000e0000 */
[----:B------:R-:W-:Y:S01]  /*0a90*/  @!P1 MOV R4, 0x400 ;  /* 0x0000040000049802 */ /* 0x000fe20000000f00 */
[----:B------:R-:W2:Y:S01]  /*0aa0*/  @!P1 S2R R9, SR_CgaCtaId ;  /* 0x0000000000099919 */ /* 0x000ea20000008800 */
[----:B-1----:R-:W-:Y:S02]  /*0ab0*/  SEL R0, R0, RZ, !P0 ;  /* 0x000000ff00007207 */ /* 0x002fe40004000000 */
[----:B------:R-:W-:-:S03]  /*0ac0*/  ISETP.GT.AND P0, PT, R6, 0x1b, PT ;  /* 0x0000001b0600780c */ /* 0x000fc60003f04270 */
[----:B------:R-:W-:-:S05]  /*0ad0*/  IMAD.IADD R0, R3, 0x1, R0 ;  /* 0x0000000103007824 */ /* 0x000fca00078e0200 */
[----:B0-----:R-:W0:Y:S01]  /*0ae0*/  SHFL.DOWN PT, R2, R0, 0x4, 0x1f ;  /* 0x08801f0000027f89 */ /* 0x001e2200000e0000 */
[----:B--2---:R-:W-:Y:S02]  /*0af0*/  @!P1 LEA R9, R9, R4, 0x18 ;  /* 0x0000000409099211 */ /* 0x004fe400078ec0ff */
        /* <DEDUP_REMOVED lines=11> */
[----:B0-----:R-:W-:-:S05]  /*0bb0*/  SEL R3, R3, RZ, !P0 ;  /* 0x000000ff03037207 */ /* 0x001fca0004000000 */
[----:B------:R-:W-:-:S05]  /*0bc0*/  IMAD.IADD R13, R2, 0x1, R3 ;  /* 0x00000001020d7824 */ /* 0x000fca00078e0203 */
[----:B------:R1:W-:Y:S01]  /*0bd0*/  @!P1 STS [R0+0x8], R13 ;  /* 0x0000080d00009388 */ /* 0x0003e20000000800 */
[----:B------:R-:W-:Y:S06]  /*0be0*/  BAR.SYNC.DEFER_BLOCKING 0x0 ;  /* 0x0000000000007b1d */ /* 0x000fec0000010000 */
[----:B------:R-:W-:Y:S05]  /*0bf0*/  @P5 BRA `(.L_x_102) ;  /* 0x0000001400e85947 */ /* 0x000fea0003800000 */
[----:B------:R-:W0:Y:S01]  /*0c00*/  S2UR UR5, SR_CgaCtaId ;  /* 0x00000000000579c3 */ /* 0x000e220000008800 */
[----:B------:R-:W-:Y:S02]  /*0c10*/  UMOV UR4, 0x400 ;  /* 0x0000040000047882 */ /* 0x000fe40000000000 */
[----:B0-----:R-:W-:-:S09]  /*0c20*/  ULEA UR4, UR5, UR4, 0x18 ;  /* 0x0000000405047291 */ /* 0x001fd2000f8ec0ff */
[----:B-1----:R-:W-:Y:S04]  /*0c30*/  LDS R0, [UR4+0xc] ;  /* 0x00000c04ff007984 */ /* 0x002fe80008000800 */
[----:B------:R-:W0:Y:S04]  /*0c40*/  LDS.128 R4, [UR4+0x10] ;  /* 0x00001004ff047984 */ /* 0x000e280008000c00 */
[----:B------:R-:W1:Y:S01]  /*0c50*/  LDS.64 R2, [UR4+0x20] ;  /* 0x00002004ff027984 */ /* 0x000e620008000a00 */
[----:B0-----:R-:W-:-:S04]  /*0c60*/  IADD3 R0, PT, PT, R4, R0, R13 ;  /* 0x0000000004007210 */ /* 0x001fc80007ffe00d */
[----:B------:R-:W-:-:S04]  /*0c70*/  IADD3 R0, PT, PT, R6, R0, R5 ;  /* 0x0000000006007210 */ /* 0x000fc80007ffe005 */
[----:B-1----:R-:W-:-:S05]  /*0c80*/  IADD3 R0, PT, PT, R2, R0, R7 ;  /* 0x0000000002007210 */ /* 0x002fca0007ffe007 */
[----:B------:R-:W-:Y:S01]  /*0c90*/  IMAD.IADD R13, R0, 0x1, R3 ;  /* 0x00000001000d7824 */ /* 0x000fe200078e0203 */
[----:B------:R-:W-:Y:S06]  /*0ca0*/  BRA `(.L_x_102) ;  /* 0x0000001400bc7947 */ /* 0x000fec0003800000 */
.L_x_101:
[C---:B------:R-:W-:Y:S01]  /*0cb0*/  LOP3.LUT R0, R7.reuse, 0x3e0, RZ, 0xc0, !PT ;  /* 0x000003e007007812 */ /* 0x040fe200078ec0ff */
[----:B------:R-:W2:Y:S01]  /*0cc0*/  S2R R10, SR_LANEID ;  /* 0x00000000000a7919 */ /* 0x000ea20000000000 */
[----:B------:R-:W-:Y:S02]  /*0cd0*/  ISETP.NE.AND P5, PT, R7, RZ, PT ;  /* 0x000000ff0700720c */ /* 0x000fe40003fa5270 */
[----:B------:R-:W-:Y:S01]  /*0ce0*/  LOP3.LUT R9, RZ, R0, RZ, 0x33, !PT ;  /* 0x00000000ff097212 */ /* 0x000fe200078e33ff */
[----:B------:R-:W-:-:S04]  /*0cf0*/  VIADD R3, R0, 0x20 ;  /* 0x0000002000037836 */ /* 0x000fc80000000000 */
[----:B------:R-:W-:Y:S01]  /*0d00*/  IMAD.IADD R9, R9, 0x1, R4 ;  /* 0x0000000109097824 */ /* 0x000fe200078e0204 */
[----:B------:R-:W-:-:S04]  /*0d10*/  ISETP.GT.U32.AND P0, PT, R3, R4, PT ;  /* 0x000000040300720c */ /* 0x000fc80003f04070 */
[----:B------:R-:W-:-:S05]  /*0d20*/  SEL R9, R9, 0x1f, P0 ;  /* 0x0000001f09097807 */ /* 0x000fca0000000000 */
[----:B-1----:R-:W1:Y:S01]  /*0d30*/  SHFL.DOWN PT, R0, R8, 0x1, R9 ;  /* 0x0820000008007989 */ /* 0x002e6200000e0009 */
[CC--:B--2---:R-:W-:Y:S01]  /*0d40*/  ISETP.GE.AND P0, PT, R10.reuse, R9.reuse, PT ;  /* 0x000000090a00720c */ /* 0x0c4fe20003f06270 */
[C---:B------:R-:W-:Y:S01]  /*0d50*/  VIADD R6, R10.reuse, 0x2 ;  /* 0x000000020a067836 */ /* 0x040fe20000000000 */
[----:B------:R-:W-:Y:S02]  /*0d60*/  ISETP.NE.AND P1, PT, R10, RZ, PT ;  /* 0x000000ff0a00720c */ /* 0x000fe40003f25270 */
[----:B-1----:R-:W-:Y:S02]  /*0d70*/  SEL R3, R0, RZ, !P0 ;  /* 0x000000ff00037207 */ /* 0x002fe40004000000 */
[----:B------:R-:W-:Y:S01]  /*0d80*/  ISETP.GT.AND P0, PT, R6, R9, PT ;  /* 0x000000090600720c */ /* 0x000fe20003f04270 */
[----:B------:R-:W-:Y:S02]  /*0d90*/  VIADD R6, R10, 0x4 ;  /* 0x000000040a067836 */ /* 0x000fe40000000000 */
[----:B------:R-:W-:-:S06]  /*0da0*/  IMAD.IADD R0, R3, 0x1, R8 ;  /* 0x0000000103007824 */ /* 0x000fcc00078e0208 */
[----:B------:R-:W1:Y:S01]  /*0db0*/  @!P1 S2R R11, SR_CgaCtaId ;  /* 0x00000000000b9919 */ /* 0x000e620000008800 */
[----:B------:R-:W-:Y:S01]  /*0dc0*/  VIADD R8, R10, 0x10 ;  /* 0x000000100a087836 */ /* 0x000fe20000000000 */
[----:B0-----:R-:W0:Y:S02]  /*0dd0*/  SHFL.DOWN PT, R2, R0, 0x2, R9 ;  /* 0x0840000000027989 */ /* 0x001e2400000e0009 */
[----:B0-----:R-:W-:Y:S02]  /*0de0*/  SEL R3, R2, RZ, !P0 ;  /* 0x000000ff02037207 */ /* 0x001fe40004000000 */
[----:B------:R-:W-:-:S03]  /*0df0*/  ISETP.GT.AND P0, PT, R6, R9, PT ;  /* 0x000000090600720c */ /* 0x000fc60003f04270 */
[----:B------:R-:W-:Y:S02]  /*0e00*/  IMAD.IADD R2, R0, 0x1, R3 ;  /* 0x0000000100027824 */ /* 0x000fe400078e0203 */
[----:B------:R-:W-:Y:S01]  /*0e10*/  VIADD R0, R10, 0x8 ;  /* 0x000000080a007836 */ /* 0x000fe20000000000 */
[----:B------:R-:W-:Y:S02]  /*0e20*/  @!P1 MOV R10, 0x400 ;  /* 0x00000400000a9802 */ /* 0x000fe40000000f00 */
[----:B------:R-:W0:Y:S02]  /*0e30*/  SHFL.DOWN PT, R3, R2, 0x4, R9 ;  /* 0x0880000002037989 */ /* 0x000e2400000e0009 */
[----:B-1----:R-:W-:Y:S02]  /*0e40*/  @!P1 LEA R10, R11, R10, 0x18 ;  /* 0x0000000a0b0a9211 */ /* 0x002fe400078ec0ff */
        /* <DEDUP_REMOVED lines=11> */
[----:B0-----:R-:W-:-:S05]  /*0f00*/  SEL R13, R2, RZ, !P0 ;  /* 0x000000ff020d7207 */ /* 0x001fca0004000000 */
[----:B------:R-:W-:-:S05]  /*0f10*/  IMAD.IADD R13, R0, 0x1, R13 ;  /* 0x00000001000d7824 */ /* 0x000fca00078e020d */
[----:B------:R0:W-:Y:S01]  /*0f20*/  @!P1 STS [R10+0x8], R13 ;  /* 0x0000080d0a009388 */ /* 0x0001e20000000800 */
[----:B------:R-:W-:Y:S06]  /*0f30*/  BAR.SYNC.DEFER_BLOCKING 0x0 ;  /* 0x0000000000007b1d */ /* 0x000fec0000010000 */
[----:B------:R-:W-:Y:S05]  /*0f40*/  @P5 BRA `(.L_x_102) ;  /* 0x0000001400145947 */ /* 0x000fea0003800000 */
[----:B------:R-:W1:Y:S01]  /*0f50*/  S2UR UR5, SR_CgaCtaId ;  /* 0x00000000000579c3 */ /* 0x000e620000008800 */
[----:B------:R-:W-:Y:S01]  /*0f60*/  UMOV UR4, 0x400 ;  /* 0x0000040000047882 */ /* 0x000fe20000000000 */
[C---:B------:R-:W-:Y:S02]  /*0f70*/  ISETP.GT.U32.AND P0, PT, R4.reuse, 0x40, PT ;  /* 0x000000400400780c */ /* 0x040fe40003f04070 */
[C---:B------:R-:W-:Y:S02]  /*0f80*/  ISETP.GT.U32.AND P6, PT, R4.reuse, 0x20, PT ;  /* 0x000000200400780c */ /* 0x040fe40003fc4070 */
[C---:B------:R-:W-:Y:S02]  /*0f90*/  ISETP.GT.U32.AND P4, PT, R4.reuse, 0x60, PT ;  /* 0x000000600400780c */ /* 0x040fe40003f84070 */
[----:B------:R-:W-:Y:S02]  /*0fa0*/  ISETP.GT.U32.AND P2, PT, R4, 0x80, PT ;  /* 0x000000800400780c */ /* 0x000fe40003f44070 */
[----:B------:R-:W-:-:S02]  /*0fb0*/  ISETP.GT.U32.AND.EX P0, PT, R5, RZ, PT, P0 ;  /* 0x000000ff0500720c */ /* 0x000fc40003f04100 */
[C---:B------:R-:W-:Y:S02]  /*0fc0*/  ISETP.GT.U32.AND.EX P6, PT, R5.reuse, RZ, PT, P6 ;  /* 0x000000ff0500720c */ /* 0x040fe40003fc4160 */
[C---:B------:R-:W-:Y:S02]  /*0fd0*/  ISETP.GT.U32.AND P3, PT, R4.reuse, 0xa0, PT ;  /* 0x000000a00400780c */ /* 0x040fe40003f64070 */
[----:B------:R-:W-:Y:S02]  /*0fe0*/  ISETP.GT.U32.AND P1, PT, R4, 0xc0, PT ;  /* 0x000000c00400780c */ /* 0x000fe40003f24070 */
[C---:B------:R-:W-:Y:S02]  /*0ff0*/  ISETP.GT.U32.AND.EX P4, PT, R5.reuse, RZ, PT, P4 ;  /* 0x000000ff0500720c */ /* 0x040fe40003f84140 */
[C---:B------:R-:W-:Y:S02]  /*1000*/  ISETP.GT.U32.AND.EX P2, PT, R5.reuse, RZ, PT, P2 ;  /* 0x000000ff0500720c */ /* 0x040fe40003f44120 */
[C---:B------:R-:W-:Y:S01]  /*1010*/  ISETP.GT.U32.AND.EX P3, PT, R5.reuse, RZ, PT, P3 ;  /* 0x000000ff0500720c */ /* 0x040fe20003f64130 */
[----:B-1----:R-:W-:Y:S01]  /*1020*/  ULEA UR4, UR5, UR4, 0x18 ;  /* 0x0000000405047291 */ /* 0x002fe2000f8ec0ff */
[----:B------:R-:W-:-:S08]  /*1030*/  ISETP.GT.U32.AND.EX P1, PT, R5, RZ, PT, P1 ;  /* 0x000000ff0500720c */ /* 0x000fd00003f24110 */
[----:B0-----:R-:W0:Y:S04]  /*1040*/  LDS.128 R8, [UR4+0x10] ;  /* 0x00001004ff087984 */ /* 0x001e280008000c00 */
[----:B------:R-:W1:Y:S04]  /*1050*/  LDS R0, [UR4+0xc] ;  /* 0x00000c04ff007984 */ /* 0x000e680008000800 */
[----:B------:R-:W2:Y:S01]  /*1060*/  LDS.64 R2, [UR4+0x20] ;  /* 0x00002004ff027984 */ /* 0x000ea20008000a00 */
[----:B0-----:R-:W-:Y:S02]  /*1070*/  SEL R8, R8, RZ, P0 ;  /* 0x000000ff08087207 */ /* 0x001fe40000000000 */
[----:B------:R-:W-:-:S02]  /*1080*/  ISETP.GT.U32.AND P0, PT, R4, 0xe0, PT ;  /* 0x000000e00400780c */ /* 0x000fc40003f04070 */
[----:B-1----:R-:W-:Y:S02]  /*1090*/  SEL R0, R0, RZ, P6 ;  /* 0x000000ff00007207 */ /* 0x002fe40003000000 */
[----:B------:R-:W-:Y:S02]  /*10a0*/  SEL R9, R9, RZ, P4 ;  /* 0x000000ff09097207 */ /* 0x000fe40002000000 */
[----:B------:R-:W-:Y:S02]  /*10b0*/  IADD3 R0, PT, PT, R8, R0, R13 ;  /* 0x0000000008007210 */ /* 0x000fe40007ffe00d */
[----:B------:R-:W-:Y:S02]  /*10c0*/  SEL R10, R10, RZ, P2 ;  /* 0x000000ff0a0a7207 */ /* 0x000fe40001000000 */
[----:B------:R-:W-:Y:S02]  /*10d0*/  ISETP.GT.U32.AND.EX P0, PT, R5, RZ, PT, P0 ;  /* 0x000000ff0500720c */ /* 0x000fe40003f04100 */
[----:B------:R-:W-:-:S02]  /*10e0*/  SEL R11, R11, RZ, P3 ;  /* 0x000000ff0b0b7207 */ /* 0x000fc40001800000 */
[----:B------:R-:W-:Y:S02]  /*10f0*/  IADD3 R0, PT, PT, R10, R0, R9 ;  /* 0x000000000a007210 */ /* 0x000fe40007ffe009 */
[----:B--2---:R-:W-:Y:S02]  /*1100*/  SEL R2, R2, RZ, P1 ;  /* 0x000000ff02027207 */ /* 0x004fe40000800000 */
[----:B------:R-:W-:Y:S02]  /*1110*/  SEL R3, R3, RZ, P0 ;  /* 0x000000ff03037207 */ /* 0x000fe40000000000 */
[----:B------:R-:W-:-:S05]  /*1120*/  IADD3 R0, PT, PT, R2, R0, R11 ;  /* 0x0000000002007210 */ /* 0x000fca0007ffe00b */
[----:B------:R-:W-:Y:S01]  /*1130*/  IMAD.IADD R13, R0, 0x1, R3 ;  /* 0x00000001000d7824 */ /* 0x000fe200078e0203 */
[----:B------:R-:W-:Y:S06]  /*1140*/  BRA `(.L_x_102) ;  /* 0x0000001000947947 */ /* 0x000fec0003800000 */
.L_x_88:
[----:B------:R-:W0:Y:S01]  /*1150*/  S2R R0, SR_TID.X ;  /* 0x0000000000007919 */ /* 0x000e220000002100 */
[----:B------:R-:W0:Y:S02]  /*1160*/  LDC.64 R2, c[0x0][0x380] ;  /* 0x0000e000ff027b82 */ /* 0x000e240000000a00 */
[----:B0-----:R-:W-:-:S05]  /*1170*/  IMAD.WIDE.U32 R2, R0, 0x4, R2 ;  /* 0x0000000400027825 */ /* 0x001fca00078e0002 */
        /* <DEDUP_REMOVED lines=15> */
[----:B------:R-:W5:Y:S01]  /*1270*/  LDG.E R7, desc[UR6][R2.64+0x3c00] ;  /* 0x003c000602077981 */ /* 0x000f62000c1e1900 */
[----:B--2---:R-:W-:Y:S08]  /*1280*/  F2I.TRUNC.NTZ R8, R8 ;  /* 0x0000000800087305 */ /* 0x004ff0000020f100 */
[----:B---3--:R-:W-:Y:S08]  /*1290*/  F2I.TRUNC.NTZ R11, R11 ;  /* 0x0000000b000b7305 */ /* 0x008ff0000020f100 */
[----:B----4-:R-:W0:Y:S08]  /*12a0*/  F2I.TRUNC.NTZ R13, R13 ;  /* 0x0000000d000d7305 */ /* 0x010e30000020f100 */
[----:B-----5:R-:W-:Y:S01]  /*12b0*/  F2I.TRUNC.NTZ R15, R15 ;  /* 0x0000000f000f7305 */ /* 0x020fe2000020f100 */
        /* <DEDUP_REMOVED lines=10> */
[----:B------:R-:W0:Y:S01]  /*1360*/  F2I.TRUNC.NTZ R21, R14 ;  /* 0x0000000e00157305 */ /* 0x000e22000020f100 */
[----:B------:R-:W-:-:S04]  /*1370*/  IADD3 R8, P1, PT, R4, -0x1000, RZ ;  /* 0xfffff00004087810 */ /* 0x000fc80007f3e0ff */
[----:B------:R-:W-:-:S03]  /*1380*/  ISETP.GE.U32.AND P0, PT, R8, 0x1000, PT ;  /* 0x000010000800780c */ /* 0x000fc60003f06070 */
[----:B------:R-:W-:Y:S01]  /*1390*/  F2I.TRUNC.NTZ R12, R12 ;  /* 0x0000000c000c7305 */ /* 0x000fe2000020f100 */
[----:B0-----:R-:W-:-:S07]  /*13a0*/  IADD3 R16, PT, PT, R21, R16, R19 ;  /* 0x0000001015107210 */ /* 0x001fce0007ffe013 */
[----:B------:R0:W1:Y:S08]  /*13b0*/  F2I.TRUNC.NTZ R23, R9 ;  /* 0x0000000900177305 */ /* 0x000070000020f100 */
[----:B------:R-:W-:Y:S01]  /*13c0*/  F2I.TRUNC.NTZ R10, R10 ;  /* 0x0000000a000a7305 */ /* 0x000fe2000020f100 */
[----:B0-----:R-:W-:-:S04]  /*13d0*/  IADD3.X R9, PT, PT, R5, -0x1, RZ, P1, !PT ;  /* 0xffffffff05097810 */ /* 0x001fc80000ffe4ff */
[----:B------:R-:W-:Y:S02]  /*13e0*/  ISETP.GE.U32.AND.EX P0, PT, R9, RZ, PT, P0 ;  /* 0x000000ff0900720c */ /* 0x000fe40003f06100 */
[----:B-1----:R-:W-:Y:S01]  /*13f0*/  IADD3 R12, PT, PT, R23, R12, R16 ;  /* 0x0000000c170c7210 */ /* 0x002fe20007ffe010 */
[----:B------:R-:W0:Y:S08]  /*1400*/  F2I.TRUNC.NTZ R11, R6 ;  /* 0x00000006000b7305 */ /* 0x000e30000020f100 */
[----:B------:R-:W1:Y:S01]  /*1410*/  F2I.TRUNC.NTZ R7, R7 ;  /* 0x0000000700077305 */ /* 0x000e62000020f100 */
[----:B0-----:R-:W-:Y:S01]  /*1420*/  IADD3 R10, PT, PT, R11, R10, R12 ;  /* 0x0000000a0b0a7210 */ /* 0x001fe20007ffe00c */
[----:B------:R-:W-:-:S02]  /*1430*/  IMAD.MOV.U32 R11, RZ, RZ, 0x1000 ;  /* 0x00001000ff0b7424 */ /* 0x000fc400078e00ff */
[----:B------:R-:W-:Y:S02]  /*1440*/  IMAD.MOV.U32 R12, RZ, RZ, RZ ;  /* 0x000000ffff0c7224 */ /* 0x000fe400078e00ff */
[----:B-1----:R-:W-:Y:S01]  /*1450*/  IMAD.IADD R10, R7, 0x1, R10 ;  /* 0x00000001070a7824 */ /* 0x002fe200078e020a */
[----:B------:R-:W-:Y:S06]  /*1460*/  @!P0 BRA `(.L_x_103) ;  /* 0x0000000000dc8947 */ /* 0x000fec0003800000 */
[----:B------:R-:W0:Y:S01]  /*1470*/  LDC.64 R4, c[0x0][0x390] ;  /* 0x0000e400ff047b82 */ /* 0x000e220000000a00 */
[----:B------:R-:W-:Y:S02]  /*1480*/  IMAD.MOV.U32 R11, RZ, RZ, 0x1000 ;  /* 0x00001000ff0b7424 */ /* 0x000fe400078e00ff */
[----:B------:R-:W-:-:S07]  /*1490*/  IMAD.MOV.U32 R12, RZ, RZ, RZ ;  /* 0x000000ffff0c7224 */ /* 0x000fce00078e00ff */
.L_x_105:
[----:B------:R-:W-:-:S04]  /*14a0*/  LEA R6, P0, R11, R2, 0x2 ;  /* 0x000000020b067211 */ /* 0x000fc800078010ff */
[----:B------:R-:W-:-:S05]  /*14b0*/  LEA.HI.X R7, R11, R3, R12, 0x2, P0 ;  /* 0x000000030b077211 */ /* 0x000fca00000f140c */
        /* <DEDUP_REMOVED lines=15> */
[----:B------:R0:W5:Y:S02]  /*15b0*/  LDG.E R20, desc[UR6][R6.64+0x3c00] ;  /* 0x003c000606147981 */ /* 0x000164000c1e1900 */
[----:B0-----:R-:W-:-:S04]  /*15c0*/  IADD3 R6, P1, PT, -R11, R4, RZ ;  /* 0x000000040b067210 */ /* 0x001fc80007f3e1ff */
[----:B------:R-:W-:Y:S01]  /*15d0*/  ISETP.GE.U32.AND P0, PT, R6, 0x1000, PT ;  /* 0x000010000600780c */ /* 0x000fe20003f06070 */
[----:B------:R-:W-:-:S05]  /*15e0*/  IMAD.X R6, R5, 0x1, ~R12, P1 ;  /* 0x0000000105067824 */ /* 0x000fca00008e0e0c */
[----:B------:R-:W-:Y:S01]  /*15f0*/  ISETP.GE.U32.AND.EX P0, PT, R6, RZ, PT, P0 ;  /* 0x000000ff0600720c */ /* 0x000fe20003f06100 */
        /* <DEDUP_REMOVED lines=25> */
[----:B------:R-:W-:-:S05]  /*1790*/  IADD3 R11, P0, PT, R11, 0x1000, RZ ;  /* 0x000010000b0b7810 */ /* 0x000fca0007f1e0ff */
[----:B------:R-:W-:Y:S01]  /*17a0*/  IMAD.X R12, RZ, RZ, R12, P0 ;  /* 0x000000ffff0c7224 */ /* 0x000fe200000e060c */
[----:B------:R-:W-:-:S04]  /*17b0*/  ISETP.GT.U32.AND P0, PT, R11, R8, PT ;  /* 0x000000080b00720c */ /* 0x000fc80003f04070 */
[----:B------:R-:W-:-:S13]  /*17c0*/  ISETP.GT.U32.AND.EX P0, PT, R12, R9, PT, P0 ;  /* 0x000000090c00720c */ /* 0x000fda0003f04100 */
[----:B------:R-:W-:Y:S05]  /*17d0*/  @!P0 BRA `(.L_x_105) ;  /* 0xfffffffc00308947 */ /* 0x000fea000383ffff */
.L_x_103:
[----:B------:R-:W-:Y:S01]  /*17e0*/  IMAD.IADD R3, R4, 0x1, -R11 ;  /* 0x0000000104037824 */ /* 0x000fe200078e0a0b */
[----:B------:R-:W-:Y:S01]  /*17f0*/  ISETP.GE.U32.AND P1, PT, R11, R4, PT ;  /* 0x000000040b00720c */ /* 0x000fe20003f26070 */
[----:B------:R-:W-:Y:S03]  /*1800*/  BSSY.RECONVERGENT B1, `(.L_x_104) ;  /* 0x000008f000017945 */ /* 0x000fe60003800200 */
[----:B------:R-:W-:-:S04]  /*1810*/  ISETP.GE.AND P0, PT, R0, R3, PT ;  /* 0x000000030000720c */ /* 0x000fc80003f06270 */
[----:B------:R-:W-:-:S13]  /*1820*/  ISETP.GE.U32.OR.EX P0, PT, R12, R5, P0, P1 ;  /* 0x000000050c00720c */ /* 0x000fda0000706510 */
[----:B------:R-:W-:Y:S05]  /*1830*/  @P0 BRA `(.L_x_106) ;  /* 0x00000008002c0947 */ /* 0x000fea0003800000 */
[----:B------:R-:W-:Y:S01]  /*1840*/  LOP3.LUT R2, RZ, R0, RZ, 0x33, !PT ;  /* 0x00000000ff027212 */ /* 0x000fe200078e33ff */
[----:B------:R-:W-:Y:S03]  /*1850*/  BSSY.RECONVERGENT B2, `(.L_x_107) ;  /* 0x0000040000027945 */ /* 0x000fe60003800200 */
[----:B------:R-:W-:Y:S01]  /*1860*/  IADD3 R2, PT, PT, -R11, R4, R2 ;  /* 0x000000040b027210 */ /* 0x000fe20007ffe102 */
[----:B------:R-:W-:-:S03]  /*1870*/  IMAD.MOV.U32 R4, RZ, RZ, R0 ;  /* 0x000000ffff047224 */ /* 0x000fc600078e0000 */
[C---:B------:R-:W-:Y:S02]  /*1880*/  ISETP.GE.U32.AND P0, PT, R2.reuse, 0xf00, PT ;  /* 0x00000f000200780c */ /* 0x040fe40003f06070 */
[----:B------:R-:W-:-:S04]  /*1890*/  LEA.HI R5, R2, 0x1, RZ, 0x18 ;  /* 0x0000000102057811 */ /* 0x000fc800078fc0ff */
[----:B------:R-:W-:-:S04]  /*18a0*/  LOP3.LUT R27, R5, 0xf, RZ, 0xc0, !PT ;  /* 0x0000000f051b7812 */ /* 0x000fc800078ec0ff */
[----:B------:R-:W-:-:S03]  /*18b0*/  ISETP.NE.AND P1, PT, R27, RZ, PT ;  /* 0x000000ff1b00720c */ /* 0x000fc60003f25270 */
[----:B------:R-:W-:Y:S10]  /*18c0*/  @!P0 BRA `(.L_x_108) ;  /* 0x0000000000e08947 */ /* 0x000ff40003800000 */
[----:B------:R-:W0:Y:S01]  /*18d0*/  LDCU.64 UR4, c[0x0][0x380] ;  /* 0x00007000ff0477ac */ /* 0x000e220008000a00 */
[----:B------:R-:W-:Y:S02]  /*18e0*/  IADD3 R3, P0, PT, R0, R11, RZ ;  /* 0x0000000b00037210 */ /* 0x000fe40007f1e0ff */
[----:B------:R-:W-:-:S03]  /*18f0*/  LOP3.LUT R6, R5, 0x1fffff0, RZ, 0xc0, !PT ;  /* 0x01fffff005067812 */ /* 0x000fc600078ec0ff */
[----:B------:R-:W-:Y:S02]  /*1900*/  IMAD.X R4, RZ, RZ, R12, P0 ;  /* 0x000000ffff047224 */ /* 0x000fe400000e060c */
[----:B------:R-:W-:Y:S01]  /*1910*/  IMAD.MOV R6, RZ, RZ, -R6 ;  /* 0x000000ffff067224 */ /* 0x000fe200078e0a06 */
[----:B0-----:R-:W-:-:S04]  /*1920*/  LEA R2, P2, R3, UR4, 0x2 ;  /* 0x0000000403027c11 */ /* 0x001fc8000f8410ff */
[----:B------:R-:W-:Y:S02]  /*1930*/  IADD3 R2, P0, PT, R2, 0x2000, RZ ;  /* 0x0000200002027810 */ /* 0x000fe40007f1e0ff */
[----:B------:R-:W-:Y:S01]  /*1940*/  LEA.HI.X R3, R3, UR5, R4, 0x2, P2 ;  /* 0x0000000503037c11 */ /* 0x000fe200090f1404 */
[----:B------:R-:W-:-:S04]  /*1950*/  IMAD.MOV.U32 R4, RZ, RZ, R0 ;  /* 0x000000ffff047224 */ /* 0x000fc800078e0000 */
[----:B------:R-:W-:-:S07]  /*1960*/  IMAD.X R3, RZ, RZ, R3, P0 ;  /* 0x000000ffff037224 */ /* 0x000fce00000e0603 */
.L_x_109:
        /* <DEDUP_REMOVED lines=46> */
.L_x_108:
[----:B------:R-:W-:Y:S05]  /*1c50*/  BSYNC.RECONVERGENT B2 ;  /* 0x0000000000027941 */ /* 0x000fea0003800200 */
.L_x_107:
[----:B------:R-:W-:Y:S05]  /*1c60*/  @!P1 BRA `(.L_x_106) ;  /* 0x0000000400209947 */ /* 0x000fea0003800000 */
[----:B------:R-:W-:Y:S01]  /*1c70*/  ISETP.GE.U32.AND P0, PT, R27, 0x8, PT ;  /* 0x000000081b00780c */ /* 0x000fe20003f06070 */
[----:B------:R-:W-:Y:S01]  /*1c80*/  BSSY.RECONVERGENT B2, `(.L_x_110) ;  /* 0x000001e000027945 */ /* 0x000fe20003800200 */
[----:B------:R-:W-:-:S04]  /*1c90*/  LOP3.LUT R20, R5, 0x7, RZ, 0xc0, !PT ;  /* 0x0000000705147812 */ /* 0x000fc800078ec0ff */
[----:B------:R-:W-:-:S07]  /*1ca0*/  ISETP.NE.AND P1, PT, R20, RZ, PT ;  /* 0x000000ff1400720c */ /* 0x000fce0003f25270 */
[----:B------:R-:W-:Y:S06]  /*1cb0*/  @!P0 BRA `(.L_x_111) ;  /* 0x0000000000688947 */ /* 0x000fec0003800000 */
[----:B------:R-:W0:Y:S01]  /*1cc0*/  LDCU.64 UR4, c[0x0][0x380] ;  /* 0x00007000ff0477ac */ /* 0x000e220008000a00 */
[----:B------:R-:W-:-:S05]  /*1cd0*/  IADD3 R3, P0, PT, R4, R11, RZ ;  /* 0x0000000b04037210 */ /* 0x000fca0007f1e0ff */
[----:B------:R-:W-:Y:S01]  /*1ce0*/  IMAD.X R6, RZ, RZ, R12, P0 ;  /* 0x000000ffff067224 */ /* 0x000fe200000e060c */
        /* <DEDUP_REMOVED lines=23> */
.L_x_111:
[----:B------:R-:W-:Y:S05]  /*1e60*/  BSYNC.RECONVERGENT B2 ;  /* 0x0000000000027941 */ /* 0x000fea0003800200 */
.L_x_110:
        /* <DEDUP_REMOVED lines=22> */
.L_x_113:
[----:B------:R-:W-:Y:S05]  /*1fd0*/  BSYNC.RECONVERGENT B2 ;  /* 0x0000000000027941 */ /* 0x000fea0003800200 */
.L_x_112:
[----:B------:R-:W-:Y:S05]  /*1fe0*/  @!P1 BRA `(.L_x_106) ;  /* 0x0000000000409947 */ /* 0x000fea0003800000 */
[----:B------:R-:W0:Y:S01]  /*1ff0*/  LDCU.64 UR4, c[0x0][0x380] ;  /* 0x00007000ff0477ac */ /* 0x000e220008000a00 */
[----:B------:R-:W-:Y:S01]  /*2000*/  IADD3 R7, P0, PT, R4, R11, RZ ;  /* 0x0000000b04077210 */ /* 0x000fe20007f1e0ff */
[----:B------:R-:W-:-:S04]  /*2010*/  IMAD.MOV R4, RZ, RZ, -R5 ;  /* 0x000000ffff047224 */ /* 0x000fc800078e0a05 */
[----:B------:R-:W-:Y:S01]  /*2020*/  IMAD.X R12, RZ, RZ, R12, P0 ;  /* 0x000000ffff0c7224 */ /* 0x000fe200000e060c */
[----:B0-----:R-:W-:-:S04]  /*2030*/  LEA R6, P1, R7, UR4, 0x2 ;  /* 0x0000000407067c11 */ /* 0x001fc8000f8210ff */
[----:B------:R-:W-:-:S09]  /*2040*/  LEA.HI.X R7, R7, UR5, R12, 0x2, P1 ;  /* 0x0000000507077c11 */ /* 0x000fd200088f140c */
.L_x_114:
        /* <DEDUP_REMOVED lines=10> */
.L_x_106:
[----:B------:R-:W-:Y:S05]  /*20f0*/  BSYNC.RECONVERGENT B1 ;  /* 0x0000000000017941 */ /* 0x000fea0003800200 */
.L_x_104:
[----:B------:R-:W0:Y:S01]  /*2100*/  S2R R8, SR_LANEID ;  /* 0x0000000000087919 */ /* 0x000e220000000000 */
[----:B------:R-:W-:Y:S01]  /*2110*/  ISETP.NE.AND P5, PT, R0, RZ, PT ;  /* 0x000000ff0000720c */ /* 0x000fe20003fa5270 */
        /* <DEDUP_REMOVED lines=35> */
[----:B--2---:R-:W1:Y:S01]  /*2350*/  LDS.64 R2, [UR4+0x20] ;  /* 0x00002004ff027984 */ /* 0x004e620008000a00 */
[----:B0-----:R-:W-:-:S04]  /*2360*/  IADD3 R0, PT, PT, R4, R0, R13 ;  /* 0x0000000004007210 */ /* 0x001fc80007ffe00d */
[----:B------:R-:W-:-:S04]  /*2370*/  IADD3 R0, PT, PT, R6, R0, R5 ;  /* 0x0000000006007210 */ /* 0x000fc80007ffe005 */
[----:B-1----:R-:W-:-:S05]  /*2380*/  IADD3 R0, PT, PT, R2, R0, R7 ;  /* 0x0000000002007210 */ /* 0x002fca0007ffe007 */
[----:B------:R-:W-:-:S07]  /*2390*/  IMAD.IADD R13, R0, 0x1, R3 ;  /* 0x00000001000d7824 */ /* 0x000fce00078e0203 */
.L_x_102:
[----:B------:R-:W-:Y:S05]  /*23a0*/  BSYNC.RECONVERGENT B0 ;  /* 0x0000000000007941 */ /* 0x000fea0003800200 */
.L_x_87:
[----:B------:R-:W-:Y:S05]  /*23b0*/  @P5 EXIT ;  /* 0x000000000000594d */ /* 0x000fea0003800000 */
[----:B--2---:R-:W2:Y:S01]  /*23c0*/  LDC.64 R2, c[0x0][0x388] ;  /* 0x0000e200ff027b82 */ /* 0x004ea20000000a00 */
[----:B------:R-:W0:Y:S02]  /*23d0*/  LDCU UR4, c[0x0][0x39c] ;  /* 0x00007380ff0477ac */ /* 0x000e240008000800 */
[----:B01----:R-:W-:-:S05]  /*23e0*/  VIADD R13, R13, UR4 ;  /* 0x000000040d0d7c36 */ /* 0x003fca0008000000 */
[----:B--2---:R-:W-:Y:S01]  /*23f0*/  STG.E desc[UR6][R2.64], R13 ;  /* 0x0000000d02007986 */ /* 0x004fe2000c101906 */
[----:B------:R-:W-:Y:S05]  /*2400*/  EXIT ;  /* 0x000000000000794d */ /* 0x000fea0003800000 */
.L_x_115:
        /* <DEDUP_REMOVED lines=15> */
.L_x_294:


//--------------------- .text._ZN3cub18CUB_300001_SM_10006detail6reduce28DeviceReduceSingleTileKernelINS2_10policy_hubIijN4cuda3std3__44plusIiEEE10Policy1000EPiSC_iS9_iiNS7_10__identityEEEvT0_T1_T2_T3_T4_T6_ --------------------------
	.section	.text._ZN3cub18CUB_300001_SM_10006detail6reduce28DeviceReduceSingleTileKernelINS2_10policy_hubIijN4cuda3std3__44plusIiEEE10Policy1000EPiSC_iS9_iiNS7_10__identityEEEvT0_T1_T2_T3_T4_T6_,"ax",@progbits
	.align	128
        .global         _ZN3cub18CUB_300001_SM_10006detail6reduce28DeviceReduceSingleTileKernelINS2_10policy_hubIijN4cuda3std3__44plusIiEEE10Policy1000EPiSC_iS9_iiNS7_10__identityEEEvT0_T1_T2_T3_T4_T6_
        .type           _ZN3cub18CUB_300001_SM_10006detail6reduce28DeviceReduceSingleTileKernelINS2_10policy_hubIijN4cuda3std3__44plusIiEEE10Policy1000EPiSC_iS9_iiNS7_10__identityEEEvT0_T1_T2_T3_T4_T6_,@function
        .size           _ZN3cub18CUB_300001_SM_10006detail6reduce28DeviceReduceSingleTileKernelINS2_10policy_hubIijN4cuda3std3__44plusIiEEE10Policy1000EPiSC_iS9_iiNS7_10__identityEEEvT0_T1_T2_T3_T4_T6_,(.L_x_295 - _ZN3cub18CUB_300001_SM_10006detail6reduce28DeviceReduceSingleTileKernelINS2_10policy_hubIijN4cuda3std3__44plusIiEEE10Policy1000EPiSC_iS9_iiNS7_10__identityEEEvT0_T1_T2_T3_T4_T6_)
        .other          _ZN3cub18CUB_300001_SM_10006detail6reduce28DeviceReduceSingleTileKernelINS2_10policy_hubIijN4cuda3std3__44plusIiEEE10Policy1000EPiSC_iS9_iiNS7_10__identityEEEvT0_T1_T2_T3_T4_T6_,@"STO_CUDA_ENTRY STV_DEFAULT"
_ZN3cub18CUB_300001_SM_10006detail6reduce28DeviceReduceSingleTileKernelINS2_10policy_hubIijN4cuda3std3__44plusIiEEE10Policy1000EPiSC_iS9_iiNS7_10__identityEEEvT0_T1_T2_T3_T4_T6_:
.text._ZN3cub18CUB_300001_SM_10006detail6reduce28DeviceReduceSingleTileKernelINS2_10policy_hubIijN4cuda3std3__44plusIiEEE10Policy1000EPiSC_iS9_iiNS7_10__identityEEEvT0_T1_T2_T3_T4_T6_:
        /* <DEDUP_REMOVED lines=13> */
.L_x_116:
        /* <DEDUP_REMOVED lines=16> */
.L_x_121:
[----:B------:R-:W-:Y:S05]  /*01d0*/  BSYNC.RECONVERGENT B1 ;  /* 0x0000000000017941 */ /* 0x000fea0003800200 */
.L_x_120:
        /* <DEDUP_REMOVED lines=16> */
.L_x_126:
        /* <DEDUP_REMOVED lines=9> */
.L_x_125:
[----:B------:R-:W-:Y:S05]  /*0370*/  BSYNC.RECONVERGENT B2 ;  /* 0x0000000000027941 */ /* 0x000fea0003800200 */
.L_x_124:
        /* <DEDUP_REMOVED lines=8> */
.L_x_129:
        /* <DEDUP_REMOVED lines=35> */
.L_x_128:
[----:B------:R-:W-:Y:S05]  /*0630*/  BSYNC.RECONVERGENT B2 ;  /* 0x0000000000027941 */ /* 0x000fea0003800200 */
.L_x_127:
        /* <DEDUP_REMOVED lines=22> */
.L_x_131:
[----:B------:R-:W-:Y:S05]  /*07a0*/  BSYNC.RECONVERGENT B2 ;  /* 0x0000000000027941 */ /* 0x000fea0003800200 */
.L_x_130:
        /* <DEDUP_REMOVED lines=10> */
.L_x_123:
[----:B------:R-:W-:Y:S05]  /*0850*/  BSYNC.RECONVERGENT B1 ;  /* 0x0000000000017941 */ /* 0x000fea0003800200 */
.L_x_122:
        /* <DEDUP_REMOVED lines=45> */
.L_x_132:
        /* <DEDUP_REMOVED lines=67> */
.L_x_119:
        /* <DEDUP_REMOVED lines=22> */
.L_x_136:
        /* <DEDUP_REMOVED lines=20> */
.L_x_134:
        /* <DEDUP_REMOVED lines=20> */
.L_x_140:
        /* <DEDUP_REMOVED lines=8> */
.L_x_139:
[----:B------:R-:W-:Y:S05]  /*13c0*/  BSYNC.RECONVERGENT B2 ;  /* 0x0000000000027941 */ /* 0x000fea0003800200 */
.L_x_138:
        /* <DEDUP_REMOVED lines=16> */
.L_x_143:
        /* <DEDUP_REMOVED lines=39> */
.L_x_142:
[----:B------:R-:W-:Y:S05]  /*1740*/  BSYNC.RECONVERGENT B2 ;  /* 0x0000000000027941 */ /* 0x000fea0003800200 */
.L_x_141:
        /* <DEDUP_REMOVED lines=27> */
.L_x_145:
[----:B------:R-:W-:Y:S05]  /*1900*/  BSYNC.RECONVERGENT B2 ;  /* 0x0000000000027941 */ /* 0x000fea0003800200 */
.L_x_144:
        /* <DEDUP_REMOVED lines=10> */
.L_x_137:
[----:B------:R-:W-:Y:S05]  /*19b0*/  BSYNC.RECONVERGENT B1 ;  /* 0x0000000000017941 */ /* 0x000fea0003800200 */
.L_x_135:
        /* <DEDUP_REMOVED lines=43> */
.L_x_118:
        /* <DEDUP_REMOVED lines=12> */
.L_x_148:
[----:B------:R-:W-:Y:S05]  /*1d30*/  BSYNC.RECONVERGENT B1 ;  /* 0x0000000000017941 */ /* 0x000fea0003800200 */
.L_x_147:
        /* <DEDUP_REMOVED lines=16> */
.L_x_153:
        /* <DEDUP_REMOVED lines=9> */
.L_x_152:
[----:B------:R-:W-:Y:S05]  /*1ed0*/  BSYNC.RECONVERGENT B2 ;  /* 0x0000000000027941 */ /* 0x000fea0003800200 */
.L_x_151:
        /* <DEDUP_REMOVED lines=8> */
.L_x_156:
        /* <DEDUP_REMOVED lines=35> */
.L_x_155:
[----:B------:R-:W-:Y:S05]  /*2190*/  BSYNC.RECONVERGENT B2 ;  /* 0x0000000000027941 */ /* 0x000fea0003800200 */
.L_x_154:
        /* <DEDUP_REMOVED lines=22> */
.L_x_158:
[----:B------:R-:W-:Y:S05]  /*2300*/  BSYNC.RECONVERGENT B2 ;  /* 0x0000000000027941 */ /* 0x000fea0003800200 */
.L_x_157:
        /* <DEDUP_REMOVED lines=10> */
.L_x_150:
[----:B------:R-:W-:Y:S05]  /*23b0*/  BSYNC.RECONVERGENT B1 ;  /* 0x0000000000017941 */ /* 0x000fea0003800200 */
.L_x_149:
        /* <DEDUP_REMOVED lines=45> */
.L_x_159:
        /* <DEDUP_REMOVED lines=67> */
.L_x_146:
        /* <DEDUP_REMOVED lines=33> */
.L_x_162:
        /* <DEDUP_REMOVED lines=32> */
.L_x_160:
        /* <DEDUP_REMOVED lines=20> */
.L_x_166:
        /* <DEDUP_REMOVED lines=8> */
.L_x_165:
[----:B------:R-:W-:Y:S05]  /*3090*/  BSYNC.RECONVERGENT B2 ;  /* 0x0000000000027941 */ /* 0x000fea0003800200 */
.L_x_164:
        /* <DEDUP_REMOVED lines=16> */
.L_x_169:
        /* <DEDUP_REMOVED lines=39> */
.L_x_168:
[----:B------:R-:W-:Y:S05]  /*3410*/  BSYNC.RECONVERGENT B2 ;  /* 0x0000000000027941 */ /* 0x000fea0003800200 */
.L_x_167:
        /* <DEDUP_REMOVED lines=27> */
.L_x_171:
[----:B------:R-:W-:Y:S05]  /*35d0*/  BSYNC.RECONVERGENT B2 ;  /* 0x0000000000027941 */ /* 0x000fea0003800200 */
.L_x_170:
        /* <DEDUP_REMOVED lines=10> */
.L_x_163:
[----:B------:R-:W-:Y:S05]  /*3680*/  BSYNC.RECONVERGENT B1 ;  /* 0x0000000000017941 */ /* 0x000fea0003800200 */
.L_x_161:
        /* <DEDUP_REMOVED lines=42> */
.L_x_133:
[----:B------:R-:W-:Y:S05]  /*3930*/  BSYNC.RECONVERGENT B0 ;  /* 0x0000000000007941 */ /* 0x000fea0003800200 */
.L_x_117:
[----:B------:R-:W-:Y:S05]  /*3940*/  @P0 EXIT ;  /* 0x000000000000094d */ /* 0x000fea0003800000 */
[----:B-1----:R-:W1:Y:S01]  /*3950*/  LDC.64 R4, c[0x0][0x388] ;  /* 0x0000e200ff047b82 */ /* 0x002e620000000a00 */
[----:B------:R-:W0:Y:S02]  /*3960*/  LDCU UR4, c[0x0][0x398] ;  /* 0x00007300ff0477ac */ /* 0x000e240008000800 */
[----:B0-234-:R-:W-:-:S05]  /*3970*/  VIADD R3, R3, UR4 ;  /* 0x0000000403037c36 */ /* 0x01dfca0008000000 */
[----:B-1----:R-:W-:Y:S01]  /*3980*/  STG.E desc[UR6][R4.64], R3 ;  /* 0x0000000304007986 */ /* 0x002fe2000c101906 */
[----:B------:R-:W-:Y:S05]  /*3990*/  EXIT ;  /* 0x000000000000794d */ /* 0x000fea0003800000 */
.L_x_172:
        /* <DEDUP_REMOVED lines=14> */
.L_x_295:


//--------------------- .text._ZN3cub18CUB_300001_SM_10006detail6reduce18DeviceReduceKernelINS2_10policy_hubIijN4cuda3std3__44plusIiEEE10Policy1000EN6thrust24THRUST_300001_SM_1000_NS6detail15normal_iteratorINSD_10device_ptrIfEEEEjS9_iNS7_10__identityEEEvT0_PT3_T1_NS0_13GridEvenShareISN_EET2_T4_ --------------------------
	.section	.text._ZN3cub18CUB_300001_SM_10006detail6reduce18DeviceReduceKernelINS2_10policy_hubIijN4cuda3std3__44plusIiEEE10Policy1000EN6thrust24THRUST_300001_SM_1000_NS6detail15normal_iteratorINSD_10device_ptrIfEEEEjS9_iNS7_10__identityEEEvT0_PT3_T1_NS0_13GridEvenShareISN_EET2_T4_,"ax",@progbits
	.align	128
        .global         _ZN3cub18CUB_300001_SM_10006detail6reduce18DeviceReduceKernelINS2_10policy_hubIijN4cuda3std3__44plusIiEEE10Policy1000EN6thrust24THRUST_300001_SM_1000_NS6detail15normal_iteratorINSD_10device_ptrIfEEEEjS9_iNS7_10__identityEEEvT0_PT3_T1_NS0_13GridEvenShareISN_EET2_T4_
        .type           _ZN3cub18CUB_300001_SM_10006detail6reduce18DeviceReduceKernelINS2_10policy_hubIijN4cuda3std3__44plusIiEEE10Policy1000EN6thrust24THRUST_300001_SM_1000_NS6detail15normal_iteratorINSD_10device_ptrIfEEEEjS9_iNS7_10__identityEEEvT0_PT3_T1_NS0_13GridEvenShareISN_EET2_T4_,@function
        .size           _ZN3cub18CUB_300001_SM_10006detail6reduce18DeviceReduceKernelINS2_10policy_hubIijN4cuda3std3__44plusIiEEE10Policy1000EN6thrust24THRUST_300001_SM_1000_NS6detail15normal_iteratorINSD_10device_ptrIfEEEEjS9_iNS7_10__identityEEEvT0_PT3_T1_NS0_13GridEvenShareISN_EET2_T4_,(.L_x_296 - _ZN3cub18CUB_300001_SM_10006detail6reduce18DeviceReduceKernelINS2_10policy_hubIijN4cuda3std3__44plusIiEEE10Policy1000EN6thrust24THRUST_300001_SM_1000_NS6detail15normal_iteratorINSD_10device_ptrIfEEEEjS9_iNS7_10__identityEEEvT0_PT3_T1_NS0_13GridEvenShareISN_EET2_T4_)
        .other          _ZN3cub18CUB_300001_SM_10006detail6reduce18DeviceReduceKernelINS2_10policy_hubIijN4cuda3std3__44plusIiEEE10Policy1000EN6thrust24THRUST_300001_SM_1000_NS6detail15normal_iteratorINSD_10device_ptrIfEEEEjS9_iNS7_10__identityEEEvT0_PT3_T1_NS0_13GridEvenShareISN_EET2_T4_,@"STO_CUDA_ENTRY STV_DEFAULT"
_ZN3cub18CUB_300001_SM_10006detail6reduce18DeviceReduceKernelINS2_10policy_hubIijN4cuda3std3__44plusIiEEE10Policy1000EN6thrust24THRUST_300001_SM_1000_NS6detail15normal_iteratorINSD_10device_ptrIfEEEEjS9_iNS7_10__identityEEEvT0_PT3_T1_NS0_13GridEvenShareISN_EET2_T4_:
.text._ZN3cub18CUB_300001_SM_10006detail6reduce18DeviceReduceKernelINS2_10policy_hubIijN4cuda3std3__44plusIiEEE10Policy1000EN6thrust24THRUST_300001_SM_1000_NS6detail15normal_iteratorINSD_10device_ptrIfEEEEjS9_iNS7_10__identityEEEvT0_PT3_T1_NS0_13GridEvenShareISN_EET2_T4_:
[----:B------:R-:W-:Y:S01]  /*0000*/  LDC R1, c[0x0][0x37c] ;  /* 0x0000df00ff017b82 */ /* 0x000fe20000000800 */
[----:B------:R-:W0:Y:S07]  /*0010*/  S2R R3, SR_CTAID.X ;  /* 0x0000000000037919 */ /* 0x000e2e0000002500 */
[----:B------:R-:W1:Y:S01]  /*0020*/  LDC.64 R8, c[0x0][0x3a8] ;  /* 0x0000ea00ff087b82 */ /* 0x000e620000000a00 */
[----:B------:R-:W2:Y:S01]  /*0030*/  LDCU.64 UR6, c[0x0][0x358] ;  /* 0x00006b00ff0677ac */ /* 0x000ea20008000a00 */
[----:B------:R-:W-:Y:S01]  /*0040*/  BSSY.RECONVERGENT B0, `(.L_x_173) ;  /* 0x0000291000007945 */ /* 0x000fe20003800200 */
[----:B-1----:R-:W-:-:S02]  /*0050*/  IMAD.SHL.U32 R13, R9, 0x1000, RZ ;  /* 0x00001000090d7824 */ /* 0x002fc400078e00ff */
[----:B0-----:R-:W-:-:S05]  /*0060*/  IMAD R0, R3, -0x1000, R8 ;  /* 0xfffff00003007824 */ /* 0x001fca00078e0208 */
[----:B------:R-:W-:-:S13]  /*0070*/  ISETP.GT.U32.AND P0, PT, R0, 0xfff, PT ;  /* 0x00000fff0000780c */ /* 0x000fda0003f04070 */
[----:B--2---:R-:W-:Y:S05]  /*0080*/  @P0 BRA `(.L_x_174) ;  /* 0x0000001000cc0947 */ /* 0x004fea0003800000 */
[----:B------:R-:W0:Y:S01]  /*0090*/  S2R R2, SR_TID.X ;  /* 0x0000000000027919 */ /* 0x000e220000002100 */
[----:B------:R-:W-:Y:S01]  /*00a0*/  BSSY.RECONVERGENT B1, `(.L_x_175) ;  /* 0x000000b000017945 */ /* 0x000fe20003800200 */
[----:B------:R-:W-:Y:S01]  /*00b0*/  IMAD.MOV.U32 R29, RZ, RZ, RZ ;  /* 0x000000ffff1d7224 */ /* 0x000fe200078e00ff */
[----:B0-----:R-:W-:Y:S01]  /*00c0*/  ISETP.GE.U32.AND P0, PT, R2, R0, PT ;  /* 0x000000000200720c */ /* 0x001fe20003f06070 */
[----:B------:R-:W-:-:S12]  /*00d0*/  IMAD.MOV.U32 R4, RZ, RZ, R2 ;  /* 0x000000ffff047224 */ /* 0x000fd800078e0002 */
[----:B------:R-:W-:Y:S05]  /*00e0*/  @P0 BRA `(.L_x_176) ;  /* 0x0000000000180947 */ /* 0x000fea0003800000 */
[----:B------:R-:W0:Y:S01]  /*00f0*/  LDC.64 R6, c[0x0][0x380] ;  /* 0x0000e000ff067b82 */ /* 0x000e220000000a00 */
[----:B------:R-:W-:-:S04]  /*0100*/  IMAD R5, R3, 0x1000, R2 ;  /* 0x0000100003057824 */ /* 0x000fc800078e0202 */
[----:B0-----:R-:W-:-:S06]  /*0110*/  IMAD.WIDE.U32 R6, R5, 0x4, R6 ;  /* 0x0000000405067825 */ /* 0x001fcc00078e0006 */
[----:B------:R-:W2:Y:S01]  /*0120*/  LDG.E R6, desc[UR6][R6.64] ;  /* 0x0000000606067981 */ /* 0x000ea2000c1e1900 */
[----:B------:R-:W-:Y:S01]  /*0130*/  VIADD R4, R2, 0x100 ;  /* 0x0000010002047836 */ /* 0x000fe20000000000 */
[----:B--2---:R0:W1:Y:S06]  /*0140*/  F2I.TRUNC.NTZ R29, R6 ;  /* 0x00000006001d7305 */ /* 0x00406c000020f100 */
.L_x_176:
[----:B------:R-:W-:Y:S05]  /*0150*/  BSYNC.RECONVERGENT B1 ;  /* 0x0000000000017941 */ /* 0x000fea0003800200 */
.L_x_175:
[----:B------:R-:W-:Y:S01]  /*0160*/  ISETP.GE.U32.AND P0, PT, R4, R0, PT ;  /* 0x000000000400720c */ /* 0x000fe20003f06070 */
[----:B------:R-:W-:-:S12]  /*0170*/  BSSY.RECONVERGENT B1, `(.L_x_177) ;  /* 0x00000b4000017945 */ /* 0x000fd80003800200 */
[----:B------:R-:W-:Y:S05]  /*0180*/  @P0 BRA `(.L_x_178) ;  /* 0x0000000800c80947 */ /* 0x000fea0003800000 */
[----:B------:R-:W-:Y:S01]  /*0190*/  LOP3.LUT R5, RZ, R4, RZ, 0x33, !PT ;  /* 0x00000004ff057212 */ /* 0x000fe200078e33ff */
[----:B------:R-:W-:Y:S04]  /*01a0*/  BSSY.RECONVERGENT B2, `(.L_x_179) ;  /* 0x000005b000027945 */ /* 0x000fe80003800200 */
[----:B------:R-:W-:-:S04]  /*01b0*/  IMAD.IADD R8, R5, 0x1, R8 ;  /* 0x0000000105087824 */ /* 0x000fc800078e0208 */
[----:B------:R-:W-:-:S05]  /*01c0*/  IMAD R8, R3, -0x1000, R8 ;  /* 0xfffff00003087824 */ /* 0x000fca00078e0208 */
[C---:B------:R-:W-:Y:S02]  /*01d0*/  ISETP.GE.U32.AND P0, PT, R8.reuse, 0xf00, PT ;  /* 0x00000f000800780c */ /* 0x040fe40003f06070 */
[----:B------:R-:W-:-:S04]  /*01e0*/  LEA.HI R5, R8, 0x1, RZ, 0x18 ;  /* 0x0000000108057811 */ /* 0x000fc800078fc0ff */
[----:B0-----:R-:W-:-:S07]  /*01f0*/  LOP3.LUT R6, R5, 0xf, RZ, 0xc0, !PT ;  /* 0x0000000f05067812 */ /* 0x001fce00078ec0ff */
[----:B------:R-:W-:Y:S05]  /*0200*/  @!P0 BRA `(.L_x_180) ;  /* 0x0000000400508947 */ /* 0x000fea0003800000 */
[----:B------:R-:W0:Y:S01]  /*0210*/  LDC.64 R12, c[0x0][0x380] ;  /* 0x0000e000ff0c7b82 */ /* 0x000e220000000a00 */
[----:B------:R-:W-:Y:S01]  /*0220*/  LOP3.LUT R8, R5, 0x1fffff0, RZ, 0xc0, !PT ;  /* 0x01fffff005087812 */ /* 0x000fe200078ec0ff */
[----:B------:R-:W-:Y:S01]  /*0230*/  BSSY.RECONVERGENT B3, `(.L_x_181) ;  /* 0x0000050000037945 */ /* 0x000fe20003800200 */
[----:B------:R-:W-:Y:S01]  /*0240*/  LOP3.LUT R7, R4, 0x800, RZ, 0xfc, !PT ;  /* 0x0000080004077812 */ /* 0x000fe200078efcff */
[----:B------:R-:W-:Y:S01]  /*0250*/  IMAD R4, R3, 0x1000, R4 ;  /* 0x0000100003047824 */ /* 0x000fe200078e0204 */
[----:B------:R-:W-:-:S07]  /*0260*/  IADD3 R8, PT, PT, -R8, RZ, RZ ;  /* 0x000000ff08087210 */ /* 0x000fce0007ffe1ff */
.L_x_182:
[C---:B------:R-:W-:Y:S02]  /*0270*/  VIADD R19, R4.reuse, 0x100 ;  /* 0x0000010004137836 */ /* 0x040fe40000000000 */
[----:B0-----:R-:W-:-:S04]  /*0280*/  IMAD.WIDE.U32 R14, R4, 0x4, R12 ;  /* 0x00000004040e7825 */ /* 0x001fc800078e000c */
[--C-:B------:R-:W-:Y:S01]  /*0290*/  IMAD.WIDE.U32 R18, R19, 0x4, R12.reuse ;  /* 0x0000000413127825 */ /* 0x100fe200078e000c */
[----:B------:R-:W2:Y:S04]  /*02a0*/  LDG.E R11, desc[UR6][R14.64] ;  /* 0x000000060e0b7981 */ /* 0x000ea8000c1e1900 */
[----:B------:R0:W3:Y:S01]  /*02b0*/  LDG.E R28, desc[UR6][R18.64] ;  /* 0x00000006121c7981 */ /* 0x0000e2000c1e1900 */
[C---:B------:R-:W-:Y:S02]  /*02c0*/  VIADD R17, R4.reuse, 0x200 ;  /* 0x0000020004117836 */ /* 0x040fe40000000000 */
[----:B------:R-:W-:Y:S02]  /*02d0*/  VIADD R23, R4, 0x300 ;  /* 0x0000030004177836 */ /* 0x000fe40000000000 */
[----:B------:R-:W-:-:S04]  /*02e0*/  IMAD.WIDE.U32 R16, R17, 0x4, R12 ;  /* 0x0000000411107825 */ /* 0x000fc800078e000c */
[C---:B------:R-:W-:Y:S01]  /*02f0*/  VIADD R25, R4.reuse, 0x400 ;  /* 0x0000040004197836 */ /* 0x040fe20000000000 */
[----:B------:R4:W5:Y:S01]  /*0300*/  LDG.E R9, desc[UR6][R16.64] ;  /* 0x0000000610097981 */ /* 0x000962000c1e1900 */
[C---:B0-----:R-:W-:Y:S01]  /*0310*/  VIADD R19, R4.reuse, 0x700 ;  /* 0x0000070004137836 */ /* 0x041fe20000000000 */
[----:B------:R-:W-:Y:S01]  /*0320*/  IADD3 R26, PT, PT, R4, 0x800, RZ ;  /* 0x00000800041a7810 */ /* 0x000fe20007ffe0ff */
[----:B------:R-:W-:-:S04]  /*0330*/  IMAD.WIDE.U32 R22, R23, 0x4, R12 ;  /* 0x0000000417167825 */ /* 0x000fc800078e000c */
[----:B------:R-:W-:Y:S01]  /*0340*/  VIADD R15, R4, 0x600 ;  /* 0x00000600040f7836 */ /* 0x000fe20000000000 */
[----:B------:R0:W5:Y:S01]  /*0350*/  LDG.E R10, desc[UR6][R22.64] ;  /* 0x00000006160a7981 */ /* 0x000162000c1e1900 */
[----:B------:R-:W-:-:S04]  /*0360*/  IMAD.WIDE.U32 R24, R25, 0x4, R12 ;  /* 0x0000000419187825 */ /* 0x000fc800078e000c */
[----:B------:R-:W-:Y:S01]  /*0370*/  VIADD R21, R4, 0x500 ;  /* 0x0000050004157836 */ /* 0x000fe20000000000 */
[----:B------:R1:W5:Y:S01]  /*0380*/  LDG.E R18, desc[UR6][R24.64] ;  /* 0x0000000618127981 */ /* 0x000362000c1e1900 */
[----:B----4-:R-:W-:-:S04]  /*0390*/  IMAD.WIDE.U32 R16, R19, 0x4, R12 ;  /* 0x0000000413107825 */ /* 0x010fc800078e000c */
[----:B------:R-:W-:-:S04]  /*03a0*/  IMAD.WIDE.U32 R14, R15, 0x4, R12 ;  /* 0x000000040f0e7825 */ /* 0x000fc800078e000c */
[--C-:B------:R-:W-:Y:S01]  /*03b0*/  IMAD.WIDE.U32 R20, R21, 0x4, R12.reuse ;  /* 0x0000000415147825 */ /* 0x100fe200078e000c */
[----:B------:R4:W5:Y:S03]  /*03c0*/  LDG.E R27, desc[UR6][R14.64] ;  /* 0x000000060e1b7981 */ /* 0x000966000c1e1900 */
[----:B0-----:R-:W-:Y:S01]  /*03d0*/  IMAD.WIDE.U32 R22, R26, 0x4, R12 ;  /* 0x000000041a167825 */ /* 0x001fe200078e000c */
[----:B------:R0:W5:Y:S03]  /*03e0*/  LDG.E R19, desc[UR6][R20.64] ;  /* 0x0000000614137981 */ /* 0x000166000c1e1900 */
[C---:B-1----:R-:W-:Y:S01]  /*03f0*/  VIADD R25, R4.reuse, 0x900 ;  /* 0x0000090004197836 */ /* 0x042fe20000000000 */
[----:B------:R1:W5:Y:S01]  /*0400*/  LDG.E R26, desc[UR6][R16.64] ;  /* 0x00000006101a7981 */ /* 0x000362000c1e1900 */
[----:B----4-:R-:W-:-:S02]  /*0410*/  VIADD R15, R4, 0xb00 ;  /* 0x00000b00040f7836 */ /* 0x010fc40000000000 */
[--C-:B0-----:R-:W-:Y:S02]  /*0420*/  IMAD.WIDE.U32 R20, R25, 0x4, R12.reuse ;  /* 0x0000000419147825 */ /* 0x101fe400078e000c */
[----:B------:R0:W4:Y:S02]  /*0430*/  LDG.E R25, desc[UR6][R22.64] ;  /* 0x0000000616197981 */ /* 0x000124000c1e1900 */
[C---:B-1----:R-:W-:Y:S02]  /*0440*/  VIADD R17, R4.reuse, 0xa00 ;  /* 0x00000a0004117836 */ /* 0x042fe40000000000 */
[----:B------:R-:W-:Y:S01]  /*0450*/  IMAD.WIDE.U32 R14, R15, 0x4, R12 ;  /* 0x000000040f0e7825 */ /* 0x000fe200078e000c */
[----:B------:R1:W4:Y:S03]  /*0460*/  LDG.E R24, desc[UR6][R20.64] ;  /* 0x0000000614187981 */ /* 0x000326000c1e1900 */
[----:B0-----:R-:W-:-:S02]  /*0470*/  VIADD R23, R4, 0xe00 ;  /* 0x00000e0004177836 */ /* 0x001fc40000000000 */
[----:B-1----:R-:W-:Y:S01]  /*0480*/  VIADD R21, R4, 0xd00 ;  /* 0x00000d0004157836 */ /* 0x002fe20000000000 */
[----:B--2---:R-:W-:Y:S08]  /*0490*/  F2I.TRUNC.NTZ R11, R11 ;  /* 0x0000000b000b7305 */ /* 0x004ff0000020f100 */
[----:B---3--:R-:W0:Y:S02]  /*04a0*/  F2I.TRUNC.NTZ R28, R28 ;  /* 0x0000001c001c7305 */ /* 0x008e24000020f100 */
[----:B0-----:R-:W-:Y:S01]  /*04b0*/  IADD3 R11, PT, PT, R28, R11, R29 ;  /* 0x0000000b1c0b7210 */ /* 0x001fe20007ffe01d */
[----:B------:R-:W-:-:S04]  /*04c0*/  IMAD.WIDE.U32 R28, R17, 0x4, R12 ;  /* 0x00000004111c7825 */ /* 0x000fc800078e000c */
[----:B------:R-:W-:Y:S02]  /*04d0*/  VIADD R17, R4, 0xc00 ;  /* 0x00000c0004117836 */ /* 0x000fe40000000000 */
[----:B------:R-:W2:Y:S04]  /*04e0*/  LDG.E R28, desc[UR6][R28.64] ;  /* 0x000000061c1c7981 */ /* 0x000ea8000c1e1900 */
[----:B------:R0:W3:Y:S02]  /*04f0*/  LDG.E R29, desc[UR6][R14.64] ;  /* 0x000000060e1d7981 */ /* 0x0000e4000c1e1900 */
[----:B0-----:R-:W-:-:S04]  /*0500*/  IMAD.WIDE.U32 R14, R17, 0x4, R12 ;  /* 0x00000004110e7825 */ /* 0x001fc800078e000c */
[--C-:B------:R-:W-:Y:S02]  /*0510*/  IMAD.WIDE.U32 R16, R21, 0x4, R12.reuse ;  /* 0x0000000415107825 */ /* 0x100fe400078e000c */
[----:B------:R-:W3:Y:S02]  /*0520*/  LDG.E R14, desc[UR6][R14.64] ;  /* 0x000000060e0e7981 */ /* 0x000ee4000c1e1900 */
[--C-:B------:R-:W-:Y:S02]  /*0530*/  IMAD.WIDE.U32 R20, R23, 0x4, R12.reuse ;  /* 0x0000000417147825 */ /* 0x100fe400078e000c */
[----:B------:R-:W3:Y:S02]  /*0540*/  LDG.E R16, desc[UR6][R16.64] ;  /* 0x0000000610107981 */ /* 0x000ee4000c1e1900 */
[----:B------:R-:W-:Y:S02]  /*0550*/  VIADD R23, R4, 0xf00 ;  /* 0x00000f0004177836 */ /* 0x000fe40000000000 */
[----:B------:R-:W3:Y:S02]  /*0560*/  LDG.E R20, desc[UR6][R20.64] ;  /* 0x0000000614147981 */ /* 0x000ee4000c1e1900 */
[----:B------:R-:W-:-:S06]  /*0570*/  IMAD.WIDE.U32 R22, R23, 0x4, R12 ;  /* 0x0000000417167825 */ /* 0x000fcc00078e000c */
[----:B------:R-:W3:Y:S01]  /*0580*/  LDG.E R22, desc[UR6][R22.64] ;  /* 0x0000000616167981 */ /* 0x000ee2000c1e1900 */
[----:B-----5:R-:W-:Y:S08]  /*0590*/  F2I.TRUNC.NTZ R9, R9 ;  /* 0x0000000900097305 */ /* 0x020ff0000020f100 */
[----:B------:R-:W0:Y:S08]  /*05a0*/  F2I.TRUNC.NTZ R10, R10 ;  /* 0x0000000a000a7305 */ /* 0x000e30000020f100 */
[----:B------:R-:W-:Y:S08]  /*05b0*/  F2I.TRUNC.NTZ R18, R18 ;  /* 0x0000001200127305 */ /* 0x000ff0000020f100 */
[----:B------:R-:W1:Y:S01]  /*05c0*/  F2I.TRUNC.NTZ R19, R19 ;  /* 0x0000001300137305 */ /* 0x000e62000020f100 */
[----:B0-----:R-:W-:-:S07]  /*05d0*/  IADD3 R9, PT, PT, R10, R9, R11 ;  /* 0x000000090a097210 */ /* 0x001fce0007ffe00b */
[----:B------:R-:W-:Y:S08]  /*05e0*/  F2I.TRUNC.NTZ R27, R27 ;  /* 0x0000001b001b7305 */ /* 0x000ff0000020f100 */
[----:B------:R-:W0:Y:S01]  /*05f0*/  F2I.TRUNC.NTZ R26, R26 ;  /* 0x0000001a001a7305 */ /* 0x000e22000020f100 */
[----:B-1----:R-:W-:-:S07]  /*0600*/  IADD3 R9, PT, PT, R19, R18, R9 ;  /* 0x0000001213097210 */ /* 0x002fce0007ffe009 */
[----:B----4-:R-:W-:Y:S08]  /*0610*/  F2I.TRUNC.NTZ R25, R25 ;  /* 0x0000001900197305 */ /* 0x010ff0000020f100 */
[----:B------:R-:W1:Y:S01]  /*0620*/  F2I.TRUNC.NTZ R24, R24 ;  /* 0x0000001800187305 */ /* 0x000e62000020f100 */
[----:B------:R-:W-:Y:S02]  /*0630*/  IADD3 R8, PT, PT, R8, 0x10, RZ ;  /* 0x0000001008087810 */ /* 0x000fe40007ffe0ff */
[----:B0-----:R-:W-:-:S02]  /*0640*/  IADD3 R9, PT, PT, R26, R27, R9 ;  /* 0x0000001b1a097210 */ /* 0x001fc40007ffe009 */
[----:B------:R-:W-:Y:S02]  /*0650*/  ISETP.NE.AND P0, PT, R8, RZ, PT ;  /* 0x000000ff0800720c */ /* 0x000fe40003f05270 */
[----:B-1----:R-:W-:Y:S01]  /*0660*/  IADD3 R9, PT, PT, R24, R25, R9 ;  /* 0x0000001918097210 */ /* 0x002fe20007ffe009 */
[----:B------:R-:W-:Y:S02]  /*0670*/  VIADD R7, R7, 0x1000 ;  /* 0x0000100007077836 */ /* 0x000fe40000000000 */
[----:B------:R-:W-:Y:S01]  /*0680*/  VIADD R4, R4, 0x1000 ;  /* 0x0000100004047836 */ /* 0x000fe20000000000 */
[----:B--2---:R-:W-:Y:S08]  /*0690*/  F2I.TRUNC.NTZ R28, R28 ;  /* 0x0000001c001c7305 */ /* 0x004ff0000020f100 */
[----:B---3--:R-:W0:Y:S08]  /*06a0*/  F2I.TRUNC.NTZ R29, R29 ;  /* 0x0000001d001d7305 */ /* 0x008e30000020f100 */
[----:B------:R-:W-:Y:S08]  /*06b0*/  F2I.TRUNC.NTZ R14, R14 ;  /* 0x0000000e000e7305 */ /* 0x000ff0000020f100 */
[----:B------:R-:W1:Y:S01]  /*06c0*/  F2I.TRUNC.NTZ R15, R16 ;  /* 0x00000010000f7305 */ /* 0x000e62000020f100 */
[----:B0-----:R-:W-:-:S07]  /*06d0*/  IADD3 R9, PT, PT, R29, R28, R9 ;  /* 0x0000001c1d097210 */ /* 0x001fce0007ffe009 */
[----:B------:R-:W-:Y:S08]  /*06e0*/  F2I.TRUNC.NTZ R20, R20 ;  /* 0x0000001400147305 */ /* 0x000ff0000020f100 */
[----:B------:R-:W0:Y:S01]  /*06f0*/  F2I.TRUNC.NTZ R22, R22 ;  /* 0x0000001600167305 */ /* 0x000e22000020f100 */
[----:B-1----:R-:W-:-:S04]  /*0700*/  IADD3 R9, PT, PT, R15, R14, R9 ;  /* 0x0000000e0f097210 */ /* 0x002fc80007ffe009 */
[----:B0-----:R-:W-:Y:S01]  /*0710*/  IADD3 R29, PT, PT, R22, R20, R9 ;  /* 0x00000014161d7210 */ /* 0x001fe20007ffe009 */
[----:B------:R-:W-:Y:S06]  /*0720*/  @P0 BRA `(.L_x_182) ;  /* 0xfffffff800d00947 */ /* 0x000fec000383ffff */
[----:B------:R-:W-:Y:S05]  /*0730*/  BSYNC.RECONVERGENT B3 ;  /* 0x0000000000037941 */ /* 0x000fea0003800200 */
.L_x_181:
[----:B------:R-:W-:-:S07]  /*0740*/  VIADD R4, R7, 0xfffff800 ;  /* 0xfffff80007047836 */ /* 0x000fce0000000000 */
.L_x_180:
[----:B------:R-:W-:Y:S05]  /*0750*/  BSYNC.RECONVERGENT B2 ;  /* 0x0000000000027941 */ /* 0x000fea0003800200 */
.L_x_179:
[----:B------:R-:W-:-:S13]  /*0760*/  ISETP.NE.AND P0, PT, R6, RZ, PT ;  /* 0x000000ff0600720c */ /* 0x000fda0003f05270 */
[----:B------:R-:W-:Y:S05]  /*0770*/  @!P0 BRA `(.L_x_178) ;  /* 0x00000004004c8947 */ /* 0x000fea0003800000 */
[----:B------:R-:W-:Y:S01]  /*0780*/  ISETP.GE.U32.AND P0, PT, R6, 0x8, PT ;  /* 0x000000080600780c */ /* 0x000fe20003f06070 */
[----:B------:R-:W-:Y:S01]  /*0790*/  BSSY.RECONVERGENT B2, `(.L_x_183) ;  /* 0x000002a000027945 */ /* 0x000fe20003800200 */
[----:B------:R-:W-:-:S04]  /*07a0*/  LOP3.LUT R22, R5, 0x7, RZ, 0xc0, !PT ;  /* 0x0000000705167812 */ /* 0x000fc800078ec0ff */
[----:B------:R-:W-:-:S07]  /*07b0*/  ISETP.NE.AND P1, PT, R22, RZ, PT ;  /* 0x000000ff1600720c */ /* 0x000fce0003f25270 */
[----:B------:R-:W-:Y:S06]  /*07c0*/  @!P0 BRA `(.L_x_184) ;  /* 0x0000000000988947 */ /* 0x000fec0003800000 */
[----:B------:R-:W0:Y:S01]  /*07d0*/  LDC.64 R10, c[0x0][0x380] ;  /* 0x0000e000ff0a7b82 */ /* 0x000e220000000a00 */
[----:B------:R-:W-:-:S04]  /*07e0*/  IMAD R25, R3, 0x1000, R4 ;  /* 0x0000100003197824 */ /* 0x000fc800078e0204 */
[C---:B------:R-:W-:Y:S02]  /*07f0*/  VIADD R21, R25.reuse, 0x100 ;  /* 0x0000010019157836 */ /* 0x040fe40000000000 */
[C---:B------:R-:W-:Y:S02]  /*0800*/  VIADD R19, R25.reuse, 0x200 ;  /* 0x0000020019137836 */ /* 0x040fe40000000000 */
[C---:B------:R-:W-:Y:S01]  /*0810*/  VIADD R15, R25.reuse, 0x300 ;  /* 0x00000300190f7836 */ /* 0x040fe20000000000 */
[C---:B------:R-:W-:Y:S01]  /*0820*/  IADD3 R7, PT, PT, R25.reuse, 0x400, RZ ;  /* 0x0000040019077810 */ /* 0x040fe20007ffe0ff */
[C---:B------:R-:W-:Y:S02]  /*0830*/  VIADD R9, R25.reuse, 0x500 ;  /* 0x0000050019097836 */ /* 0x040fe40000000000 */
[C---:B------:R-:W-:Y:S02]  /*0840*/  VIADD R23, R25.reuse, 0x600 ;  /* 0x0000060019177836 */ /* 0x040fe40000000000 */
[----:B0-----:R-:W-:-:S04]  /*0850*/  IMAD.WIDE.U32 R12, R25, 0x4, R10 ;  /* 0x00000004190c7825 */ /* 0x001fc800078e000a */
[--C-:B------:R-:W-:Y:S01]  /*0860*/  IMAD.WIDE.U32 R20, R21, 0x4, R10.reuse ;  /* 0x0000000415147825 */ /* 0x100fe200078e000a */
[----:B------:R0:W2:Y:S03]  /*0870*/  LDG.E R16, desc[UR6][R12.64] ;  /* 0x000000060c107981 */ /* 0x0000a6000c1e1900 */
[--C-:B------:R-:W-:Y:S01]  /*0880*/  IMAD.WIDE.U32 R18, R19, 0x4, R10.reuse ;  /* 0x0000000413127825 */ /* 0x100fe200078e000a */
[----:B------:R-:W3:Y:S03]  /*0890*/  LDG.E R17, desc[UR6][R20.64] ;  /* 0x0000000614117981 */ /* 0x000ee6000c1e1900 */
[----:B------:R-:W-:Y:S02]  /*08a0*/  IMAD.WIDE.U32 R14, R15, 0x4, R10 ;  /* 0x000000040f0e7825 */ /* 0x000fe400078e000a */
[----:B------:R-:W4:Y:S02]  /*08b0*/  LDG.E R18, desc[UR6][R18.64] ;  /* 0x0000000612127981 */ /* 0x000f24000c1e1900 */
[----:B------:R-:W-:-:S02]  /*08c0*/  VIADD R25, R25, 0x700 ;  /* 0x0000070019197836 */ /* 0x000fc40000000000 */
[--C-:B------:R-:W-:Y:S01]  /*08d0*/  IMAD.WIDE.U32 R6, R7, 0x4, R10.reuse ;  /* 0x0000000407067825 */ /* 0x100fe200078e000a */
[----:B------:R-:W5:Y:S03]  /*08e0*/  LDG.E R14, desc[UR6][R14.64] ;  /* 0x000000060e0e7981 */ /* 0x000f66000c1e1900 */
[--C-:B------:R-:W-:Y:S02]  /*08f0*/  IMAD.WIDE.U32 R8, R9, 0x4, R10.reuse ;  /* 0x0000000409087825 */ /* 0x100fe400078e000a */
[----:B------:R-:W5:Y:S02]  /*0900*/  LDG.E R6, desc[UR6][R6.64] ;  /* 0x0000000606067981 */ /* 0x000f64000c1e1900 */
[--C-:B0-----:R-:W-:Y:S02]  /*0910*/  IMAD.WIDE.U32 R12, R23, 0x4, R10.reuse ;  /* 0x00000004170c7825 */ /* 0x101fe400078e000a */
[----:B------:R-:W5:Y:S02]  /*0920*/  LDG.E R8, desc[UR6][R8.64] ;  /* 0x0000000608087981 */ /* 0x000f64000c1e1900 */
[----:B------:R-:W-:-:S02]  /*0930*/  IMAD.WIDE.U32 R10, R25, 0x4, R10 ;  /* 0x00000004190a7825 */ /* 0x000fc400078e000a */
[----:B------:R-:W5:Y:S04]  /*0940*/  LDG.E R12, desc[UR6][R12.64] ;  /* 0x000000060c0c7981 */ /* 0x000f68000c1e1900 */
[----:B------:R-:W5:Y:S01]  /*0950*/  LDG.E R10, desc[UR6][R10.64] ;  /* 0x000000060a0a7981 */ /* 0x000f62000c1e1900 */
[----:B------:R-:W-:Y:S01]  /*0960*/  VIADD R4, R4, 0x800 ;  /* 0x0000080004047836 */ /* 0x000fe20000000000 */
[----:B--2---:R-:W-:Y:S08]  /*0970*/  F2I.TRUNC.NTZ R16, R16 ;  /* 0x0000001000107305 */ /* 0x004ff0000020f100 */
[----:B---3--:R-:W1:Y:S08]  /*0980*/  F2I.TRUNC.NTZ R17, R17 ;  /* 0x0000001100117305 */ /* 0x008e70000020f100 */
[----:B----4-:R-:W-:Y:S08]  /*0990*/  F2I.TRUNC.NTZ R18, R18 ;  /* 0x0000001200127305 */ /* 0x010ff0000020f100 */
[----:B-----5:R-:W0:Y:S01]  /*09a0*/  F2I.TRUNC.NTZ R19, R14 ;  /* 0x0000000e00137305 */ /* 0x020e22000020f100 */
[----:B-1----:R-:W-:-:S07]  /*09b0*/  IADD3 R29, PT, PT, R17, R16, R29 ;  /* 0x00000010111d7210 */ /* 0x002fce0007ffe01d */
[----:B------:R-:W-:Y:S08]  /*09c0*/  F2I.TRUNC.NTZ R20, R6 ;  /* 0x0000000600147305 */ /* 0x000ff0000020f100 */
[----:B------:R-:W1:Y:S01]  /*09d0*/  F2I.TRUNC.NTZ R15, R8 ;  /* 0x00000008000f7305 */ /* 0x000e62000020f100 */
[----:B0-----:R-:W-:-:S07]  /*09e0*/  IADD3 R19, PT, PT, R19, R18, R29 ;  /* 0x0000001213137210 */ /* 0x001fce0007ffe01d */
[----:B------:R-:W-:Y:S08]  /*09f0*/  F2I.TRUNC.NTZ R24, R12 ;  /* 0x0000000c00187305 */ /* 0x000ff0000020f100 */
[----:B------:R-:W0:Y:S01]  /*0a00*/  F2I.TRUNC.NTZ R7, R10 ;  /* 0x0000000a00077305 */ /* 0x000e22000020f100 */
[----:B-1----:R-:W-:-:S04]  /*0a10*/  IADD3 R15, PT, PT, R15, R20, R19 ;  /* 0x000000140f0f7210 */ /* 0x002fc80007ffe013 */
[----:B0-----:R-:W-:-:S07]  /*0a20*/  IADD3 R29, PT, PT, R7, R24, R15 ;  /* 0x00000018071d7210 */ /* 0x001fce0007ffe00f */
.L_x_184:
[----:B------:R-:W-:Y:S05]  /*0a30*/  BSYNC.RECONVERGENT B2 ;  /* 0x0000000000027941 */ /* 0x000fea0003800200 */
.L_x_183:
        /* <DEDUP_REMOVED lines=8> */
[C---:B------:R-:W-:Y:S01]  /*0ac0*/  VIADD R13, R11.reuse, 0x100 ;  /* 0x000001000b0d7836 */ /* 0x040fe20000000000 */
[C---:B------:R-:W-:Y:S01]  /*0ad0*/  IADD3 R17, PT, PT, R11.reuse, 0x300, RZ ;  /* 0x000003000b117810 */ /* 0x040fe20007ffe0ff */
[C---:B------:R-:W-:Y:S02]  /*0ae0*/  VIADD R15, R11.reuse, 0x200 ;  /* 0x000002000b0f7836 */ /* 0x040fe40000000000 */
[----:B0-----:R-:W-:-:S04]  /*0af0*/  IMAD.WIDE.U32 R8, R11, 0x4, R6 ;  /* 0x000000040b087825 */ /* 0x001fc800078e0006 */
[--C-:B------:R-:W-:Y:S02]  /*0b00*/  IMAD.WIDE.U32 R10, R13, 0x4, R6.reuse ;  /* 0x000000040d0a7825 */ /* 0x100fe400078e0006 */
[----:B------:R-:W2:Y:S02]  /*0b10*/  LDG.E R8, desc[UR6][R8.64] ;  /* 0x0000000608087981 */ /* 0x000ea4000c1e1900 */
[--C-:B------:R-:W-:Y:S02]  /*0b20*/  IMAD.WIDE.U32 R12, R15, 0x4, R6.reuse ;  /* 0x000000040f0c7825 */ /* 0x100fe400078e0006 */
[----:B------:R-:W3:Y:S02]  /*0b30*/  LDG.E R10, desc[UR6][R10.64] ;  /* 0x000000060a0a7981 */ /* 0x000ee4000c1e1900 */
[----:B------:R-:W-:Y:S02]  /*0b40*/  IMAD.WIDE.U32 R6, R17, 0x4, R6 ;  /* 0x0000000411067825 */ /* 0x000fe400078e0006 */
[----:B------:R-:W4:Y:S04]  /*0b50*/  LDG.E R12, desc[UR6][R12.64] ;  /* 0x000000060c0c7981 */ /* 0x000f28000c1e1900 */
[----:B------:R-:W5:Y:S01]  /*0b60*/  LDG.E R6, desc[UR6][R6.64] ;  /* 0x0000000606067981 */ /* 0x000f62000c1e1900 */
[----:B------:R-:W-:Y:S01]  /*0b70*/  VIADD R4, R4, 0x400 ;  /* 0x0000040004047836 */ /* 0x000fe20000000000 */
[----:B--2---:R-:W-:Y:S08]  /*0b80*/  F2I.TRUNC.NTZ R14, R8 ;  /* 0x00000008000e7305 */ /* 0x004ff0000020f100 */
[----:B---3--:R-:W1:Y:S08]  /*0b90*/  F2I.TRUNC.NTZ R15, R10 ;  /* 0x0000000a000f7305 */ /* 0x008e70000020f100 */
[----:B----4-:R-:W-:Y:S08]  /*0ba0*/  F2I.TRUNC.NTZ R17, R12 ;  /* 0x0000000c00117305 */ /* 0x010ff0000020f100 */
[----:B-----5:R-:W0:Y:S01]  /*0bb0*/  F2I.TRUNC.NTZ R16, R6 ;  /* 0x0000000600107305 */ /* 0x020e22000020f100 */
[----:B-1----:R-:W-:-:S04]  /*0bc0*/  IADD3 R14, PT, PT, R15, R14, R29 ;  /* 0x0000000e0f0e7210 */ /* 0x002fc80007ffe01d */
[----:B0-----:R-:W-:-:S07]  /*0bd0*/  IADD3 R29, PT, PT, R16, R17, R14 ;  /* 0x00000011101d7210 */ /* 0x001fce0007ffe00e */
.L_x_186:
[----:B------:R-:W-:Y:S05]  /*0be0*/  BSYNC.RECONVERGENT B2 ;  /* 0x0000000000027941 */ /* 0x000fea0003800200 */
.L_x_185:
[----:B------:R-:W-:Y:S05]  /*0bf0*/  @!P1 BRA `(.L_x_178) ;  /* 0x00000000002c9947 */ /* 0x000fea0003800000 */
[----:B------:R-:W0:Y:S01]  /*0c00*/  LDC.64 R6, c[0x0][0x380] ;  /* 0x0000e000ff067b82 */ /* 0x000e220000000a00 */
[----:B------:R-:W-:Y:S02]  /*0c10*/  IMAD R9, R3, 0x1000, R4 ;  /* 0x0000100003097824 */ /* 0x000fe400078e0204 */
[----:B------:R-:W-:-:S07]  /*0c20*/  IMAD.MOV R8, RZ, RZ, -R5 ;  /* 0x000000ffff087224 */ /* 0x000fce00078e0a05 */
.L_x_187:
[----:B0-----:R-:W-:-:S06]  /*0c30*/  IMAD.WIDE.U32 R4, R9, 0x4, R6 ;  /* 0x0000000409047825 */ /* 0x001fcc00078e0006 */
[----:B------:R-:W2:Y:S01]  /*0c40*/  LDG.E R4, desc[UR6][R4.64] ;  /* 0x0000000604047981 */ /* 0x000ea2000c1e1900 */
[----:B------:R-:W-:Y:S02]  /*0c50*/  VIADD R8, R8, 0x1 ;  /* 0x0000000108087836 */ /* 0x000fe40000000000 */
[----:B------:R-:W-:-:S03]  /*0c60*/  VIADD R9, R9, 0x100 ;  /* 0x0000010009097836 */ /* 0x000fc60000000000 */
[----:B------:R-:W-:Y:S01]  /*0c70*/  ISETP.NE.AND P0, PT, R8, RZ, PT ;  /* 0x000000ff0800720c */ /* 0x000fe20003f05270 */
[----:B--2---:R-:W1:Y:S02]  /*0c80*/  F2I.TRUNC.NTZ R10, R4 ;  /* 0x00000004000a7305 */ /* 0x004e64000020f100 */
[----:B-1----:R-:W-:-:S10]  /*0c90*/  IMAD.IADD R29, R10, 0x1, R29 ;  /* 0x000000010a1d7824 */ /* 0x002fd400078e021d */
[----:B------:R-:W-:Y:S05]  /*0ca0*/  @P0 BRA `(.L_x_187) ;  /* 0xfffffffc00e00947 */ /* 0x000fea000383ffff */
.L_x_178:
[----:B------:R-:W-:Y:S05]  /*0cb0*/  BSYNC.RECONVERGENT B1 ;  /* 0x0000000000017941 */ /* 0x000fea0003800200 */
.L_x_177:
[----:B------:R-:W-:-:S13]  /*0cc0*/  ISETP.GE.U32.AND P0, PT, R0, 0x100, PT ;  /* 0x000001000000780c */ /* 0x000fda0003f06070 */
[----:B------:R-:W-:Y:S05]  /*0cd0*/  @!P0 BRA `(.L_x_188) ;  /* 0x0000000000ac8947 */ /* 0x000fea0003800000 */
[----:B------:R-:W2:Y:S01]  /*0ce0*/  S2R R8, SR_LANEID ;  /* 0x0000000000087919 */ /* 0x000ea20000000000 */
[----:B-1----:R-:W1:Y:S01]  /*0cf0*/  SHFL.DOWN PT, R0, R29, 0x1, 0x1f ;  /* 0x08201f001d007f89 */ /* 0x002e6200000e0000 */
[C---:B--2---:R-:W-:Y:S02]  /*0d00*/  ISETP.GT.AND P0, PT, R8.reuse, 0x1e, PT ;  /* 0x0000001e0800780c */ /* 0x044fe40003f04270 */
[----:B------:R-:W-:Y:S02]  /*0d10*/  ISETP.NE.AND P1, PT, R8, RZ, PT ;  /* 0x000000ff0800720c */ /* 0x000fe40003f25270 */
[----:B-1----:R-:W-:Y:S02]  /*0d20*/  SEL R0, R0, RZ, !P0 ;  /* 0x000000ff00007207 */ /* 0x002fe40004000000 */
[----:B------:R-:W-:Y:S02]  /*0d30*/  ISETP.GT.AND P0, PT, R8, 0x1d, PT ;  /* 0x0000001d0800780c */ /* 0x000fe40003f04270 */
[----:B------:R-:W-:-:S05]  /*0d40*/  IADD3 R0, PT, PT, R0, R29, RZ ;  /* 0x0000001d00007210 */ /* 0x000fca0007ffe0ff */
[----:B------:R-:W1:Y:S02]  /*0d50*/  SHFL.DOWN PT, R4, R0, 0x2, 0x1f ;  /* 0x08401f0000047f89 */ /* 0x000e6400000e0000 */
[----:B------:R-:W2:Y:S01]  /*0d60*/  @!P1 S2R R9, SR_CgaCtaId ;  /* 0x0000000000099919 */ /* 0x000ea20000008800 */
[----:B-1----:R-:W-:Y:S02]  /*0d70*/  SEL R5, R4, RZ, !P0 ;  /* 0x000000ff04057207 */ /* 0x002fe40004000000 */
[----:B------:R-:W-:-:S03]  /*0d80*/  ISETP.GT.AND P0, PT, R8, 0x1b, PT ;  /* 0x0000001b0800780c */ /* 0x000fc60003f04270 */
[----:B------:R-:W-:-:S05]  /*0d90*/  IMAD.IADD R5, R0, 0x1, R5 ;  /* 0x0000000100057824 */ /* 0x000fca00078e0205 */
[----:B------:R-:W1:Y:S02]  /*0da0*/  SHFL.DOWN PT, R4, R5, 0x4, 0x1f ;  /* 0x08801f0005047f89 */ /* 0x000e6400000e0000 */
[----:B-1----:R-:W-:Y:S02]  /*0db0*/  SEL R4, R4, RZ, !P0 ;  /* 0x000000ff04047207 */ /* 0x002fe40004000000 */
[----:B------:R-:W-:-:S03]  /*0dc0*/  ISETP.GT.AND P0, PT, R8, 0x17, PT ;  /* 0x000000170800780c */ /* 0x000fc60003f04270 */
[----:B------:R-:W-:Y:S01]  /*0dd0*/  IMAD.IADD R4, R5, 0x1, R4 ;  /* 0x0000000105047824 */ /* 0x000fe200078e0204 */
[----:B------:R-:W-:-:S04]  /*0de0*/  @!P1 SHF.R.U32.HI R5, RZ, 0x3, R2 ;  /* 0x00000003ff059819 */ /* 0x000fc80000011602 */
[----:B0-----:R-:W0:Y:S01]  /*0df0*/  SHFL.DOWN PT, R6, R4, 0x8, 0x1f ;  /* 0x09001f0004067f89 */ /* 0x001e2200000e0000 */
[----:B------:R-:W-:Y:S02]  /*0e00*/  @!P1 LOP3.LUT R5, R5, 0x7c, RZ, 0xc0, !PT ;  /* 0x0000007c05059812 */ /* 0x000fe400078ec0ff */
[----:B0-----:R-:W-:Y:S02]  /*0e10*/  SEL R7, R6, RZ, !P0 ;  /* 0x000000ff06077207 */ /* 0x001fe40004000000 */
[----:B------:R-:W-:Y:S02]  /*0e20*/  ISETP.GT.AND P0, PT, R8, 0xf, PT ;  /* 0x0000000f0800780c */ /* 0x000fe40003f04270 */
[----:B------:R-:W-:Y:S01]  /*0e30*/  @!P1 MOV R6, 0x400 ;  /* 0x0000040000069802 */ /* 0x000fe20000000f00 */
[----:B------:R-:W-:-:S03]  /*0e40*/  IMAD.IADD R7, R4, 0x1, R7 ;  /* 0x0000000104077824 */ /* 0x000fc600078e0207 */
[----:B--2---:R-:W-:Y:S02]  /*0e50*/  @!P1 LEA R6, R9, R6, 0x18 ;  /* 0x0000000609069211 */ /* 0x004fe400078ec0ff */
        /* <DEDUP_REMOVED lines=12> */
[----:B-1----:R-:W0:Y:S04]  /*0f20*/  LDS.128 R4, [UR4+0x10] ;  /* 0x00001004ff047984 */ /* 0x002e280008000c00 */
[----:B------:R-:W1:Y:S01]  /*0f30*/  LDS.64 R8, [UR4+0x20] ;  /* 0x00002004ff087984 */ /* 0x000e620008000a00 */
[----:B0-----:R-:W-:-:S04]  /*0f40*/  IADD3 R0, PT, PT, R4, R0, R11 ;  /* 0x0000000004007210 */ /* 0x001fc80007ffe00b */
[----:B------:R-:W-:-:S04]  /*0f50*/  IADD3 R0, PT, PT, R6, R0, R5 ;  /* 0x0000000006007210 */ /* 0x000fc80007ffe005 */
[----:B-1----:R-:W-:-:S05]  /*0f60*/  IADD3 R0, PT, PT, R8, R0, R7 ;  /* 0x0000000008007210 */ /* 0x002fca0007ffe007 */
[----:B------:R-:W-:Y:S01]  /*0f70*/  IMAD.IADD R11, R0, 0x1, R9 ;  /* 0x00000001000b7824 */ /* 0x000fe200078e0209 */
[----:B------:R-:W-:Y:S06]  /*0f80*/  BRA `(.L_x_189) ;  /* 0x0000001800707947 */ /* 0x000fec0003800000 */
.L_x_188:
[----:B------:R-:W-:Y:S01]  /*0f90*/  LOP3.LUT R4, R2, 0x3e0, RZ, 0xc0, !PT ;  /* 0x000003e002047812 */ /* 0x000fe200078ec0ff */
[----:B------:R-:W2:Y:S03]  /*0fa0*/  S2R R11, SR_LANEID ;  /* 0x00000000000b7919 */ /* 0x000ea60000000000 */
[----:B------:R-:W-:Y:S02]  /*0fb0*/  LOP3.LUT R7, RZ, R4, RZ, 0x33, !PT ;  /* 0x00000004ff077212 */ /* 0x000fe400078e33ff */
[----:B------:R-:W-:-:S03]  /*0fc0*/  IADD3 R5, PT, PT, R4, 0x20, RZ ;  /* 0x0000002004057810 */ /* 0x000fc60007ffe0ff */
[----:B------:R-:W-:Y:S01]  /*0fd0*/  IMAD.IADD R7, R0, 0x1, R7 ;  /* 0x0000000100077824 */ /* 0x000fe200078e0207 */
[----:B------:R-:W-:-:S04]  /*0fe0*/  ISETP.GT.U32.AND P0, PT, R5, R0, PT ;  /* 0x000000000500720c */ /* 0x000fc80003f04070 */
[----:B------:R-:W-:-:S05]  /*0ff0*/  SEL R4, R7, 0x1f, P0 ;  /* 0x0000001f07047807 */ /* 0x000fca0000000000 */
[----:B-1----:R-:W0:Y:S01]  /*1000*/  SHFL.DOWN PT, R5, R29, 0x1, R4 ;  /* 0x082000001d057989 */ /* 0x002e2200000e0004 */
[CC--:B--2---:R-:W-:Y:S01]  /*1010*/  ISETP.GE.AND P0, PT, R11.reuse, R4.reuse, PT ;  /* 0x000000040b00720c */ /* 0x0c4fe20003f06270 */
[C---:B------:R-:W-:Y:S01]  /*1020*/  VIADD R7, R11.reuse, 0x2 ;  /* 0x000000020b077836 */ /* 0x040fe20000000000 */
[C---:B------:R-:W-:Y:S01]  /*1030*/  ISETP.NE.AND P1, PT, R11.reuse, RZ, PT ;  /* 0x000000ff0b00720c */ /* 0x040fe20003f25270 */
[----:B------:R-:W-:Y:S01]  /*1040*/  VIADD R9, R11, 0x4 ;  /* 0x000000040b097836 */ /* 0x000fe20000000000 */
[----:B0-----:R-:W-:Y:S02]  /*1050*/  SEL R6, R5, RZ, !P0 ;  /* 0x000000ff05067207 */ /* 0x001fe40004000000 */
[----:B------:R-:W-:-:S03]  /*1060*/  ISETP.GT.AND P0, PT, R7, R4, PT ;  /* 0x000000040700720c */ /* 0x000fc60003f04270 */
[----:B------:R-:W-:-:S06]  /*1070*/  IMAD.IADD R5, R6, 0x1, R29 ;  /* 0x0000000106057824 */ /* 0x000fcc00078e021d */
[----:B------:R-:W0:Y:S01]  /*1080*/  @!P1 S2R R13, SR_CgaCtaId ;  /* 0x00000000000d9919 */ /* 0x000e220000008800 */
[----:B------:R-:W-:Y:S02]  /*1090*/  @!P1 MOV R10, 0x400 ;  /* 0x00000400000a9802 */ /* 0x000fe40000000f00 */
[----:B------:R-:W-:Y:S01]  /*10a0*/  @!P1 SHF.R.U32.HI R8, RZ, 0x3, R2 ;  /* 0x00000003ff089819 */ /* 0x000fe20000011602 */
[----:B------:R-:W1:Y:S03]  /*10b0*/  SHFL.DOWN PT, R6, R5, 0x2, R4 ;  /* 0x0840000005067989 */ /* 0x000e6600000e0004 */
[----:B------:R-:W-:Y:S02]  /*10c0*/  @!P1 LOP3.LUT R8, R8, 0x7c, RZ, 0xc0, !PT ;  /* 0x0000007c08089812 */ /* 0x000fe400078ec0ff */
[----:B-1----:R-:W-:Y:S02]  /*10d0*/  SEL R6, R6, RZ, !P0 ;  /* 0x000000ff06067207 */ /* 0x002fe40004000000 */
[----:B------:R-:W-:-:S02]  /*10e0*/  ISETP.GT.AND P0, PT, R9, R4, PT ;  /* 0x000000040900720c */ /* 0x000fc40003f04270 */
[----:B0-----:R-:W-:Y:S01]  /*10f0*/  @!P1 LEA R13, R13, R10, 0x18 ;  /* 0x0000000a0d0d9211 */ /* 0x001fe200078ec0ff */
[----:B------:R-:W-:Y:S01]  /*1100*/  IMAD.IADD R7, R5, 0x1, R6 ;  /* 0x0000000105077824 */ /* 0x000fe200078e0206 */
[----:B------:R-:W-:-:S03]  /*1110*/  IADD3 R5, PT, PT, R11, 0x8, RZ ;  /* 0x000000080b057810 */ /* 0x000fc60007ffe0ff */
[----:B------:R-:W-:Y:S01]  /*1120*/  @!P1 IMAD.IADD R8, R8, 0x1, R13 ;  /* 0x0000000108089824 */ /* 0x000fe200078e020d */
[----:B------:R-:W0:Y:S02]  /*1130*/  SHFL.DOWN PT, R6, R7, 0x4, R4 ;  /* 0x0880000007067989 */ /* 0x000e2400000e0004 */
        /* <DEDUP_REMOVED lines=19> */
[----:B------:R-:W-:Y:S01]  /*1270*/  ISETP.GT.U32.AND P3, PT, R0, 0x80, PT ;  /* 0x000000800000780c */ /* 0x000fe20003f64070 */
[----:B-1----:R-:W-:-:S09]  /*1280*/  ULEA UR4, UR5, UR4, 0x18 ;  /* 0x0000000405047291 */ /* 0x002fd2000f8ec0ff */
[----:B------:R-:W1:Y:S04]  /*1290*/  LDS.128 R4, [UR4+0x10] ;  /* 0x00001004ff047984 */ /* 0x000e680008000c00 */
[----:B------:R-:W2:Y:S04]  /*12a0*/  LDS R2, [UR4+0xc] ;  /* 0x00000c04ff027984 */ /* 0x000ea80008000800 */
[----:B0-----:R-:W0:Y:S01]  /*12b0*/  LDS.64 R8, [UR4+0x20] ;  /* 0x00002004ff087984 */ /* 0x001e220008000a00 */
[----:B-1----:R-:W-:Y:S02]  /*12c0*/  SEL R4, R4, RZ, P2 ;  /* 0x000000ff04047207 */ /* 0x002fe40001000000 */
[----:B------:R-:W-:-:S02]  /*12d0*/  ISETP.GT.U32.AND P2, PT, R0, 0x60, PT ;  /* 0x000000600000780c */ /* 0x000fc40003f44070 */
[----:B--2---:R-:W-:Y:S02]  /*12e0*/  SEL R2, R2, RZ, P1 ;  /* 0x000000ff02027207 */ /* 0x004fe40000800000 */
[----:B------:R-:W-:Y:S02]  /*12f0*/  SEL R5, R5, RZ, P2 ;  /* 0x000000ff05057207 */ /* 0x000fe40001000000 */
[----:B------:R-:W-:Y:S02]  /*1300*/  IADD3 R2, PT, PT, R4, R2, R11 ;  /* 0x0000000204027210 */ /* 0x000fe40007ffe00b */
[----:B------:R-:W-:Y:S02]  /*1310*/  ISETP.GT.U32.AND P1, PT, R0, 0xa0, PT ;  /* 0x000000a00000780c */ /* 0x000fe40003f24070 */
[----:B------:R-:W-:Y:S02]  /*1320*/  SEL R6, R6, RZ, P3 ;  /* 0x000000ff06067207 */ /* 0x000fe40001800000 */
[----:B------:R-:W-:-:S02]  /*1330*/  ISETP.GT.U32.AND P2, PT, R0, 0xc0, PT ;  /* 0x000000c00000780c */ /* 0x000fc40003f44070 */
[----:B------:R-:W-:Y:S02]  /*1340*/  ISETP.GT.U32.AND P3, PT, R0, 0xe0, PT ;  /* 0x000000e00000780c */ /* 0x000fe40003f64070 */
[----:B------:R-:W-:Y:S02]  /*1350*/  SEL R7, R7, RZ, P1 ;  /* 0x000000ff07077207 */ /* 0x000fe40000800000 */
[----:B------:R-:W-:Y:S02]  /*1360*/  IADD3 R2, PT, PT, R6, R2, R5 ;  /* 0x0000000206027210 */ /* 0x000fe40007ffe005 */
[----:B0-----:R-:W-:Y:S02]  /*1370*/  SEL R8, R8, RZ, P2 ;  /* 0x000000ff08087207 */ /* 0x001fe40001000000 */
[----:B------:R-:W-:Y:S02]  /*1380*/  SEL R9, R9, RZ, P3 ;  /* 0x000000ff09097207 */ /* 0x000fe40001800000 */
[----:B------:R-:W-:-:S05]  /*1390*/  IADD3 R2, PT, PT, R8, R2, R7 ;  /* 0x0000000208027210 */ /* 0x000fca0007ffe007 */
[----:B------:R-:W-:Y:S01]  /*13a0*/  IMAD.IADD R11, R2, 0x1, R9 ;  /* 0x00000001020b7824 */ /* 0x000fe200078e0209 */
[----:B------:R-:W-:Y:S06]  /*13b0*/  BRA `(.L_x_189) ;  /* 0x0000001400647947 */ /* 0x000fec0003800000 */
.L_x_174:
[----:B------:R-:W0:Y:S01]  /*13c0*/  S2R R2, SR_TID.X ;  /* 0x0000000000027919 */ /* 0x000e220000002100 */
[----:B------:R-:W1:Y:S02]  /*13d0*/  LDCU.64 UR4, c[0x0][0x380] ;  /* 0x00007000ff0477ac */ /* 0x000e640008000a00 */
[----:B-1----:R-:W-:Y:S01]  /*13e0*/  MOV R4, UR4 ;  /* 0x0000000400047c02 */ /* 0x002fe20008000f00 */
[----:B------:R-:W-:Y:S02]  /*13f0*/  IMAD.U32 R5, RZ, RZ, UR5 ;  /* 0x00000005ff057e24 */ /* 0x000fe4000f8e00ff */
[----:B0-----:R-:W-:-:S04]  /*1400*/  IMAD R7, R3, 0x1000, R2 ;  /* 0x0000100003077824 */ /* 0x001fc800078e0202 */
[----:B------:R-:W-:-:S05]  /*1410*/  IMAD.WIDE.U32 R6, R7, 0x4, R4 ;  /* 0x0000000407067825 */ /* 0x000fca00078e0004 */
        /* <DEDUP_REMOVED lines=16> */
[----:B------:R-:W-:Y:S01]  /*1520*/  ISETP.GE.U32.AND P0, PT, R0, R13, PT ;  /* 0x0000000d0000720c */ /* 0x000fe20003f06070 */
        /* <DEDUP_REMOVED lines=25> */
[----:B------:R-:W-:Y:S01]  /*16c0*/  IMAD R9, R3, 0x1000, R13 ;  /* 0x0000100003097824 */ /* 0x000fe200078e020d */
[----:B------:R-:W-:Y:S01]  /*16d0*/  LOP3.LUT R6, RZ, R2, RZ, 0x33, !PT ;  /* 0x00000002ff067212 */ /* 0x000fe200078e33ff */
[----:B------:R-:W-:Y:S01]  /*16e0*/  VIADD R0, R8, 0xfffff000 ;  /* 0xfffff00008007836 */ /* 0x000fe20000000000 */
[----:B------:R-:W-:Y:S02]  /*16f0*/  UMOV UR4, URZ ;  /* 0x000000ff00047c82 */ /* 0x000fe40008000000 */
[----:B------:R-:W-:Y:S02]  /*1700*/  IADD3 R6, PT, PT, -R13, R8, R6 ;  /* 0x000000080d067210 */ /* 0x000fe40007ffe106 */
[C---:B------:R-:W-:Y:S02]  /*1710*/  ISETP.GT.U32.AND P0, PT, R9.reuse, R0, PT ;  /* 0x000000000900720c */ /* 0x040fe40003f04070 */
[----:B------:R-:W-:Y:S01]  /*1720*/  IADD3 R7, PT, PT, R9, 0x800, R2 ;  /* 0x0000080009077810 */ /* 0x000fe20007ffe002 */
[----:B------:R-:W-:-:S02]  /*1730*/  IMAD.MOV.U32 R2, RZ, RZ, R9 ;  /* 0x000000ffff027224 */ /* 0x000fc400078e0009 */
[----:B------:R-:W-:-:S08]  /*1740*/  IMAD R6, R3, -0x1000, R6 ;  /* 0xfffff00003067824 */ /* 0x000fd000078e0206 */
[----:B------:R-:W-:Y:S05]  /*1750*/  @P0 BRA `(.L_x_191) ;  /* 0x0000000000dc0947 */ /* 0x000fea0003800000 */
[----:B------:R-:W0:Y:S08]  /*1760*/  LDC R8, c[0x0][0x3a8] ;  /* 0x0000ea00ff087b82 */ /* 0x000e300000000800 */
[----:B------:R-:W1:Y:S02]  /*1770*/  LDC.64 R4, c[0x0][0x380] ;  /* 0x0000e000ff047b82 */ /* 0x000e640000000a00 */
.L_x_192:
[----:B------:R-:W2:Y:S02]  /*1780*/  S2R R10, SR_TID.X ;  /* 0x00000000000a7919 */ /* 0x000ea40000002100 */
[----:B--2---:R-:W-:-:S04]  /*1790*/  IMAD.IADD R11, R10, 0x1, R9 ;  /* 0x000000010a0b7824 */ /* 0x004fc800078e0209 */
        /* <DEDUP_REMOVED lines=13> */
[----:B---3--:R-:W1:Y:S08]  /*1870*/  F2I.TRUNC.NTZ R15, R15 ;  /* 0x0000000f000f7305 */ /* 0x008e70000020f100 */
[----:B----4-:R-:W-:Y:S08]  /*1880*/  F2I.TRUNC.NTZ R16, R16 ;  /* 0x0000001000107305 */ /* 0x010ff0000020f100 */
[----:B-----5:R2:W3:Y:S01]  /*1890*/  F2I.TRUNC.NTZ R19, R18 ;  /* 0x0000001200137305 */ /* 0x0204e2000020f100 */
[----:B-1----:R-:W-:-:S02]  /*18a0*/  IADD3 R17, PT, PT, R15, R14, R17 ;  /* 0x0000000e0f117210 */ /* 0x002fc40007ffe011 */
[----:B------:R-:W4:Y:S04]  /*18b0*/  LDG.E R15, desc[UR6][R10.64+0x3800] ;  /* 0x003800060a0f7981 */ /* 0x000f28000c1e1900 */
[----:B--2---:R-:W2:Y:S01]  /*18c0*/  LDG.E R18, desc[UR6][R10.64+0x3000] ;  /* 0x003000060a127981 */ /* 0x004ea2000c1e1900 */
[----:B---3--:R-:W-:-:S03]  /*18d0*/  IADD3 R14, PT, PT, R19, R16, R17 ;  /* 0x00000010130e7210 */ /* 0x008fc60007ffe011 */
[----:B------:R-:W3:Y:S04]  /*18e0*/  LDG.E R19, desc[UR6][R10.64+0x2800] ;  /* 0x002800060a137981 */ /* 0x000ee8000c1e1900 */
[----:B------:R-:W5:Y:S04]  /*18f0*/  LDG.E R17, desc[UR6][R10.64+0x2c00] ;  /* 0x002c00060a117981 */ /* 0x000f68000c1e1900 */
[----:B------:R0:W5:Y:S01]  /*1900*/  LDG.E R16, desc[UR6][R10.64+0x3400] ;  /* 0x003400060a107981 */ /* 0x000162000c1e1900 */
[----:B------:R-:W-:Y:S08]  /*1910*/  F2I.TRUNC.NTZ R22, R22 ;  /* 0x0000001600167305 */ /* 0x000ff0000020f100 */
[----:B------:R-:W1:Y:S08]  /*1920*/  F2I.TRUNC.NTZ R21, R21 ;  /* 0x0000001500157305 */ /* 0x000e70000020f100 */
[----:B------:R-:W-:Y:S08]  /*1930*/  F2I.TRUNC.NTZ R25, R25 ;  /* 0x0000001900197305 */ /* 0x000ff0000020f100 */
[----:B------:R-:W0:Y:S01]  /*1940*/  F2I.TRUNC.NTZ R26, R23 ;  /* 0x00000017001a7305 */ /* 0x000e22000020f100 */
[----:B-1----:R-:W-:-:S07]  /*1950*/  IADD3 R14, PT, PT, R21, R22, R14 ;  /* 0x00000016150e7210 */ /* 0x002fce0007ffe00e */
[----:B------:R-:W-:Y:S08]  /*1960*/  F2I.TRUNC.NTZ R24, R24 ;  /* 0x0000001800187305 */ /* 0x000ff0000020f100 */
[----:B------:R-:W1:Y:S01]  /*1970*/  F2I.TRUNC.NTZ R27, R12 ;  /* 0x0000000c001b7305 */ /* 0x000e62000020f100 */
[----:B0-----:R-:W-:Y:S02]  /*1980*/  IADD3 R10, PT, PT, -R9, R8, RZ ;  /* 0x00000008090a7210 */ /* 0x001fe40007ffe1ff */
[----:B------:R-:W-:-:S02]  /*1990*/  IADD3 R14, PT, PT, R26, R25, R14 ;  /* 0x000000191a0e7210 */ /* 0x000fc40007ffe00e */
[----:B------:R-:W-:-:S03]  /*19a0*/  ISETP.GE.U32.AND P0, PT, R10, R13, PT ;  /* 0x0000000d0a00720c */ /* 0x000fc60003f06070 */
[----:B------:R-:W-:Y:S01]  /*19b0*/  F2I.TRUNC.NTZ R20, R20 ;  /* 0x0000001400147305 */ /* 0x000fe2000020f100 */
[----:B-1----:R-:W-:-:S07]  /*19c0*/  IADD3 R14, PT, PT, R27, R24, R14 ;  /* 0x000000181b0e7210 */ /* 0x002fce0007ffe00e */
[----:B----4-:R-:W-:Y:S08]  /*19d0*/  F2I.TRUNC.NTZ R15, R15 ;  /* 0x0000000f000f7305 */ /* 0x010ff0000020f100 */
[----:B--2---:R-:W-:Y:S08]  /*19e0*/  F2I.TRUNC.NTZ R18, R18 ;  /* 0x0000001200127305 */ /* 0x004ff0000020f100 */
[----:B---3--:R-:W-:Y:S08]  /*19f0*/  F2I.TRUNC.NTZ R19, R19 ;  /* 0x0000001300137305 */ /* 0x008ff0000020f100 */
[----:B-----5:R-:W0:Y:S08]  /*1a00*/  F2I.TRUNC.NTZ R28, R17 ;  /* 0x00000011001c7305 */ /* 0x020e30000020f100 */
[----:B------:R-:W1:Y:S01]  /*1a10*/  F2I.TRUNC.NTZ R29, R16 ;  /* 0x00000010001d7305 */ /* 0x000e62000020f100 */
[----:B0-----:R-:W-:-:S04]  /*1a20*/  IADD3 R14, PT, PT, R28, R19, R14 ;  /* 0x000000131c0e7210 */ /* 0x001fc80007ffe00e */
[----:B-1----:R-:W-:-:S04]  /*1a30*/  IADD3 R14, PT, PT, R29, R18, R14 ;  /* 0x000000121d0e7210 */ /* 0x002fc80007ffe00e */
[----:B------:R-:W-:Y:S01]  /*1a40*/  IADD3 R17, PT, PT, R20, R15, R14 ;  /* 0x0000000f14117210 */ /* 0x000fe20007ffe00e */
[----:B------:R-:W-:Y:S06]  /*1a50*/  @!P0 BRA `(.L_x_190) ;  /* 0x0000000c00108947 */ /* 0x000fec0003800000 */
[C---:B------:R-:W-:Y:S01]  /*1a60*/  IMAD.IADD R9, R13.reuse, 0x1, R9 ;  /* 0x000000010d097824 */ /* 0x040fe200078e0209 */
[----:B------:R-:W-:Y:S01]  /*1a70*/  UIADD3 UR4, UPT, UPT, UR4, 0x1, URZ ;  /* 0x0000000104047890 */ /* 0x000fe2000fffe0ff */
[----:B------:R-:W-:Y:S02]  /*1a80*/  IMAD.IADD R2, R13, 0x1, R2 ;  /* 0x000000010d027824 */ /* 0x000fe400078e0202 */
[----:B------:R-:W-:Y:S01]  /*1a90*/  IMAD.IADD R6, R6, 0x1, -R13 ;  /* 0x0000000106067824 */ /* 0x000fe200078e0a0d */
[----:B------:R-:W-:Y:S01]  /*1aa0*/  ISETP.GT.U32.AND P0, PT, R9, R0, PT ;  /* 0x000000000900720c */ /* 0x000fe20003f04070 */
[----:B------:R-:W-:-:S12]  /*1ab0*/  IMAD.IADD R7, R13, 0x1, R7 ;  /* 0x000000010d077824 */ /* 0x000fd800078e0207 */
[----:B------:R-:W-:Y:S05]  /*1ac0*/  @!P0 BRA `(.L_x_192) ;  /* 0xfffffffc002c8947 */ /* 0x000fea000383ffff */
.L_x_191:
[----:B------:R-:W0:Y:S01]  /*1ad0*/  S2R R13, SR_TID.X ;  /* 0x00000000000d7919 */ /* 0x000e220000002100 */
[----:B------:R-:W-:Y:S01]  /*1ae0*/  IMAD.IADD R0, R8, 0x1, -R9 ;  /* 0x0000000108007824 */ /* 0x000fe200078e0a09 */
[----:B------:R-:W-:Y:S04]  /*1af0*/  BSSY.RECONVERGENT B1, `(.L_x_190) ;  /* 0x00000ba000017945 */ /* 0x000fe80003800200 */
[----:B0-----:R-:W-:-:S04]  /*1b00*/  ISETP.GE.AND P0, PT, R13, R0, PT ;  /* 0x000000000d00720c */ /* 0x001fc80003f06270 */
[----:B------:R-:W-:-:S13]  /*1b10*/  ISETP.GE.U32.OR P0, PT, R9, R8, P0 ;  /* 0x000000080900720c */ /* 0x000fda0000706470 */
[----:B------:R-:W-:Y:S05]  /*1b20*/  @P0 BRA `(.L_x_193) ;  /* 0x0000000800d80947 */ /* 0x000fea0003800000 */
[----:B------:R-:W0:Y:S01]  /*1b30*/  LDC R10, c[0x0][0x3ac] ;  /* 0x0000eb00ff0a7b82 */ /* 0x000e220000000800 */
[----:B------:R-:W-:Y:S01]  /*1b40*/  LOP3.LUT R11, RZ, R13, RZ, 0x33, !PT ;  /* 0x0000000dff0b7212 */ /* 0x000fe200078e33ff */
[----:B------:R-:W-:Y:S06]  /*1b50*/  BSSY.RECONVERGENT B2, `(.L_x_194) ;  /* 0x000005f000027945 */ /* 0x000fec0003800200 */
[----:B------:R-:W1:Y:S01]  /*1b60*/  LDC R0, c[0x0][0x3ac] ;  /* 0x0000eb00ff007b82 */ /* 0x000e620000000800 */
[----:B0-----:R-:W-:-:S05]  /*1b70*/  IMAD.SHL.U32 R10, R10, 0x1000, RZ ;  /* 0x000010000a0a7824 */ /* 0x001fca00078e00ff */
[----:B------:R-:W-:-:S04]  /*1b80*/  LEA R10, R3, R10, 0xc ;  /* 0x0000000a030a7211 */ /* 0x000fc800078e60ff */
[----:B------:R-:W-:Y:S01]  /*1b90*/  IADD3 R8, PT, PT, -R10, R8, R11 ;  /* 0x000000080a087210 */ /* 0x000fe20007ffe10b */
[----:B-1----:R-:W-:Y:S02]  /*1ba0*/  IMAD R11, R0, UR4, RZ ;  /* 0x00000004000b7c24 */ /* 0x002fe4000f8e02ff */
[----:B------:R-:W-:Y:S02]  /*1bb0*/  IMAD.MOV.U32 R0, RZ, RZ, R13 ;  /* 0x000000ffff007224 */ /* 0x000fe400078e000d */
[----:B------:R-:W-:-:S05]  /*1bc0*/  IMAD R8, R11, -0x1000, R8 ;  /* 0xfffff0000b087824 */ /* 0x000fca00078e0208 */
[C---:B------:R-:W-:Y:S02]  /*1bd0*/  ISETP.GE.U32.AND P0, PT, R8.reuse, 0xf00, PT ;  /* 0x00000f000800780c */ /* 0x040fe40003f06070 */
[----:B------:R-:W-:-:S04]  /*1be0*/  LEA.HI R8, R8, 0x1, RZ, 0x18 ;  /* 0x0000000108087811 */ /* 0x000fc800078fc0ff */
[----:B------:R-:W-:-:S07]  /*1bf0*/  LOP3.LUT R10, R8, 0xf, RZ, 0xc0, !PT ;  /* 0x0000000f080a7812 */ /* 0x000fce00078ec0ff */
[----:B------:R-:W-:Y:S05]  /*1c00*/  @!P0 BRA `(.L_x_195) ;  /* 0x00000004004c8947 */ /* 0x000fea0003800000 */
[----:B------:R-:W-:Y:S01]  /*1c10*/  LEA.HI R0, R6, 0x1, RZ, 0x18 ;  /* 0x0000000106007811 */ /* 0x000fe200078fc0ff */
[----:B------:R-:W-:Y:S01]  /*1c20*/  BSSY.RECONVERGENT B3, `(.L_x_196) ;  /* 0x0000050000037945 */ /* 0x000fe20003800200 */
[----:B------:R-:W-:Y:S02]  /*1c30*/  LOP3.LUT R11, R13, 0x800, RZ, 0xfc, !PT ;  /* 0x000008000d0b7812 */ /* 0x000fe400078efcff */
[----:B------:R-:W-:-:S05]  /*1c40*/  LOP3.LUT R0, R0, 0x1fffff0, RZ, 0xc0, !PT ;  /* 0x01fffff000007812 */ /* 0x000fca00078ec0ff */
[----:B------:R-:W-:-:S07]  /*1c50*/  IMAD.MOV R0, RZ, RZ, -R0 ;  /* 0x000000ffff007224 */ /* 0x000fce00078e0a00 */
.L_x_197:
[C---:B------:R-:W-:Y:S02]  /*1c60*/  VIADD R21, R7.reuse, 0xfffff800 ;  /* 0xfffff80007157836 */ /* 0x040fe40000000000 */
[----:B------:R-:W-:Y:S02]  /*1c70*/  VIADD R19, R7, 0xfffff900 ;  /* 0xfffff90007137836 */ /* 0x000fe40000000000 */
[----:B------:R-:W-:-:S04]  /*1c80*/  IMAD.WIDE.U32 R20, R21, 0x4, R4 ;  /* 0x0000000415147825 */ /* 0x000fc800078e0004 */
[----:B------:R-:W-:Y:S02]  /*1c90*/  VIADD R15, R7, 0xfffffa00 ;  /* 0xfffffa00070f7836 */ /* 0x000fe40000000000 */
[--C-:B------:R-:W-:Y:S01]  /*1ca0*/  IMAD.WIDE.U32 R18, R19, 0x4, R4.reuse ;  /* 0x0000000413127825 */ /* 0x100fe200078e0004 */
[----:B------:R-:W2:Y:S03]  /*1cb0*/  LDG.E R21, desc[UR6][R20.64] ;  /* 0x0000000614157981 */ /* 0x000ea6000c1e1900 */
[----:B------:R-:W-:Y:S01]  /*1cc0*/  VIADD R23, R7, 0xfffffb00 ;  /* 0xfffffb0007177836 */ /* 0x000fe20000000000 */
[----:B------:R0:W3:Y:S01]  /*1cd0*/  LDG.E R16, desc[UR6][R18.64] ;  /* 0x0000000612107981 */ /* 0x0000e2000c1e1900 */
[----:B------:R-:W-:-:S04]  /*1ce0*/  IMAD.WIDE.U32 R14, R15, 0x4, R4 ;  /* 0x000000040f0e7825 */ /* 0x000fc800078e0004 */
[----:B------:R-:W-:Y:S02]  /*1cf0*/  IMAD.WIDE.U32 R22, R23, 0x4, R4 ;  /* 0x0000000417167825 */ /* 0x000fe400078e0004 */
[----:B------:R1:W4:Y:S04]  /*1d00*/  LDG.E R14, desc[UR6][R14.64] ;  /* 0x000000060e0e7981 */ /* 0x000328000c1e1900 */
[----:B------:R5:W4:Y:S01]  /*1d10*/  LDG.E R29, desc[UR6][R22.64] ;  /* 0x00000006161d7981 */ /* 0x000b22000c1e1900 */
[C---:B------:R-:W-:Y:S01]  /*1d20*/  IADD3 R25, PT, PT, R7.reuse, -0x400, RZ ;  /* 0xfffffc0007197810 */ /* 0x040fe20007ffe0ff */
[----:B------:R-:W-:-:S04]  /*1d30*/  VIADD R27, R7, 0xfffffd00 ;  /* 0xfffffd00071b7836 */ /* 0x000fc80000000000 */
[----:B0-----:R-:W-:-:S04]  /*1d40*/  IMAD.WIDE.U32 R18, R25, 0x4, R4 ;  /* 0x0000000419127825 */ /* 0x001fc800078e0004 */
[C---:B-1----:R-:W-:Y:S02]  /*1d50*/  VIADD R15, R7.reuse, 0xfffffe00 ;  /* 0xfffffe00070f7836 */ /* 0x042fe40000000000 */
[----:B------:R-:W-:-:S04]  /*1d60*/  IMAD.WIDE.U32 R12, R7, 0x4, R4 ;  /* 0x00000004070c7825 */ /* 0x000fc800078e0004 */
[--C-:B------:R-:W-:Y:S02]  /*1d70*/  IMAD.WIDE.U32 R24, R27, 0x4, R4.reuse ;  /* 0x000000041b187825 */ /* 0x100fe400078e0004 */
[----:B------:R0:W4:Y:S02]  /*1d80*/  LDG.E R27, desc[UR6][R18.64] ;  /* 0x00000006121b7981 */ /* 0x000124000c1e1900 */
[----:B------:R-:W-:Y:S02]  /*1d90*/  VIADD R26, R7, 0xffffff00 ;  /* 0xffffff00071a7836 */ /* 0x000fe40000000000 */
[----:B-----5:R-:W-:Y:S01]  /*1da0*/  IMAD.WIDE.U32 R22, R15, 0x4, R4 ;  /* 0x000000040f167825 */ /* 0x020fe200078e0004 */
[----:B------:R-:W5:Y:S03]  /*1db0*/  LDG.E R12, desc[UR6][R12.64] ;  /* 0x000000060c0c7981 */ /* 0x000f66000c1e1900 */
[----:B0-----:R-:W-:-:S04]  /*1dc0*/  VIADD R19, R7, 0x200 ;  /* 0x0000020007137836 */ /* 0x001fc80000000000 */
[--C-:B------:R-:W-:Y:S01]  /*1dd0*/  IMAD.WIDE.U32 R18, R19, 0x4, R4.reuse ;  /* 0x0000000413127825 */ /* 0x100fe200078e0004 */
[----:B------:R0:W5:Y:S05]  /*1de0*/  LDG.E R13, desc[UR6][R24.64] ;  /* 0x00000006180d7981 */ /* 0x00016a000c1e1900 */
[----:B------:R-:W5:Y:S01]  /*1df0*/  LDG.E R18, desc[UR6][R18.64] ;  /* 0x0000000612127981 */ /* 0x000f62000c1e1900 */
[C---:B0-----:R-:W-:Y:S02]  /*1e00*/  VIADD R25, R7.reuse, 0x100 ;  /* 0x0000010007197836 */ /* 0x041fe40000000000 */
[----:B------:R-:W-:Y:S01]  /*1e10*/  VIADD R24, R7, 0x600 ;  /* 0x0000060007187836 */ /* 0x000fe20000000000 */
[----:B--2---:R-:W-:Y:S08]  /*1e20*/  F2I.TRUNC.NTZ R28, R21 ;  /* 0x00000015001c7305 */ /* 0x004ff0000020f100 */
[----:B---3--:R-:W0:Y:S08]  /*1e30*/  F2I.TRUNC.NTZ R16, R16 ;  /* 0x0000001000107305 */ /* 0x008e30000020f100 */
[----:B----4-:R1:W-:Y:S08]  /*1e40*/  F2I.TRUNC.NTZ R20, R14 ;  /* 0x0000000e00147305 */ /* 0x0103f0000020f100 */
[----:B------:R-:W2:Y:S01]  /*1e50*/  F2I.TRUNC.NTZ R21, R29 ;  /* 0x0000001d00157305 */ /* 0x000ea2000020f100 */
[----:B-1----:R-:W-:-:S02]  /*1e60*/  IMAD.WIDE.U32 R14, R26, 0x4, R4 ;  /* 0x000000041a0e7825 */ /* 0x002fc400078e0004 */
[----:B------:R0:W3:Y:S02]  /*1e70*/  LDG.E R26, desc[UR6][R22.64] ;  /* 0x00000006161a7981 */ /* 0x0000e4000c1e1900 */
[----:B0-----:R-:W-:Y:S02]  /*1e80*/  IADD3 R22, PT, PT, R16, R28, R17 ;  /* 0x0000001c10167210 */ /* 0x001fe40007ffe011 */
[----:B------:R0:W4:Y:S01]  /*1e90*/  LDG.E R28, desc[UR6][R14.64] ;  /* 0x000000060e1c7981 */ /* 0x000122000c1e1900 */
[----:B------:R-:W-:Y:S01]  /*1ea0*/  IMAD.WIDE.U32 R16, R25, 0x4, R4 ;  /* 0x0000000419107825 */ /* 0x000fe200078e0004 */
[----:B------:R-:W-:Y:S02]  /*1eb0*/  IADD3 R23, PT, PT, R7, 0x400, RZ ;  /* 0x0000040007177810 */ /* 0x000fe40007ffe0ff */
[----:B--2---:R-:W-:Y:S01]  /*1ec0*/  IADD3 R19, PT, PT, R21, R20, R22 ;  /* 0x0000001415137210 */ /* 0x004fe20007ffe016 */
[C---:B------:R-:W-:Y:S01]  /*1ed0*/  VIADD R25, R7.reuse, 0x500 ;  /* 0x0000050007197836 */ /* 0x040fe20000000000 */
[----:B------:R1:W2:Y:S01]  /*1ee0*/  LDG.E R29, desc[UR6][R16.64] ;  /* 0x00000006101d7981 */ /* 0x0002a2000c1e1900 */
[----:B0-----:R-:W-:-:S04]  /*1ef0*/  VIADD R15, R7, 0x300 ;  /* 0x00000300070f7836 */ /* 0x001fc80000000000 */
[----:B------:R-:W-:-:S04]  /*1f00*/  IMAD.WIDE.U32 R20, R15, 0x4, R4 ;  /* 0x000000040f147825 */ /* 0x000fc800078e0004 */
[--C-:B------:R-:W-:Y:S02]  /*1f10*/  IMAD.WIDE.U32 R22, R23, 0x4, R4.reuse ;  /* 0x0000000417167825 */ /* 0x100fe400078e0004 */
[----:B------:R4:W2:Y:S02]  /*1f20*/  LDG.E R20, desc[UR6][R20.64] ;  /* 0x0000000614147981 */ /* 0x0008a4000c1e1900 */
[--C-:B------:R-:W-:Y:S02]  /*1f30*/  IMAD.WIDE.U32 R14, R25, 0x4, R4.reuse ;  /* 0x00000004190e7825 */ /* 0x100fe400078e0004 */
[----:B------:R-:W2:Y:S02]  /*1f40*/  LDG.E R22, desc[UR6][R22.64] ;  /* 0x0000000616167981 */ /* 0x000ea4000c1e1900 */
[----:B-1----:R-:W-:Y:S02]  /*1f50*/  VIADD R17, R7, 0x700 ;  /* 0x0000070007117836 */ /* 0x002fe40000000000 */
[--C-:B------:R-:W-:Y:S01]  /*1f60*/  IMAD.WIDE.U32 R24, R24, 0x4, R4.reuse ;  /* 0x0000000418187825 */ /* 0x100fe200078e0004 */
[----:B------:R0:W2:Y:S03]  /*1f70*/  LDG.E R14, desc[UR6][R14.64] ;  /* 0x000000060e0e7981 */ /* 0x0000a6000c1e1900 */
[----:B------:R-:W-:-:S02]  /*1f80*/  IMAD.WIDE.U32 R16, R17, 0x4, R4 ;  /* 0x0000000411107825 */ /* 0x000fc400078e0004 */
[----:B------:R-:W2:Y:S04]  /*1f90*/  LDG.E R24, desc[UR6][R24.64] ;  /* 0x0000000618187981 */ /* 0x000ea8000c1e1900 */
[----:B------:R-:W2:Y:S01]  /*1fa0*/  LDG.E R16, desc[UR6][R16.64] ;  /* 0x0000000610107981 */ /* 0x000ea2000c1e1900 */
[----:B------:R-:W-:Y:S08]  /*1fb0*/  F2I.TRUNC.NTZ R27, R27 ;  /* 0x0000001b001b7305 */ /* 0x000ff0000020f100 */
[----:B-----5:R-:W1:Y:S01]  /*1fc0*/  F2I.TRUNC.NTZ R13, R13 ;  /* 0x0000000d000d7305 */ /* 0x020e62000020f100 */
[----:B------:R-:W-:-:S07]  /*1fd0*/  VIADD R0, R0, 0x10 ;  /* 0x0000001000007836 */ /* 0x000fce0000000000 */
[----:B------:R-:W-:Y:S08]  /*1fe0*/  F2I.TRUNC.NTZ R12, R12 ;  /* 0x0000000c000c7305 */ /* 0x000ff0000020f100 */
[----:B------:R-:W-:Y:S01]  /*1ff0*/  F2I.TRUNC.NTZ R18, R18 ;  /* 0x0000001200127305 */ /* 0x000fe2000020f100 */
[----:B-1----:R-:W-:Y:S02]  /*2000*/  IADD3 R19, PT, PT, R13, R27, R19 ;  /* 0x0000001b0d137210 */ /* 0x002fe40007ffe013 */
[----:B------:R-:W-:Y:S01]  /*2010*/  ISETP.NE.AND P0, PT, R0, RZ, PT ;  /* 0x000000ff0000720c */ /* 0x000fe20003f05270 */
[----:B------:R-:W-:-:S02]  /*2020*/  VIADD R11, R11, 0x1000 ;  /* 0x000010000b0b7836 */ /* 0x000fc40000000000 */
[----:B------:R-:W-:Y:S02]  /*2030*/  VIADD R7, R7, 0x1000 ;  /* 0x0000100007077836 */ /* 0x000fe40000000000 */
[----:B---3--:R-:W-:Y:S08]  /*2040*/  F2I.TRUNC.NTZ R26, R26 ;  /* 0x0000001a001a7305 */ /* 0x008ff0000020f100 */
[----:B----4-:R-:W1:Y:S08]  /*2050*/  F2I.TRUNC.NTZ R21, R28 ;  /* 0x0000001c00157305 */ /* 0x010e70000020f100 */
[----:B--2---:R-:W2:Y:S08]  /*2060*/  F2I.TRUNC.NTZ R29, R29 ;  /* 0x0000001d001d7305 */ /* 0x004eb0000020f100 */
[----:B0-----:R-:W0:Y:S01]  /*2070*/  F2I.TRUNC.NTZ R15, R20 ;  /* 0x00000014000f7305 */ /* 0x001e22000020f100 */
[----:B-1----:R-:W-:-:S07]  /*2080*/  IADD3 R19, PT, PT, R21, R26, R19 ;  /* 0x0000001a15137210 */ /* 0x002fce0007ffe013 */
[----:B------:R-:W-:Y:S01]  /*2090*/  F2I.TRUNC.NTZ R22, R22 ;  /* 0x0000001600167305 */ /* 0x000fe2000020f100 */
[----:B--2---:R-:W-:-:S07]  /*20a0*/  IADD3 R12, PT, PT, R29, R12, R19 ;  /* 0x0000000c1d0c7210 */ /* 0x004fce0007ffe013 */
        /* <DEDUP_REMOVED lines=8> */
.L_x_196:
[----:B------:R-:W-:-:S07]  /*2130*/  IADD3 R0, PT, PT, R11, -0x800, RZ ;  /* 0xfffff8000b007810 */ /* 0x000fce0007ffe0ff */
.L_x_195:
[----:B------:R-:W-:Y:S05]  /*2140*/  BSYNC.RECONVERGENT B2 ;  /* 0x0000000000027941 */ /* 0x000fea0003800200 */
.L_x_194:
[----:B------:R-:W-:-:S13]  /*2150*/  ISETP.NE.AND P0, PT, R10, RZ, PT ;  /* 0x000000ff0a00720c */ /* 0x000fda0003f05270 */
[----:B------:R-:W-:Y:S05]  /*2160*/  @!P0 BRA `(.L_x_193) ;  /* 0x0000000400488947 */ /* 0x000fea0003800000 */
[----:B------:R-:W-:Y:S01]  /*2170*/  ISETP.GE.U32.AND P0, PT, R10, 0x8, PT ;  /* 0x000000080a00780c */ /* 0x000fe20003f06070 */
[----:B------:R-:W-:Y:S01]  /*2180*/  BSSY.RECONVERGENT B2, `(.L_x_198) ;  /* 0x0000029000027945 */ /* 0x000fe20003800200 */
[----:B------:R-:W-:-:S04]  /*2190*/  LOP3.LUT R24, R8, 0x7, RZ, 0xc0, !PT ;  /* 0x0000000708187812 */ /* 0x000fc800078ec0ff */
[----:B------:R-:W-:-:S07]  /*21a0*/  ISETP.NE.AND P1, PT, R24, RZ, PT ;  /* 0x000000ff1800720c */ /* 0x000fce0003f25270 */
[----:B------:R-:W-:Y:S06]  /*21b0*/  @!P0 BRA `(.L_x_199) ;  /* 0x0000000000948947 */ /* 0x000fec0003800000 */
[----:B------:R-:W-:-:S04]  /*21c0*/  IMAD.IADD R11, R0, 0x1, R9 ;  /* 0x00000001000b7824 */ /* 0x000fc800078e0209 */
[C---:B------:R-:W-:Y:S02]  /*21d0*/  VIADD R21, R11.reuse, 0x100 ;  /* 0x000001000b157836 */ /* 0x040fe40000000000 */
[C---:B------:R-:W-:Y:S02]  /*21e0*/  VIADD R23, R11.reuse, 0x200 ;  /* 0x000002000b177836 */ /* 0x040fe40000000000 */
[C---:B------:R-:W-:Y:S02]  /*21f0*/  VIADD R13, R11.reuse, 0x300 ;  /* 0x000003000b0d7836 */ /* 0x040fe40000000000 */
[----:B------:R-:W-:-:S04]  /*2200*/  IMAD.WIDE.U32 R18, R11, 0x4, R4 ;  /* 0x000000040b127825 */ /* 0x000fc800078e0004 */
[--C-:B------:R-:W-:Y:S01]  /*2210*/  IMAD.WIDE.U32 R20, R21, 0x4, R4.reuse ;  /* 0x0000000415147825 */ /* 0x100fe200078e0004 */
[----:B------:R0:W2:Y:S03]  /*2220*/  LDG.E R7, desc[UR6][R18.64] ;  /* 0x0000000612077981 */ /* 0x0000a6000c1e1900 */
[--C-:B------:R-:W-:Y:S01]  /*2230*/  IMAD.WIDE.U32 R22, R23, 0x4, R4.reuse ;  /* 0x0000000417167825 */ /* 0x100fe200078e0004 */
[----:B------:R1:W3:Y:S03]  /*2240*/  LDG.E R16, desc[UR6][R20.64] ;  /* 0x0000000614107981 */ /* 0x0002e6000c1e1900 */
[C---:B------:R-:W-:Y:S02]  /*2250*/  VIADD R15, R11.reuse, 0x400 ;  /* 0x000004000b0f7836 */ /* 0x040fe40000000000 */
[C---:B------:R-:W-:Y:S01]  /*2260*/  VIADD R25, R11.reuse, 0x500 ;  /* 0x000005000b197836 */ /* 0x040fe20000000000 */
[----:B------:R-:W-:Y:S01]  /*2270*/  IADD3 R27, PT, PT, R11, 0x600, RZ ;  /* 0x000006000b1b7810 */ /* 0x000fe20007ffe0ff */
[----:B------:R-:W-:Y:S01]  /*2280*/  IMAD.WIDE.U32 R12, R13, 0x4, R4 ;  /* 0x000000040d0c7825 */ /* 0x000fe200078e0004 */
[----:B------:R-:W4:Y:S03]  /*2290*/  LDG.E R22, desc[UR6][R22.64] ;  /* 0x0000000616167981 */ /* 0x000f26000c1e1900 */
[----:B------:R-:W-:-:S02]  /*22a0*/  VIADD R29, R11, 0x700 ;  /* 0x000007000b1d7836 */ /* 0x000fc40000000000 */
[--C-:B------:R-:W-:Y:S01]  /*22b0*/  IMAD.WIDE.U32 R14, R15, 0x4, R4.reuse ;  /* 0x000000040f0e7825 */ /* 0x100fe200078e0004 */
[----:B------:R-:W5:Y:S03]  /*22c0*/  LDG.E R12, desc[UR6][R12.64] ;  /* 0x000000060c0c7981 */ /* 0x000f66000c1e1900 */
[--C-:B------:R-:W-:Y:S02]  /*22d0*/  IMAD.WIDE.U32 R10, R25, 0x4, R4.reuse ;  /* 0x00000004190a7825 */ /* 0x100fe400078e0004 */
[----:B------:R-:W5:Y:S02]  /*22e0*/  LDG.E R14, desc[UR6][R14.64] ;  /* 0x000000060e0e7981 */ /* 0x000f64000c1e1900 */
[--C-:B0-----:R-:W-:Y:S02]  /*22f0*/  IMAD.WIDE.U32 R18, R27, 0x4, R4.reuse ;  /* 0x000000041b127825 */ /* 0x101fe400078e0004 */
[----:B------:R-:W5:Y:S02]  /*2300*/  LDG.E R10, desc[UR6][R10.64] ;  /* 0x000000060a0a7981 */ /* 0x000f64000c1e1900 */
[----:B-1----:R-:W-:-:S02]  /*2310*/  IMAD.WIDE.U32 R20, R29, 0x4, R4 ;  /* 0x000000041d147825 */ /* 0x002fc400078e0004 */
[----:B------:R-:W5:Y:S04]  /*2320*/  LDG.E R18, desc[UR6][R18.64] ;  /* 0x0000000612127981 */ /* 0x000f68000c1e1900 */
[----:B------:R-:W5:Y:S01]  /*2330*/  LDG.E R20, desc[UR6][R20.64] ;  /* 0x0000000614147981 */ /* 0x000f62000c1e1900 */
[----:B------:R-:W-:Y:S01]  /*2340*/  VIADD R0, R0, 0x800 ;  /* 0x0000080000007836 */ /* 0x000fe20000000000 */
[----:B--2---:R-:W-:Y:S08]  /*2350*/  F2I.TRUNC.NTZ R26, R7 ;  /* 0x00000007001a7305 */ /* 0x004ff0000020f100 */
[----:B---3--:R-:W0:Y:S08]  /*2360*/  F2I.TRUNC.NTZ R16, R16 ;  /* 0x0000001000107305 */ /* 0x008e30000020f100 */
[----:B----4-:R-:W-:Y:S08]  /*2370*/  F2I.TRUNC.NTZ R23, R22 ;  /* 0x0000001600177305 */ /* 0x010ff0000020f100 */
[----:B-----5:R-:W1:Y:S01]  /*2380*/  F2I.TRUNC.NTZ R25, R12 ;  /* 0x0000000c00197305 */ /* 0x020e62000020f100 */
[----:B0-----:R-:W-:-:S07]  /*2390*/  IADD3 R26, PT, PT, R16, R26, R17 ;  /* 0x0000001a101a7210 */ /* 0x001fce0007ffe011 */
[----:B------:R-:W-:Y:S08]  /*23a0*/  F2I.TRUNC.NTZ R28, R14 ;  /* 0x0000000e001c7305 */ /* 0x000ff0000020f100 */
[----:B------:R-:W0:Y:S01]  /*23b0*/  F2I.TRUNC.NTZ R13, R10 ;  /* 0x0000000a000d7305 */ /* 0x000e22000020f100 */
[----:B-1----:R-:W-:-:S07]  /*23c0*/  IADD3 R23, PT, PT, R25, R23, R26 ;  /* 0x0000001719177210 */ /* 0x002fce0007ffe01a */
[----:B------:R-:W-:Y:S08]  /*23d0*/  F2I.TRUNC.NTZ R15, R18 ;  /* 0x00000012000f7305 */ /* 0x000ff0000020f100 */
[----:B------:R-:W1:Y:S01]  /*23e0*/  F2I.TRUNC.NTZ R27, R20 ;  /* 0x00000014001b7305 */ /* 0x000e62000020f100 */
[----:B0-----:R-:W-:-:S04]  /*23f0*/  IADD3 R13, PT, PT, R13, R28, R23 ;  /* 0x0000001c0d0d7210 */ /* 0x001fc80007ffe017 */
[----:B-1----:R-:W-:-:S07]  /*2400*/  IADD3 R17, PT, PT, R27, R15, R13 ;  /* 0x0000000f1b117210 */ /* 0x002fce0007ffe00d */
.L_x_199:
[----:B------:R-:W-:Y:S05]  /*2410*/  BSYNC.RECONVERGENT B2 ;  /* 0x0000000000027941 */ /* 0x000fea0003800200 */
.L_x_198:
[----:B------:R-:W-:Y:S05]  /*2420*/  @!P1 BRA `(.L_x_193) ;  /* 0x0000000000989947 */ /* 0x000fea0003800000 */
[----:B------:R-:W-:Y:S01]  /*2430*/  ISETP.GE.U32.AND P0, PT, R24, 0x4, PT ;  /* 0x000000041800780c */ /* 0x000fe20003f06070 */
[----:B------:R-:W-:Y:S01]  /*2440*/  BSSY.RECONVERGENT B2, `(.L_x_200) ;  /* 0x0000016000027945 */ /* 0x000fe20003800200 */
[----:B------:R-:W-:-:S11]  /*2450*/  LOP3.LUT P1, RZ, R8, 0x3, RZ, 0xc0, !PT ;  /* 0x0000000308ff7812 */ /* 0x000fd6000782c0ff */
[----:B------:R-:W-:Y:S05]  /*2460*/  @!P0 BRA `(.L_x_201) ;  /* 0x00000000004c8947 */ /* 0x000fea0003800000 */
[----:B------:R-:W-:-:S04]  /*2470*/  IMAD.IADD R7, R0, 0x1, R9 ;  /* 0x0000000100077824 */ /* 0x000fc800078e0209 */
[C---:B------:R-:W-:Y:S02]  /*2480*/  VIADD R11, R7.reuse, 0x100 ;  /* 0x00000100070b7836 */ /* 0x040fe40000000000 */
[----:B------:R-:W-:-:S04]  /*2490*/  IMAD.WIDE.U32 R8, R7, 0x4, R4 ;  /* 0x0000000407087825 */ /* 0x000fc800078e0004 */
[C---:B------:R-:W-:Y:S02]  /*24a0*/  VIADD R13, R7.reuse, 0x200 ;  /* 0x00000200070d7836 */ /* 0x040fe40000000000 */
[----:B------:R-:W-:Y:S01]  /*24b0*/  VIADD R15, R7, 0x300 ;  /* 0x00000300070f7836 */ /* 0x000fe20000000000 */
[----:B------:R-:W2:Y:S01]  /*24c0*/  LDG.E R8, desc[UR6][R8.64] ;  /* 0x0000000608087981 */ /* 0x000ea2000c1e1900 */
[----:B------:R-:W-:-:S04]  /*24d0*/  IMAD.WIDE.U32 R10, R11, 0x4, R4 ;  /* 0x000000040b0a7825 */ /* 0x000fc800078e0004 */
[--C-:B------:R-:W-:Y:S02]  /*24e0*/  IMAD.WIDE.U32 R12, R13, 0x4, R4.reuse ;  /* 0x000000040d0c7825 */ /* 0x100fe400078e0004 */
[----:B------:R-:W3:Y:S02]  /*24f0*/  LDG.E R10, desc[UR6][R10.64] ;  /* 0x000000060a0a7981 */ /* 0x000ee4000c1e1900 */
[----:B------:R-:W-:Y:S02]  /*2500*/  IMAD.WIDE.U32 R14, R15, 0x4, R4 ;  /* 0x000000040f0e7825 */ /* 0x000fe400078e0004 */
[----:B------:R-:W4:Y:S04]  /*2510*/  LDG.E R12, desc[UR6][R12.64] ;  /* 0x000000060c0c7981 */ /* 0x000f28000c1e1900 */
[----:B------:R-:W5:Y:S01]  /*2520*/  LDG.E R14, desc[UR6][R14.64] ;  /* 0x000000060e0e7981 */ /* 0x000f62000c1e1900 */
[----:B------:R-:W-:Y:S01]  /*2530*/  IADD3 R0, PT, PT, R0, 0x400, RZ ;  /* 0x0000040000007810 */ /* 0x000fe20007ffe0ff */
[----:B--2---:R-:W-:Y:S08]  /*2540*/  F2I.TRUNC.NTZ R16, R8 ;  /* 0x0000000800107305 */ /* 0x004ff0000020f100 */
[----:B---3--:R-:W0:Y:S08]  /*2550*/  F2I.TRUNC.NTZ R7, R10 ;  /* 0x0000000a00077305 */ /* 0x008e30000020f100 */
[----:B----4-:R-:W-:Y:S08]  /*2560*/  F2I.TRUNC.NTZ R18, R12 ;  /* 0x0000000c00127305 */ /* 0x010ff0000020f100 */
[----:B-----5:R-:W1:Y:S01]  /*2570*/  F2I.TRUNC.NTZ R19, R14 ;  /* 0x0000000e00137305 */ /* 0x020e62000020f100 */
[----:B0-----:R-:W-:-:S04]  /*2580*/  IADD3 R7, PT, PT, R7, R16, R17 ;  /* 0x0000001007077210 */ /* 0x001fc80007ffe011 */
[----:B-1----:R-:W-:-:S07]  /*2590*/  IADD3 R17, PT, PT, R19, R18, R7 ;  /* 0x0000001213117210 */ /* 0x002fce0007ffe007 */
.L_x_201:
[----:B------:R-:W-:Y:S05]  /*25a0*/  BSYNC.RECONVERGENT B2 ;  /* 0x0000000000027941 */ /* 0x000fea0003800200 */
.L_x_200:
[----:B------:R-:W-:Y:S05]  /*25b0*/  @!P1 BRA `(.L_x_193) ;  /* 0x0000000000349947 */ /* 0x000fea0003800000 */
[----:B------:R-:W-:Y:S01]  /*25c0*/  LOP3.LUT R6, R6, 0xffff, RZ, 0xc0, !PT ;  /* 0x0000ffff06067812 */ /* 0x000fe200078ec0ff */
[----:B------:R-:W-:-:S03]  /*25d0*/  IMAD.IADD R9, R0, 0x1, R2 ;  /* 0x0000000100097824 */ /* 0x000fc600078e0202 */
[----:B------:R-:W-:-:S04]  /*25e0*/  LEA.HI R6, R6, 0x1, RZ, 0x18 ;  /* 0x0000000106067811 */ /* 0x000fc800078fc0ff */
[----:B------:R-:W-:-:S05]  /*25f0*/  LOP3.LUT R6, R6, 0x3, RZ, 0xc0, !PT ;  /* 0x0000000306067812 */ /* 0x000fca00078ec0ff */
[----:B------:R-:W-:-:S07]  /*2600*/  IMAD.MOV R0, RZ, RZ, -R6 ;  /* 0x000000ffff007224 */ /* 0x000fce00078e0a06 */
.L_x_202:
[----:B------:R-:W-:-:S06]  /*2610*/  IMAD.WIDE.U32 R6, R9, 0x4, R4 ;  /* 0x0000000409067825 */ /* 0x000fcc00078e0004 */
[----:B------:R-:W2:Y:S01]  /*2620*/  LDG.E R6, desc[UR6][R6.64] ;  /* 0x0000000606067981 */ /* 0x000ea2000c1e1900 */
[----:B------:R-:W-:Y:S02]  /*2630*/  VIADD R0, R0, 0x1 ;  /* 0x0000000100007836 */ /* 0x000fe40000000000 */
[----:B------:R-:W-:-:S03]  /*2640*/  VIADD R9, R9, 0x100 ;  /* 0x0000010009097836 */ /* 0x000fc60000000000 */
[----:B------:R-:W-:Y:S01]  /*2650*/  ISETP.NE.AND P0, PT, R0, RZ, PT ;  /* 0x000000ff0000720c */ /* 0x000fe20003f05270 */
[----:B--2---:R-:W0:Y:S02]  /*2660*/  F2I.TRUNC.NTZ R2, R6 ;  /* 0x0000000600027305 */ /* 0x004e24000020f100 */
[----:B0-----:R-:W-:-:S10]  /*2670*/  IMAD.IADD R17, R2, 0x1, R17 ;  /* 0x0000000102117824 */ /* 0x001fd400078e0211 */
[----:B------:R-:W-:Y:S05]  /*2680*/  @P0 BRA `(.L_x_202) ;  /* 0xfffffffc00e00947 */ /* 0x000fea000383ffff */
.L_x_193:
[----:B------:R-:W-:Y:S05]  /*2690*/  BSYNC.RECONVERGENT B1 ;  /* 0x0000000000017941 */ /* 0x000fea0003800200 */
.L_x_190:
[----:B------:R-:W0:Y:S01]  /*26a0*/  S2R R9, SR_LANEID ;  /* 0x0000000000097919 */ /* 0x000e220000000000 */
[----:B------:R-:W1:Y:S01]  /*26b0*/  SHFL.DOWN PT, R0, R17, 0x1, 0x1f ;  /* 0x08201f0011007f89 */ /* 0x000e6200000e0000 */
[----:B------:R-:W2:Y:S01]  /*26c0*/  S2R R8, SR_TID.X ;  /* 0x0000000000087919 */ /* 0x000ea20000002100 */
[C---:B0-----:R-:W-:Y:S02]  /*26d0*/  ISETP.GT.AND P0, PT, R9.reuse, 0x1e, PT ;  /* 0x0000001e0900780c */ /* 0x041fe40003f04270 */
[C---:B------:R-:W-:Y:S02]  /*26e0*/  ISETP.NE.AND P1, PT, R9.reuse, RZ, PT ;  /* 0x000000ff0900720c */ /* 0x040fe40003f25270 */
[----:B-1----:R-:W-:Y:S02]  /*26f0*/  SEL R0, R0, RZ, !P0 ;  /* 0x000000ff00007207 */ /* 0x002fe40004000000 */
[----:B------:R-:W-:-:S03]  /*2700*/  ISETP.GT.AND P0, PT, R9, 0x1d, PT ;  /* 0x0000001d0900780c */ /* 0x000fc60003f04270 */
[----:B------:R-:W-:-:S05]  /*2710*/  IMAD.IADD R0, R0, 0x1, R17 ;  /* 0x0000000100007824 */ /* 0x000fca00078e0211 */
[----:B------:R-:W0:Y:S01]  /*2720*/  SHFL.DOWN PT, R2, R0, 0x2, 0x1f ;  /* 0x08401f0000027f89 */ /* 0x000e2200000e0000 */
[----:B------:R-:W1:Y:S01]  /*2730*/  @!P1 S2R R6, SR_CgaCtaId ;  /* 0x0000000000069919 */ /* 0x000e620000008800 */
[----:B0-----:R-:W-:Y:S02]  /*2740*/  SEL R5, R2, RZ, !P0 ;  /* 0x000000ff02057207 */ /* 0x001fe40004000000 */
[----:B------:R-:W-:Y:S02]  /*2750*/  ISETP.GT.AND P0, PT, R9, 0x1b, PT ;  /* 0x0000001b0900780c */ /* 0x000fe40003f04270 */
[----:B------:R-:W-:-:S05]  /*2760*/  IADD3 R5, PT, PT, R0, R5, RZ ;  /* 0x0000000500057210 */ /* 0x000fca0007ffe0ff */
[----:B------:R-:W0:Y:S02]  /*2770*/  SHFL.DOWN PT, R2, R5, 0x4, 0x1f ;  /* 0x08801f0005027f89 */ /* 0x000e2400000e0000 */
[----:B0-----:R-:W-:Y:S02]  /*2780*/  SEL R2, R2, RZ, !P0 ;  /* 0x000000ff02027207 */ /* 0x001fe40004000000 */
[----:B------:R-:W-:-:S03]  /*2790*/  ISETP.GT.AND P0, PT, R9, 0x17, PT ;  /* 0x000000170900780c */ /* 0x000fc60003f04270 */
[----:B------:R-:W-:Y:S01]  /*27a0*/  IMAD.IADD R2, R5, 0x1, R2 ;  /* 0x0000000105027824 */ /* 0x000fe200078e0202 */
[----:B------:R-:W-:-:S04]  /*27b0*/  @!P1 MOV R5, 0x400 ;  /* 0x0000040000059802 */ /* 0x000fc80000000f00 */
[----:B------:R-:W0:Y:S01]  /*27c0*/  SHFL.DOWN PT, R4, R2, 0x8, 0x1f ;  /* 0x09001f0002047f89 */ /* 0x000e2200000e0000 */
[----:B-1----:R-:W-:Y:S02]  /*27d0*/  @!P1 LEA R5, R6, R5, 0x18 ;  /* 0x0000000506059211 */ /* 0x002fe400078ec0ff */
[----:B0-----:R-:W-:Y:S02]  /*27e0*/  SEL R7, R4, RZ, !P0 ;  /* 0x000000ff04077207 */ /* 0x001fe40004000000 */
[----:B------:R-:W-:Y:S02]  /*27f0*/  ISETP.GT.AND P0, PT, R9, 0xf, PT ;  /* 0x0000000f0900780c */ /* 0x000fe40003f04270 */
[----:B--2---:R-:W-:Y:S01]  /*2800*/  @!P1 SHF.R.U32.HI R4, RZ, 0x3, R8 ;  /* 0x00000003ff049819 */ /* 0x004fe20000011608 */
[----:B------:R-:W-:-:S03]  /*2810*/  IMAD.IADD R7, R2, 0x1, R7 ;  /* 0x0000000102077824 */ /* 0x000fc600078e0207 */
[----:B------:R-:W-:Y:S02]  /*2820*/  @!P1 LOP3.LUT R4, R4, 0x7c, RZ, 0xc0, !PT ;  /* 0x0000007c04049812 */ /* 0x000fe400078ec0ff */
        /* <DEDUP_REMOVED lines=12> */
[----:B--2---:R-:W0:Y:S04]  /*28f0*/  LDS.128 R4, [UR4+0x10] ;  /* 0x00001004ff047984 */ /* 0x004e280008000c00 */
[----:B------:R-:W1:Y:S01]  /*2900*/  LDS.64 R8, [UR4+0x20] ;  /* 0x00002004ff087984 */ /* 0x000e620008000a00 */
[----:B0-----:R-:W-:-:S04]  /*2910*/  IADD3 R0, PT, PT, R4, R0, R11 ;  /* 0x0000000004007210 */ /* 0x001fc80007ffe00b */
[----:B------:R-:W-:-:S04]  /*2920*/  IADD3 R0, PT, PT, R6, R0, R5 ;  /* 0x0000000006007210 */ /* 0x000fc80007ffe005 */
[----:B-1----:R-:W-:-:S05]  /*2930*/  IADD3 R0, PT, PT, R8, R0, R7 ;  /* 0x0000000008007210 */ /* 0x002fca0007ffe007 */
[----:B------:R-:W-:-:S07]  /*2940*/  IMAD.IADD R11, R0, 0x1, R9 ;  /* 0x00000001000b7824 */ /* 0x000fce00078e0209 */
.L_x_189:
[----:B------:R-:W-:Y:S05]  /*2950*/  BSYNC.RECONVERGENT B0 ;  /* 0x0000000000007941 */ /* 0x000fea0003800200 */
.L_x_173:
[----:B------:R-:W-:Y:S05]  /*2960*/  @P0 EXIT ;  /* 0x000000000000094d */ /* 0x000fea0003800000 */
[----:B--2---:R-:W2:Y:S02]  /*2970*/  LDC.64 R4, c[0x0][0x388] ;  /* 0x0000e200ff047b82 */ /* 0x004ea40000000a00 */
[----:B--2---:R-:W-:-:S05]  /*2980*/  IMAD.WIDE.U32 R2, R3, 0x4, R4 ;  /* 0x0000000403027825 */ /* 0x004fca00078e0004 */
[----:B------:R-:W-:Y:S01]  /*2990*/  STG.E desc[UR6][R2.64], R11 ;  /* 0x0000000b02007986 */ /* 0x000fe2000c101906 */
[----:B------:R-:W-:Y:S05]  /*29a0*/  EXIT ;  /* 0x000000000000794d */ /* 0x000fea0003800000 */
.L_x_203:
        /* <DEDUP_REMOVED lines=13> */
.L_x_296:


//--------------------- .text._ZN3cub18CUB_300001_SM_10006detail6reduce28DeviceReduceSingleTileKernelINS2_10policy_hubIijN4cuda3std3__44plusIiEEE10Policy1000EN6thrust24THRUST_300001_SM_1000_NS6detail15normal_iteratorINSD_10device_ptrIfEEEEPijS9_iiNS7_10__identityEEEvT0_T1_T2_T3_T4_T6_ --------------------------
	.section	.text._ZN3cub18CUB_300001_SM_10006detail6reduce28DeviceReduceSingleTileKernelINS2_10policy_hubIijN4cuda3std3__44plusIiEEE10Policy1000EN6thrust24THRUST_300001_SM_1000_NS6detail15normal_iteratorINSD_10device_ptrIfEEEEPijS9_iiNS7_10__identityEEEvT0_T1_T2_T3_T4_T6_,"ax",@progbits
	.align	128
        .global         _ZN3cub18CUB_300001_SM_10006detail6reduce28DeviceReduceSingleTileKernelINS2_10policy_hubIijN4cuda3std3__44plusIiEEE10Policy1000EN6thrust24THRUST_300001_SM_1000_NS6detail15normal_iteratorINSD_10device_ptrIfEEEEPijS9_iiNS7_10__identityEEEvT0_T1_T2_T3_T4_T6_
        .type           _ZN3cub18CUB_300001_SM_10006detail6reduce28DeviceReduceSingleTileKernelINS2_10policy_hubIijN4cuda3std3__44plusIiEEE10Policy1000EN6thrust24THRUST_300001_SM_1000_NS6detail15normal_iteratorINSD_10device_ptrIfEEEEPijS9_iiNS7_10__identityEEEvT0_T1_T2_T3_T4_T6_,@function
        .size           _ZN3cub18CUB_300001_SM_10006detail6reduce28DeviceReduceSingleTileKernelINS2_10policy_hubIijN4cuda3std3__44plusIiEEE10Policy1000EN6thrust24THRUST_300001_SM_1000_NS6detail15normal_iteratorINSD_10device_ptrIfEEEEPijS9_iiNS7_10__identityEEEvT0_T1_T2_T3_T4_T6_,(.L_x_297 - _ZN3cub18CUB_300001_SM_10006detail6reduce28DeviceReduceSingleTileKernelINS2_10policy_hubIijN4cuda3std3__44plusIiEEE10Policy1000EN6thrust24THRUST_300001_SM_1000_NS6detail15normal_iteratorINSD_10device_ptrIfEEEEPijS9_iiNS7_10__identityEEEvT0_T1_T2_T3_T4_T6_)
        .other          _ZN3cub18CUB_300001_SM_10006detail6reduce28DeviceReduceSingleTileKernelINS2_10policy_hubIijN4cuda3std3__44plusIiEEE10Policy1000EN6thrust24THRUST_300001_SM_1000_NS6detail15normal_iteratorINSD_10device_ptrIfEEEEPijS9_iiNS7_10__identityEEEvT0_T1_T2_T3_T4_T6_,@"STO_CUDA_ENTRY STV_DEFAULT"
_ZN3cub18CUB_300001_SM_10006detail6reduce28DeviceReduceSingleTileKernelINS2_10policy_hubIijN4cuda3std3__44plusIiEEE10Policy1000EN6thrust24THRUST_300001_SM_1000_NS6detail15normal_iteratorINSD_10device_ptrIfEEEEPijS9_iiNS7_10__identityEEEvT0_T1_T2_T3_T4_T6_:
.text._ZN3cub18CUB_300001_SM_10006detail6reduce28DeviceReduceSingleTileKernelINS2_10policy_hubIijN4cuda3std3__44plusIiEEE10Policy1000EN6thrust24THRUST_300001_SM_1000_NS6detail15normal_iteratorINSD_10device_ptrIfEEEEPijS9_iiNS7_10__identityEEEvT0_T1_T2_T3_T4_T6_:
        /* <DEDUP_REMOVED lines=13> */
.L_x_204:
[----:B------:R-:W-:Y:S01]  /*00d0*/  ISETP.GT.U32.AND P0, PT, R4, 0xfff, PT ;  /* 0x00000fff0400780c */ /* 0x000fe20003f04070 */
[----:B------:R-:W-:-:S12]  /*00e0*/  BSSY.RECONVERGENT B0, `(.L_x_205) ;  /* 0x0000242000007945 */ /* 0x000fd80003800200 */
        /* <DEDUP_REMOVED lines=12> */
.L_x_208:
[----:B------:R-:W-:Y:S05]  /*01b0*/  BSYNC.RECONVERGENT B1 ;  /* 0x0000000000017941 */ /* 0x000fea0003800200 */
.L_x_207:
        /* <DEDUP_REMOVED lines=17> */
.L_x_213:
        /* <DEDUP_REMOVED lines=46> */
.L_x_212:
[----:B------:R-:W-:Y:S05]  /*05b0*/  BSYNC.RECONVERGENT B2 ;  /* 0x0000000000027941 */ /* 0x000fea0003800200 */
.L_x_211:
[----:B------:R-:W-:Y:S05]  /*05c0*/  @!P0 BRA `(.L_x_210) ;  /* 0x0000000000fc8947 */ /* 0x000fea0003800000 */
[----:B------:R-:W-:Y:S01]  /*05d0*/  ISETP.GE.U32.AND P0, PT, R25, 0x8, PT ;  /* 0x000000081900780c */ /* 0x000fe20003f06070 */
[----:B------:R-:W-:Y:S01]  /*05e0*/  BSSY.RECONVERGENT B2, `(.L_x_214) ;  /* 0x000001b000027945 */ /* 0x000fe20003800200 */
[----:B------:R-:W-:-:S04]  /*05f0*/  LOP3.LUT R17, R6, 0x7, RZ, 0xc0, !PT ;  /* 0x0000000706117812 */ /* 0x000fc800078ec0ff */
[----:B------:R-:W-:-:S07]  /*0600*/  ISETP.NE.AND P1, PT, R17, RZ, PT ;  /* 0x000000ff1100720c */ /* 0x000fce0003f25270 */
[----:B------:R-:W-:Y:S06]  /*0610*/  @!P0 BRA `(.L_x_215) ;  /* 0x00000000005c8947 */ /* 0x000fec0003800000 */
[----:B0-----:R-:W0:Y:S02]  /*0620*/  LDC.64 R2, c[0x0][0x380] ;  /* 0x0000e000ff027b82 */ /* 0x001e240000000a00 */
        /* <DEDUP_REMOVED lines=22> */
.L_x_215:
[----:B------:R-:W-:Y:S05]  /*0790*/  BSYNC.RECONVERGENT B2 ;  /* 0x0000000000027941 */ /* 0x000fea0003800200 */
.L_x_214:
        /* <DEDUP_REMOVED lines=19> */
.L_x_217:
[----:B------:R-:W-:Y:S05]  /*08d0*/  BSYNC.RECONVERGENT B2 ;  /* 0x0000000000027941 */ /* 0x000fea0003800200 */
.L_x_216:
[----:B------:R-:W-:Y:S05]  /*08e0*/  @!P1 BRA `(.L_x_210) ;  /* 0x0000000000349947 */ /* 0x000fea0003800000 */
[----:B0-----:R-:W0:Y:S01]  /*08f0*/  LDC.64 R2, c[0x0][0x380] ;  /* 0x0000e000ff027b82 */ /* 0x001e220000000a00 */
[----:B------:R-:W-:Y:S02]  /*0900*/  IMAD.MOV R0, RZ, RZ, -R0 ;  /* 0x000000ffff007224 */ /* 0x000fe400078e0a00 */
[----:B0-----:R-:W-:-:S04]  /*0910*/  IMAD.WIDE.U32 R2, R7, 0x4, R2 ;  /* 0x0000000407027825 */ /* 0x001fc800078e0002 */
[----:B------:R-:W-:-:S07]  /*0920*/  IMAD.MOV.U32 R7, RZ, RZ, R2 ;  /* 0x000000ffff077224 */ /* 0x000fce00078e0002 */
.L_x_218:
[----:B------:R-:W-:-:S06]  /*0930*/  IMAD.MOV.U32 R2, RZ, RZ, R7 ;  /* 0x000000ffff027224 */ /* 0x000fcc00078e0007 */
[----:B------:R0:W2:Y:S01]  /*0940*/  LDG.E R2, desc[UR6][R2.64] ;  /* 0x0000000602027981 */ /* 0x0000a2000c1e1900 */
[----:B------:R-:W-:Y:S01]  /*0950*/  VIADD R0, R0, 0x1 ;  /* 0x0000000100007836 */ /* 0x000fe20000000000 */
[----:B------:R-:W-:-:S04]  /*0960*/  IADD3 R7, P1, PT, R7, 0x400, RZ ;  /* 0x0000040007077810 */ /* 0x000fc80007f3e0ff */
[----:B------:R-:W-:Y:S01]  /*0970*/  ISETP.NE.AND P0, PT, R0, RZ, PT ;  /* 0x000000ff0000720c */ /* 0x000fe20003f05270 */
[----:B0-----:R-:W-:Y:S01]  /*0980*/  IMAD.X R3, RZ, RZ, R3, P1 ;  /* 0x000000ffff037224 */ /* 0x001fe200008e0603 */
[----:B--2---:R-:W1:Y:S02]  /*0990*/  F2I.TRUNC.NTZ R6, R2 ;  /* 0x0000000200067305 */ /* 0x004e64000020f100 */
[----:B-1----:R-:W-:-:S09]  /*09a0*/  IMAD.IADD R11, R6, 0x1, R11 ;  /* 0x00000001060b7824 */ /* 0x002fd200078e020b */
[----:B------:R-:W-:Y:S05]  /*09b0*/  @P0 BRA `(.L_x_218) ;  /* 0xfffffffc00dc0947 */ /* 0x000fea000383ffff */
.L_x_210:
[----:B------:R-:W-:Y:S05]  /*09c0*/  BSYNC.RECONVERGENT B1 ;  /* 0x0000000000017941 */ /* 0x000fea0003800200 */
.L_x_209:
[----:B------:R-:W-:-:S13]  /*09d0*/  ISETP.GE.U32.AND P0, PT, R4, 0x100, PT ;  /* 0x000001000400780c */ /* 0x000fda0003f06070 */
[----:B------:R-:W-:Y:S05]  /*09e0*/  @!P0 BRA `(.L_x_219) ;  /* 0x0000000000ac8947 */ /* 0x000fea0003800000 */
[----:B------:R-:W2:Y:S01]  /*09f0*/  S2R R6, SR_LANEID ;  /* 0x0000000000067919 */ /* 0x000ea20000000000 */
[----:B-1----:R-:W1:Y:S01]  /*0a00*/  SHFL.DOWN PT, R0, R11, 0x1, 0x1f ;  /* 0x08201f000b007f89 */ /* 0x002e6200000e0000 */
[C---:B--2---:R-:W-:Y:S02]  /*0a10*/  ISETP.GT.AND P0, PT, R6.reuse, 0x1e, PT ;  /* 0x0000001e0600780c */ /* 0x044fe40003f04270 */
[----:B------:R-:W-:Y:S02]  /*0a20*/  ISETP.NE.AND P1, PT, R6, RZ, PT ;  /* 0x000000ff0600720c */ /* 0x000fe40003f25270 */
[----:B-1----:R-:W-:Y:S02]  /*0a30*/  SEL R0, R0, RZ, !P0 ;  /* 0x000000ff00007207 */ /* 0x002fe40004000000 */
[----:B------:R-:W-:-:S03]  /*0a40*/  ISETP.GT.AND P0, PT, R6, 0x1d, PT ;  /* 0x0000001d0600780c */ /* 0x000fc60003f04270 */
[----:B------:R-:W-:-:S05]  /*0a50*/  IMAD.IADD R0, R0, 0x1, R11 ;  /* 0x0000000100007824 */ /* 0x000fca00078e020b */
[----:B0-----:R-:W0:Y:S01]  /*0a60*/  SHFL.DOWN PT, R2, R0, 0x2, 0x1f ;  /* 0x08401f0000027f89 */ /* 0x001e2200000e0000 */
        /* <DEDUP_REMOVED lines=8> */
[----:B------:R-:W-:-:S04]  /*0af0*/  @!P1 SHF.R.U32.HI R3, RZ, 0x3, R5 ;  /* 0x00000003ff039819 */ /* 0x000fc80000011605 */
        /* <DEDUP_REMOVED lines=26> */
.L_x_219:
[----:B------:R-:W-:Y:S01]  /*0ca0*/  LOP3.LUT R0, R5, 0x3e0, RZ, 0xc0, !PT ;  /* 0x000003e005007812 */ /* 0x000fe200078ec0ff */
[----:B------:R-:W2:Y:S03]  /*0cb0*/  S2R R13, SR_LANEID ;  /* 0x00000000000d7919 */ /* 0x000ea60000000000 */
[----:B------:R-:W-:Y:S01]  /*0cc0*/  LOP3.LUT R7, RZ, R0, RZ, 0x33, !PT ;  /* 0x00000000ff077212 */ /* 0x000fe200078e33ff */
[----:B------:R-:W-:-:S04]  /*0cd0*/  VIADD R3, R0, 0x20 ;  /* 0x0000002000037836 */ /* 0x000fc80000000000 */
[----:B------:R-:W-:Y:S01]  /*0ce0*/  IMAD.IADD R7, R7, 0x1, R4 ;  /* 0x0000000107077824 */ /* 0x000fe200078e0204 */
[----:B------:R-:W-:-:S04]  /*0cf0*/  ISETP.GT.U32.AND P0, PT, R3, R4, PT ;  /* 0x000000040300720c */ /* 0x000fc80003f04070 */
[----:B------:R-:W-:-:S05]  /*0d00*/  SEL R0, R7, 0x1f, P0 ;  /* 0x0000001f07007807 */ /* 0x000fca0000000000 */
[----:B01----:R-:W0:Y:S01]  /*0d10*/  SHFL.DOWN PT, R2, R11, 0x1, R0 ;  /* 0x082000000b027989 */ /* 0x003e2200000e0000 */
[CC--:B--2---:R-:W-:Y:S01]  /*0d20*/  ISETP.GE.AND P0, PT, R13.reuse, R0.reuse, PT ;  /* 0x000000000d00720c */ /* 0x0c4fe20003f06270 */
[C---:B------:R-:W-:Y:S01]  /*0d30*/  VIADD R7, R13.reuse, 0x2 ;  /* 0x000000020d077836 */ /* 0x040fe20000000000 */
[C---:B------:R-:W-:Y:S01]  /*0d40*/  ISETP.NE.AND P1, PT, R13.reuse, RZ, PT ;  /* 0x000000ff0d00720c */ /* 0x040fe20003f25270 */
[----:B------:R-:W-:Y:S01]  /*0d50*/  VIADD R9, R13, 0x4 ;  /* 0x000000040d097836 */ /* 0x000fe20000000000 */
[----:B0-----:R-:W-:Y:S02]  /*0d60*/  SEL R2, R2, RZ, !P0 ;  /* 0x000000ff02027207 */ /* 0x001fe40004000000 */
[----:B------:R-:W-:-:S03]  /*0d70*/  ISETP.GT.AND P0, PT, R7, R0, PT ;  /* 0x000000000700720c */ /* 0x000fc60003f04270 */
[----:B------:R-:W-:-:S06]  /*0d80*/  IMAD.IADD R3, R2, 0x1, R11 ;  /* 0x0000000102037824 */ /* 0x000fcc00078e020b */
[----:B------:R-:W-:Y:S01]  /*0d90*/  @!P1 MOV R8, 0x400 ;  /* 0x0000040000089802 */ /* 0x000fe20000000f00 */
[----:B------:R-:W0:Y:S01]  /*0da0*/  @!P1 S2R R11, SR_CgaCtaId ;  /* 0x00000000000b9919 */ /* 0x000e220000008800 */
[----:B------:R-:W-:Y:S01]  /*0db0*/  @!P1 SHF.R.U32.HI R6, RZ, 0x3, R5 ;  /* 0x00000003ff069819 */ /* 0x000fe20000011605 */
[----:B------:R-:W1:Y:S03]  /*0dc0*/  SHFL.DOWN PT, R2, R3, 0x2, R0 ;  /* 0x0840000003027989 */ /* 0x000e6600000e0000 */
[----:B------:R-:W-:Y:S02]  /*0dd0*/  @!P1 LOP3.LUT R6, R6, 0x7c, RZ, 0xc0, !PT ;  /* 0x0000007c06069812 */ /* 0x000fe400078ec0ff */
[----:B-1----:R-:W-:Y:S02]  /*0de0*/  SEL R2, R2, RZ, !P0 ;  /* 0x000000ff02027207 */ /* 0x002fe40004000000 */
[----:B------:R-:W-:-:S02]  /*0df0*/  ISETP.GT.AND P0, PT, R9, R0, PT ;  /* 0x000000000900720c */ /* 0x000fc40003f04270 */
[----:B0-----:R-:W-:Y:S01]  /*0e00*/  @!P1 LEA R11, R11, R8, 0x18 ;  /* 0x000000080b0b9211 */ /* 0x001fe200078ec0ff */
[----:B------:R-:W-:Y:S02]  /*0e10*/  IMAD.IADD R7, R3, 0x1, R2 ;  /* 0x0000000103077824 */ /* 0x000fe400078e0202 */
[----:B------:R-:W-:Y:S02]  /*0e20*/  VIADD R3, R13, 0x8 ;  /* 0x000000080d037836 */ /* 0x000fe40000000000 */
[----:B------:R-:W-:Y:S01]  /*0e30*/  @!P1 IMAD.IADD R6, R6, 0x1, R11 ;  /* 0x0000000106069824 */ /* 0x000fe200078e020b */
[----:B------:R-:W0:Y:S02]  /*0e40*/  SHFL.DOWN PT, R2, R7, 0x4, R0 ;  /* 0x0880000007027989 */ /* 0x000e2400000e0000 */
[----:B0-----:R-:W-:Y:S02]  /*0e50*/  SEL R2, R2, RZ, !P0 ;  /* 0x000000ff02027207 */ /* 0x001fe40004000000 */
[----:B------:R-:W-:Y:S01]  /*0e60*/  ISETP.GT.AND P0, PT, R3, R0, PT ;  /* 0x000000000300720c */ /* 0x000fe20003f04270 */
[----:B------:R-:W-:-:S02]  /*0e70*/  VIADD R3, R13, 0x10 ;  /* 0x000000100d037836 */ /* 0x000fc40000000000 */
[----:B------:R-:W-:-:S05]  /*0e80*/  IMAD.IADD R9, R7, 0x1, R2 ;  /* 0x0000000107097824 */ /* 0x000fca00078e0202 */
        /* <DEDUP_REMOVED lines=36> */
.L_x_206:
[----:B------:R-:W0:Y:S01]  /*10d0*/  S2R R0, SR_TID.X ;  /* 0x0000000000007919 */ /* 0x000e220000002100 */
[----:B------:R-:W1:Y:S02]  /*10e0*/  LDCU.64 UR4, c[0x0][0x380] ;  /* 0x00007000ff0477ac */ /* 0x000e640008000a00 */
[----:B-1----:R-:W-:Y:S02]  /*10f0*/  IMAD.U32 R10, RZ, RZ, UR4 ;  /* 0x00000004ff0a7e24 */ /* 0x002fe4000f8e00ff */
[----:B------:R-:W-:Y:S02]  /*1100*/  IMAD.U32 R11, RZ, RZ, UR5 ;  /* 0x00000005ff0b7e24 */ /* 0x000fe4000f8e00ff */
        /* <DEDUP_REMOVED lines=17> */
[----:B------:R-:W-:Y:S01]  /*1220*/  UMOV UR4, 0x1000 ;  /* 0x0000100000047882 */ /* 0x000fe20000000000 */
[----:B0-----:R-:W-:-:S05]  /*1230*/  VIADD R2, R4, 0xfffff000 ;  /* 0xfffff00004027836 */ /* 0x001fca0000000000 */
[----:B------:R-:W-:Y:S01]  /*1240*/  ISETP.GE.U32.AND P0, PT, R2, 0x1000, PT ;  /* 0x000010000200780c */ /* 0x000fe20003f06070 */
        /* <DEDUP_REMOVED lines=25> */
[----:B------:R-:W0:Y:S01]  /*13e0*/  LDC R3, c[0x0][0x390] ;  /* 0x0000e400ff037b82 */ /* 0x000e220000000800 */
[----:B------:R-:W-:-:S07]  /*13f0*/  UMOV UR4, 0x1000 ;  /* 0x0000100000047882 */ /* 0x000fce0000000000 */
[----:B------:R-:W1:Y:S02]  /*1400*/  LDC.64 R10, c[0x0][0x380] ;  /* 0x0000e000ff0a7b82 */ /* 0x000e640000000a00 */
.L_x_223:
[----:B------:R-:W-:-:S04]  /*1410*/  VIADD R5, R0, UR4 ;  /* 0x0000000400057c36 */ /* 0x000fc80008000000 */
        /* <DEDUP_REMOVED lines=17> */
[----:B0-----:R-:W-:-:S04]  /*1530*/  IMAD.MOV.U32 R4, RZ, RZ, R3 ;  /* 0x000000ffff047224 */ /* 0x001fc800078e0003 */
[----:B------:R-:W-:-:S05]  /*1540*/  VIADD R5, R4, -UR4 ;  /* 0x8000000404057c36 */ /* 0x000fca0008000000 */
[----:B------:R-:W-:Y:S01]  /*1550*/  ISETP.GE.U32.AND P0, PT, R5, 0x1000, PT ;  /* 0x000010000500780c */ /* 0x000fe20003f06070 */
        /* <DEDUP_REMOVED lines=25> */
[----:B------:R-:W-:-:S06]  /*16f0*/  UIADD3 UR4, UPT, UPT, UR4, 0x1000, URZ ;  /* 0x0000100004047890 */ /* 0x000fcc000fffe0ff */
[----:B------:R-:W-:-:S13]  /*1700*/  ISETP.LT.U32.AND P0, PT, R2, UR4, PT ;  /* 0x0000000402007c0c */ /* 0x000fda000bf01070 */
[----:B------:R-:W-:Y:S05]  /*1710*/  @!P0 BRA `(.L_x_223) ;  /* 0xfffffffc003c8947 */ /* 0x000fea000383ffff */
.L_x_221:
[----:B------:R-:W-:Y:S01]  /*1720*/  VIADD R3, R4, -UR4 ;  /* 0x8000000404037c36 */ /* 0x000fe20008000000 */
[----:B------:R-:W-:Y:S04]  /*1730*/  BSSY.RECONVERGENT B1, `(.L_x_222) ;  /* 0x00000b2000017945 */ /* 0x000fe80003800200 */
[----:B------:R-:W-:-:S04]  /*1740*/  ISETP.GE.AND P0, PT, R0, R3, PT ;  /* 0x000000030000720c */ /* 0x000fc80003f06270 */
[----:B------:R-:W-:-:S13]  /*1750*/  ISETP.LE.U32.OR P0, PT, R4, UR4, P0 ;  /* 0x0000000404007c0c */ /* 0x000fda0008703470 */
[----:B------:R-:W-:Y:S05]  /*1760*/  @P0 BRA `(.L_x_224) ;  /* 0x0000000800b80947 */ /* 0x000fea0003800000 */
[----:B------:R-:W-:Y:S01]  /*1770*/  LOP3.LUT R3, RZ, R0, RZ, 0x33, !PT ;  /* 0x00000000ff037212 */ /* 0x000fe200078e33ff */
[----:B------:R-:W-:Y:S01]  /*1780*/  BSSY.RECONVERGENT B2, `(.L_x_225) ;  /* 0x000005a000027945 */ /* 0x000fe20003800200 */
[----:B------:R-:W-:Y:S02]  /*1790*/  IMAD.MOV.U32 R5, RZ, RZ, R0 ;  /* 0x000000ffff057224 */ /* 0x000fe400078e0000 */
[----:B------:R-:W-:-:S04]  /*17a0*/  IADD3 R3, PT, PT, R4, -UR4, R3 ;  /* 0x8000000404037c10 */ /* 0x000fc8000fffe003 */
[C---:B------:R-:W-:Y:S02]  /*17b0*/  ISETP.GE.U32.AND P0, PT, R3.reuse, 0xf00, PT ;  /* 0x00000f000300780c */ /* 0x040fe40003f06070 */
[----:B------:R-:W-:-:S04]  /*17c0*/  LEA.HI R3, R3, 0x1, RZ, 0x18 ;  /* 0x0000000103037811 */ /* 0x000fc800078fc0ff */
[----:B------:R-:W-:-:S07]  /*17d0*/  LOP3.LUT R4, R3, 0xf, RZ, 0xc0, !PT ;  /* 0x0000000f03047812 */ /* 0x000fce00078ec0ff */
[----:B------:R-:W-:Y:S05]  /*17e0*/  @!P0 BRA `(.L_x_226) ;  /* 0x00000004004c8947 */ /* 0x000fea0003800000 */
[----:B------:R-:W-:Y:S01]  /*17f0*/  LOP3.LUT R6, R3, 0x1fffff0, RZ, 0xc0, !PT ;  /* 0x01fffff003067812 */ /* 0x000fe200078ec0ff */
[----:B------:R-:W-:Y:S01]  /*1800*/  BSSY.RECONVERGENT B3, `(.L_x_227) ;  /* 0x0000050000037945 */ /* 0x000fe20003800200 */
[C---:B------:R-:W-:Y:S01]  /*1810*/  LOP3.LUT R5, R0.reuse, 0x800, RZ, 0xfc, !PT ;  /* 0x0000080000057812 */ /* 0x040fe200078efcff */
[----:B------:R-:W-:Y:S02]  /*1820*/  VIADD R2, R0, UR4 ;  /* 0x0000000400027c36 */ /* 0x000fe40008000000 */
[----:B------:R-:W-:-:S07]  /*1830*/  IMAD.MOV R6, RZ, RZ, -R6 ;  /* 0x000000ffff067224 */ /* 0x000fce00078e0a06 */
.L_x_228:
[C---:B------:R-:W-:Y:S02]  /*1840*/  VIADD R19, R2.reuse, 0x100 ;  /* 0x0000010002137836 */ /* 0x040fe40000000000 */
[C---:B------:R-:W-:Y:S02]  /*1850*/  VIADD R21, R2.reuse, 0x200 ;  /* 0x0000020002157836 */ /* 0x040fe40000000000 */
[C---:B------:R-:W-:Y:S02]  /*1860*/  VIADD R13, R2.reuse, 0x400 ;  /* 0x00000400020d7836 */ /* 0x040fe40000000000 */
[C---:B------:R-:W-:Y:S02]  /*1870*/  VIADD R23, R2.reuse, 0x300 ;  /* 0x0000030002177836 */ /* 0x040fe40000000000 */
[----:B------:R-:W-:-:S04]  /*1880*/  IMAD.WIDE.U32 R16, R2, 0x4, R10 ;  /* 0x0000000402107825 */ /* 0x000fc800078e000a */
[--C-:B------:R-:W-:Y:S01]  /*1890*/  IMAD.WIDE.U32 R18, R19, 0x4, R10.reuse ;  /* 0x0000000413127825 */ /* 0x100fe200078e000a */
[----:B------:R-:W2:Y:S03]  /*18a0*/  LDG.E R7, desc[UR6][R16.64] ;  /* 0x0000000610077981 */ /* 0x000ea6000c1e1900 */
[--C-:B------:R-:W-:Y:S01]  /*18b0*/  IMAD.WIDE.U32 R20, R21, 0x4, R10.reuse ;  /* 0x0000000415147825 */ /* 0x100fe200078e000a */
[----:B------:R-:W3:Y:S03]  /*18c0*/  LDG.E R8, desc[UR6][R18.64] ;  /* 0x0000000612087981 */ /* 0x000ee6000c1e1900 */
[C---:B------:R-:W-:Y:S02]  /*18d0*/  VIADD R15, R2.reuse, 0x500 ;  /* 0x00000500020f7836 */ /* 0x040fe40000000000 */
[--C-:B------:R-:W-:Y:S01]  /*18e0*/  IMAD.WIDE.U32 R12, R13, 0x4, R10.reuse ;  /* 0x000000040d0c7825 */ /* 0x100fe200078e000a */
[----:B------:R-:W4:Y:S03]  /*18f0*/  LDG.E R20, desc[UR6][R20.64] ;  /* 0x0000000614147981 */ /* 0x000f26000c1e1900 */
[----:B------:R-:W-:Y:S01]  /*1900*/  IMAD.WIDE.U32 R22, R23, 0x4, R10 ;  /* 0x0000000417167825 */ /* 0x000fe200078e000a */
[----:B------:R0:W5:Y:S03]  /*1910*/  LDG.E R28, desc[UR6][R12.64] ;  /* 0x000000060c1c7981 */ /* 0x000166000c1e1900 */
[C---:B------:R-:W-:Y:S01]  /*1920*/  VIADD R24, R2.reuse, 0x800 ;  /* 0x0000080002187836 */ /* 0x040fe20000000000 */
[----:B------:R-:W5:Y:S01]  /*1930*/  LDG.E R29, desc[UR6][R22.64] ;  /* 0x00000006161d7981 */ /* 0x000f62000c1e1900 */
[----:B------:R-:W-:-:S02]  /*1940*/  VIADD R27, R2, 0x700 ;  /* 0x00000700021b7836 */ /* 0x000fc40000000000 */
[----:B------:R-:W-:Y:S02]  /*1950*/  VIADD R25, R2, 0x600 ;  /* 0x0000060002197836 */ /* 0x000fe40000000000 */
[----:B------:R-:W-:-:S04]  /*1960*/  IMAD.WIDE.U32 R14, R15, 0x4, R10 ;  /* 0x000000040f0e7825 */ /* 0x000fc800078e000a */
[----:B0-----:R-:W-:-:S04]  /*1970*/  IMAD.WIDE.U32 R12, R24, 0x4, R10 ;  /* 0x00000004180c7825 */ /* 0x001fc800078e000a */
[--C-:B------:R-:W-:Y:S01]  /*1980*/  IMAD.WIDE.U32 R16, R25, 0x4, R10.reuse ;  /* 0x0000000419107825 */ /* 0x100fe200078e000a */
[----:B------:R0:W5:Y:S03]  /*1990*/  LDG.E R22, desc[UR6][R12.64] ;  /* 0x000000060c167981 */ /* 0x000166000c1e1900 */
[----:B------:R-:W-:Y:S01]  /*19a0*/  IMAD.WIDE.U32 R18, R27, 0x4, R10 ;  /* 0x000000041b127825 */ /* 0x000fe200078e000a */
[----:B------:R-:W5:Y:S03]  /*19b0*/  LDG.E R26, desc[UR6][R16.64] ;  /* 0x00000006101a7981 */ /* 0x000f66000c1e1900 */
[C---:B------:R-:W-:Y:S01]  /*19c0*/  VIADD R21, R2.reuse, 0xa00 ;  /* 0x00000a0002157836 */ /* 0x040fe20000000000 */
[----:B------:R1:W5:Y:S01]  /*19d0*/  LDG.E R27, desc[UR6][R14.64] ;  /* 0x000000060e1b7981 */ /* 0x000362000c1e1900 */
[----:B------:R-:W-:-:S02]  /*19e0*/  VIADD R25, R2, 0x900 ;  /* 0x0000090002197836 */ /* 0x000fc40000000000 */
[--C-:B0-----:R-:W-:Y:S01]  /*19f0*/  IMAD.WIDE.U32 R12, R21, 0x4, R10.reuse ;  /* 0x00000004150c7825 */ /* 0x101fe200078e000a */
[----:B------:R0:W5:Y:S03]  /*1a00*/  LDG.E R23, desc[UR6][R18.64] ;  /* 0x0000000612177981 */ /* 0x000166000c1e1900 */
[--C-:B------:R-:W-:Y:S02]  /*1a10*/  IMAD.WIDE.U32 R24, R25, 0x4, R10.reuse ;  /* 0x0000000419187825 */ /* 0x100fe400078e000a */
[----:B------:R-:W5:Y:S02]  /*1a20*/  LDG.E R12, desc[UR6][R12.64] ;  /* 0x000000060c0c7981 */ /* 0x000f64000c1e1900 */
[C---:B-1----:R-:W-:Y:S02]  /*1a30*/  VIADD R15, R2.reuse, 0xb00 ;  /* 0x00000b00020f7836 */ /* 0x042fe40000000000 */
[----:B------:R-:W-:Y:S01]  /*1a40*/  VIADD R17, R2, 0xc00 ;  /* 0x00000c0002117836 */ /* 0x000fe20000000000 */
[----:B------:R1:W5:Y:S01]  /*1a50*/  LDG.E R21, desc[UR6][R24.64] ;  /* 0x0000000618157981 */ /* 0x000362000c1e1900 */
[----:B------:R-:W-:-:S04]  /*1a60*/  IMAD.WIDE.U32 R14, R15, 0x4, R10 ;  /* 0x000000040f0e7825 */ /* 0x000fc800078e000a */
[----:B0-----:R-:W-:Y:S01]  /*1a70*/  VIADD R19, R2, 0xd00 ;  /* 0x00000d0002137836 */ /* 0x001fe20000000000 */
[----:B------:R0:W5:Y:S01]  /*1a80*/  LDG.E R13, desc[UR6][R14.64] ;  /* 0x000000060e0d7981 */ /* 0x000162000c1e1900 */
[----:B------:R-:W-:-:S04]  /*1a90*/  IMAD.WIDE.U32 R16, R17, 0x4, R10 ;  /* 0x0000000411107825 */ /* 0x000fc800078e000a */
[--C-:B------:R-:W-:Y:S02]  /*1aa0*/  IMAD.WIDE.U32 R18, R19, 0x4, R10.reuse ;  /* 0x0000000413127825 */ /* 0x100fe400078e000a */
[----:B------:R-:W5:Y:S02]  /*1ab0*/  LDG.E R16, desc[UR6][R16.64] ;  /* 0x0000000610107981 */ /* 0x000f64000c1e1900 */
[C---:B-1----:R-:W-:Y:S02]  /*1ac0*/  VIADD R25, R2.reuse, 0xf00 ;  /* 0x00000f0002197836 */ /* 0x042fe40000000000 */
[----:B0-----:R-:W-:Y:S01]  /*1ad0*/  VIADD R15, R2, 0xe00 ;  /* 0x00000e00020f7836 */ /* 0x001fe20000000000 */
[----:B------:R-:W5:Y:S01]  /*1ae0*/  LDG.E R18, desc[UR6][R18.64] ;  /* 0x0000000612127981 */ /* 0x000f62000c1e1900 */
[----:B------:R-:W-:-:S04]  /*1af0*/  IMAD.WIDE.U32 R24, R25, 0x4, R10 ;  /* 0x0000000419187825 */ /* 0x000fc800078e000a */
[----:B------:R-:W-:Y:S02]  /*1b00*/  IMAD.WIDE.U32 R14, R15, 0x4, R10 ;  /* 0x000000040f0e7825 */ /* 0x000fe400078e000a */
[----:B------:R-:W5:Y:S04]  /*1b10*/  LDG.E R24, desc[UR6][R24.64] ;  /* 0x0000000618187981 */ /* 0x000f68000c1e1900 */
[----:B------:R0:W5:Y:S01]  /*1b20*/  LDG.E R14, desc[UR6][R14.64] ;  /* 0x000000060e0e7981 */ /* 0x000162000c1e1900 */
[----:B------:R-:W-:-:S05]  /*1b30*/  VIADD R6, R6, 0x10 ;  /* 0x0000001006067836 */ /* 0x000fca0000000000 */
[----:B------:R-:W-:Y:S01]  /*1b40*/  ISETP.NE.AND P0, PT, R6, RZ, PT ;  /* 0x000000ff0600720c */ /* 0x000fe20003f05270 */
[----:B------:R-:W-:Y:S02]  /*1b50*/  VIADD R5, R5, 0x1000 ;  /* 0x0000100005057836 */ /* 0x000fe40000000000 */
[----:B------:R-:W-:Y:S01]  /*1b60*/  VIADD R2, R2, 0x1000 ;  /* 0x0000100002027836 */ /* 0x000fe20000000000 */
[----:B--2---:R-:W-:Y:S08]  /*1b70*/  F2I.TRUNC.NTZ R7, R7 ;  /* 0x0000000700077305 */ /* 0x004ff0000020f100 */
[----:B---3--:R-:W1:Y:S08]  /*1b80*/  F2I.TRUNC.NTZ R8, R8 ;  /* 0x0000000800087305 */ /* 0x008e70000020f100 */
[----:B----4-:R-:W-:Y:S08]  /*1b90*/  F2I.TRUNC.NTZ R20, R20 ;  /* 0x0000001400147305 */ /* 0x010ff0000020f100 */
[----:B-----5:R-:W2:Y:S01]  /*1ba0*/  F2I.TRUNC.NTZ R29, R29 ;  /* 0x0000001d001d7305 */ /* 0x020ea2000020f100 */
[----:B-1----:R-:W-:-:S07]  /*1bb0*/  IADD3 R7, PT, PT, R8, R7, R9 ;  /* 0x0000000708077210 */ /* 0x002fce0007ffe009 */
[----:B------:R-:W-:Y:S08]  /*1bc0*/  F2I.TRUNC.NTZ R28, R28 ;  /* 0x0000001c001c7305 */ /* 0x000ff0000020f100 */
[----:B------:R-:W1:Y:S01]  /*1bd0*/  F2I.TRUNC.NTZ R27, R27 ;  /* 0x0000001b001b7305 */ /* 0x000e62000020f100 */
[----:B--2---:R-:W-:-:S07]  /*1be0*/  IADD3 R7, PT, PT, R29, R20, R7 ;  /* 0x000000141d077210 */ /* 0x004fce0007ffe007 */
[----:B------:R-:W-:Y:S08]  /*1bf0*/  F2I.TRUNC.NTZ R26, R26 ;  /* 0x0000001a001a7305 */ /* 0x000ff0000020f100 */
[----:B------:R-:W2:Y:S01]  /*1c00*/  F2I.TRUNC.NTZ R23, R23 ;  /* 0x0000001700177305 */ /* 0x000ea2000020f100 */
        /* <DEDUP_REMOVED lines=8> */
[----:B0-----:R-:W0:Y:S01]  /*1c90*/  F2I.TRUNC.NTZ R15, R18 ;  /* 0x00000012000f7305 */ /* 0x001e22000020f100 */
[----:B--2---:R-:W-:-:S07]  /*1ca0*/  IADD3 R7, PT, PT, R13, R12, R7 ;  /* 0x0000000c0d077210 */ /* 0x004fce0007ffe007 */
[----:B------:R-:W-:Y:S08]  /*1cb0*/  F2I.TRUNC.NTZ R14, R14 ;  /* 0x0000000e000e7305 */ /* 0x000ff0000020f100 */
[----:B------:R-:W1:Y:S01]  /*1cc0*/  F2I.TRUNC.NTZ R24, R24 ;  /* 0x0000001800187305 */ /* 0x000e62000020f100 */
[----:B0-----:R-:W-:-:S04]  /*1cd0*/  IADD3 R7, PT, PT, R15, R16, R7 ;  /* 0x000000100f077210 */ /* 0x001fc80007ffe007 */
[----:B-1----:R-:W-:Y:S01]  /*1ce0*/  IADD3 R9, PT, PT, R24, R14, R7 ;  /* 0x0000000e18097210 */ /* 0x002fe20007ffe007 */
[----:B------:R-:W-:Y:S06]  /*1cf0*/  @P0 BRA `(.L_x_228) ;  /* 0xfffffff800d00947 */ /* 0x000fec000383ffff */
[----:B------:R-:W-:Y:S05]  /*1d00*/  BSYNC.RECONVERGENT B3 ;  /* 0x0000000000037941 */ /* 0x000fea0003800200 */
.L_x_227:
[----:B------:R-:W-:-:S07]  /*1d10*/  VIADD R5, R5, 0xfffff800 ;  /* 0xfffff80005057836 */ /* 0x000fce0000000000 */
.L_x_226:
[----:B------:R-:W-:Y:S05]  /*1d20*/  BSYNC.RECONVERGENT B2 ;  /* 0x0000000000027941 */ /* 0x000fea0003800200 */
.L_x_225:
[----:B------:R-:W-:-:S13]  /*1d30*/  ISETP.NE.AND P0, PT, R4, RZ, PT ;  /* 0x000000ff0400720c */ /* 0x000fda0003f05270 */
[----:B------:R-:W-:Y:S05]  /*1d40*/  @!P0 BRA `(.L_x_224) ;  /* 0x0000000400408947 */ /* 0x000fea0003800000 */
[----:B------:R-:W-:Y:S01]  /*1d50*/  ISETP.GE.U32.AND P0, PT, R4, 0x8, PT ;  /* 0x000000080400780c */ /* 0x000fe20003f06070 */
[----:B------:R-:W-:Y:S01]  /*1d60*/  BSSY.RECONVERGENT B2, `(.L_x_229) ;  /* 0x0000029000027945 */ /* 0x000fe20003800200 */
[----:B------:R-:W-:-:S04]  /*1d70*/  LOP3.LUT R24, R3, 0x7, RZ, 0xc0, !PT ;  /* 0x0000000703187812 */ /* 0x000fc800078ec0ff */
[----:B------:R-:W-:-:S07]  /*1d80*/  ISETP.NE.AND P1, PT, R24, RZ, PT ;  /* 0x000000ff1800720c */ /* 0x000fce0003f25270 */
[----:B------:R-:W-:Y:S06]  /*1d90*/  @!P0 BRA `(.L_x_230) ;  /* 0x0000000000948947 */ /* 0x000fec0003800000 */
[----:B------:R-:W-:-:S04]  /*1da0*/  VIADD R7, R5, UR4 ;  /* 0x0000000405077c36 */ /* 0x000fc80008000000 */
[C---:B------:R-:W-:Y:S02]  /*1db0*/  VIADD R21, R7.reuse, 0x100 ;  /* 0x0000010007157836 */ /* 0x040fe40000000000 */
[C---:B------:R-:W-:Y:S02]  /*1dc0*/  VIADD R13, R7.reuse, 0x300 ;  /* 0x00000300070d7836 */ /* 0x040fe40000000000 */
[C---:B------:R-:W-:Y:S02]  /*1dd0*/  VIADD R23, R7.reuse, 0x200 ;  /* 0x0000020007177836 */ /* 0x040fe40000000000 */
[----:B------:R-:W-:-:S04]  /*1de0*/  IMAD.WIDE.U32 R16, R7, 0x4, R10 ;  /* 0x0000000407107825 */ /* 0x000fc800078e000a */
[--C-:B------:R-:W-:Y:S01]  /*1df0*/  IMAD.WIDE.U32 R20, R21, 0x4, R10.reuse ;  /* 0x0000000415147825 */ /* 0x100fe200078e000a */
[----:B------:R0:W2:Y:S03]  /*1e00*/  LDG.E R2, desc[UR6][R16.64] ;  /* 0x0000000610027981 */ /* 0x0000a6000c1e1900 */
[C---:B------:R-:W-:Y:S01]  /*1e10*/  VIADD R15, R7.reuse, 0x400 ;  /* 0x00000400070f7836 */ /* 0x040fe20000000000 */
[----:B------:R-:W3:Y:S01]  /*1e20*/  LDG.E R4, desc[UR6][R20.64] ;  /* 0x0000000614047981 */ /* 0x000ee2000c1e1900 */
[----:B------:R-:W-:Y:S02]  /*1e30*/  VIADD R19, R7, 0x500 ;  /* 0x0000050007137836 */ /* 0x000fe40000000000 */
[----:B------:R-:W-:-:S04]  /*1e40*/  IMAD.WIDE.U32 R12, R13, 0x4, R10 ;  /* 0x000000040d0c7825 */ /* 0x000fc800078e000a */
[--C-:B------:R-:W-:Y:S02]  /*1e50*/  IMAD.WIDE.U32 R22, R23, 0x4, R10.reuse ;  /* 0x0000000417167825 */ /* 0x100fe400078e000a */
[----:B------:R-:W4:Y:S02]  /*1e60*/  LDG.E R12, desc[UR6][R12.64] ;  /* 0x000000060c0c7981 */ /* 0x000f24000c1e1900 */
[C---:B------:R-:W-:Y:S02]  /*1e70*/  VIADD R25, R7.reuse, 0x600 ;  /* 0x0000060007197836 */ /* 0x040fe40000000000 */
[----:B------:R-:W-:Y:S01]  /*1e80*/  VIADD R27, R7, 0x700 ;  /* 0x00000700071b7836 */ /* 0x000fe20000000000 */
[----:B------:R-:W5:Y:S01]  /*1e90*/  LDG.E R8, desc[UR6][R22.64] ;  /* 0x0000000616087981 */ /* 0x000f62000c1e1900 */
[----:B------:R-:W-:-:S04]  /*1ea0*/  IMAD.WIDE.U32 R14, R15, 0x4, R10 ;  /* 0x000000040f0e7825 */ /* 0x000fc800078e000a */
[--C-:B------:R-:W-:Y:S02]  /*1eb0*/  IMAD.WIDE.U32 R6, R19, 0x4, R10.reuse ;  /* 0x0000000413067825 */ /* 0x100fe400078e000a */
[----:B------:R-:W5:Y:S02]  /*1ec0*/  LDG.E R14, desc[UR6][R14.64] ;  /* 0x000000060e0e7981 */ /* 0x000f64000c1e1900 */
[--C-:B------:R-:W-:Y:S02]  /*1ed0*/  IMAD.WIDE.U32 R18, R25, 0x4, R10.reuse ;  /* 0x0000000419127825 */ /* 0x100fe400078e000a */
[----:B------:R-:W5:Y:S02]  /*1ee0*/  LDG.E R6, desc[UR6][R6.64] ;  /* 0x0000000606067981 */ /* 0x000f64000c1e1900 */
[----:B0-----:R-:W-:Y:S02]  /*1ef0*/  IMAD.WIDE.U32 R16, R27, 0x4, R10 ;  /* 0x000000041b107825 */ /* 0x001fe400078e000a */
        /* <DEDUP_REMOVED lines=15> */
.L_x_230:
[----:B------:R-:W-:Y:S05]  /*1ff0*/  BSYNC.RECONVERGENT B2 ;  /* 0x0000000000027941 */ /* 0x000fea0003800200 */
.L_x_229:
        /* <DEDUP_REMOVED lines=18> */
[----:B------:R-:W-:Y:S01]  /*2120*/  VIADD R5, R5, 0x400 ;  /* 0x0000040005057836 */ /* 0x000fe20000000000 */
[----:B--2---:R-:W-:Y:S08]  /*2130*/  F2I.TRUNC.NTZ R8, R2 ;  /* 0x0000000200087305 */ /* 0x004ff0000020f100 */
[----:B---3--:R-:W0:Y:S08]  /*2140*/  F2I.TRUNC.NTZ R16, R6 ;  /* 0x0000000600107305 */ /* 0x008e30000020f100 */
[----:B----4-:R-:W-:Y:S08]  /*2150*/  F2I.TRUNC.NTZ R17, R12 ;  /* 0x0000000c00117305 */ /* 0x010ff0000020f100 */
[----:B-----5:R-:W1:Y:S01]  /*2160*/  F2I.TRUNC.NTZ R18, R14 ;  /* 0x0000000e00127305 */ /* 0x020e62000020f100 */
[----:B0-----:R-:W-:-:S04]  /*2170*/  IADD3 R8, PT, PT, R16, R8, R9 ;  /* 0x0000000810087210 */ /* 0x001fc80007ffe009 */
[----:B-1----:R-:W-:-:S07]  /*2180*/  IADD3 R9, PT, PT, R18, R17, R8 ;  /* 0x0000001112097210 */ /* 0x002fce0007ffe008 */
.L_x_232:
[----:B------:R-:W-:Y:S05]  /*2190*/  BSYNC.RECONVERGENT B2 ;  /* 0x0000000000027941 */ /* 0x000fea0003800200 */
.L_x_231:
[----:B------:R-:W-:Y:S05]  /*21a0*/  @!P1 BRA `(.L_x_224) ;  /* 0x0000000000289947 */ /* 0x000fea0003800000 */
[----:B------:R-:W-:Y:S02]  /*21b0*/  VIADD R5, R5, UR4 ;  /* 0x0000000405057c36 */ /* 0x000fe40008000000 */
[----:B------:R-:W-:-:S07]  /*21c0*/  IMAD.MOV R4, RZ, RZ, -R4 ;  /* 0x000000ffff047224 */ /* 0x000fce00078e0a04 */
.L_x_233:
        /* <DEDUP_REMOVED lines=8> */
.L_x_224:
[----:B------:R-:W-:Y:S05]  /*2250*/  BSYNC.RECONVERGENT B1 ;  /* 0x0000000000017941 */ /* 0x000fea0003800200 */
.L_x_222:
        /* <DEDUP_REMOVED lines=42> */
.L_x_220:
[----:B------:R-:W-:Y:S05]  /*2500*/  BSYNC.RECONVERGENT B0 ;  /* 0x0000000000007941 */ /* 0x000fea0003800200 */
.L_x_205:
[----:B------:R-:W-:Y:S05]  /*2510*/  @P0 EXIT ;  /* 0x000000000000094d */ /* 0x000fea0003800000 */
[----:B-1----:R-:W1:Y:S01]  /*2520*/  LDC.64 R4, c[0x0][0x388] ;  /* 0x0000e200ff047b82 */ /* 0x002e620000000a00 */
[----:B------:R-:W0:Y:S02]  /*2530*/  LDCU UR4, c[0x0][0x398] ;  /* 0x00007300ff0477ac */ /* 0x000e240008000800 */
[----:B0-2---:R-:W-:-:S05]  /*2540*/  VIADD R3, R3, UR4 ;  /* 0x0000000403037c36 */ /* 0x005fca0008000000 */
[----:B-1----:R-:W-:Y:S01]  /*2550*/  STG.E desc[UR6][R4.64], R3 ;  /* 0x0000000304007986 */ /* 0x002fe2000c101906 */
[----:B------:R-:W-:Y:S05]  /*2560*/  EXIT ;  /* 0x000000000000794d */ /* 0x000fea0003800000 */
.L_x_234:
        /* <DEDUP_REMOVED lines=9> */
.L_x_297:


//--------------------- .text._ZN3cub18CUB_300001_SM_10006detail9transform16transform_kernelINS2_10policy_hubILb0EN4cuda3std3__45tupleIJN6thrust24THRUST_300001_SM_1000_NS6detail15normal_iteratorINSA_10device_ptrIfEEEESF_EEEE10policy1000ElNS7_10multipliesIdEESF_JPfSL_EEEvT0_iT1_T2_DpNS2_10kernel_argIT3_EE --------------------------
	.section	.text._ZN3cub18CUB_300001_SM_10006detail9transform16transform_kernelINS2_10policy_hubILb0EN4cuda3std3__45tupleIJN6thrust24THRUST_300001_SM_1000_NS6detail15normal_iteratorINSA_10device_ptrIfEEEESF_EEEE10policy1000ElNS7_10multipliesIdEESF_JPfSL_EEEvT0_iT1_T2_DpNS2_10kernel_argIT3_EE,"ax",@progbits
	.align	128
        .global         _ZN3cub18CUB_300001_SM_10006detail9transform16transform_kernelINS2_10policy_hubILb0EN4cuda3std3__45tupleIJN6thrust24THRUST_300001_SM_1000_NS6detail15normal_iteratorINSA_10device_ptrIfEEEESF_EEEE10policy1000ElNS7_10multipliesIdEESF_JPfSL_EEEvT0_iT1_T2_DpNS2_10kernel_argIT3_EE
        .type           _ZN3cub18CUB_300001_SM_10006detail9transform16transform_kernelINS2_10policy_hubILb0EN4cuda3std3__45tupleIJN6thrust24THRUST_300001_SM_1000_NS6detail15normal_iteratorINSA_10device_ptrIfEEEESF_EEEE10policy1000ElNS7_10multipliesIdEESF_JPfSL_EEEvT0_iT1_T2_DpNS2_10kernel_argIT3_EE,@function
        .size           _ZN3cub18CUB_300001_SM_10006detail9transform16transform_kernelINS2_10policy_hubILb0EN4cuda3std3__45tupleIJN6thrust24THRUST_300001_SM_1000_NS6detail15normal_iteratorINSA_10device_ptrIfEEEESF_EEEE10policy1000ElNS7_10multipliesIdEESF_JPfSL_EEEvT0_iT1_T2_DpNS2_10kernel_argIT3_EE,(.L_x_290 - _ZN3cub18CUB_300001_SM_10006detail9transform16transform_kernelINS2_10policy_hubILb0EN4cuda3std3__45tupleIJN6thrust24THRUST_300001_SM_1000_NS6detail15normal_iteratorINSA_10device_ptrIfEEEESF_EEEE10policy1000ElNS7_10multipliesIdEESF_JPfSL_EEEvT0_iT1_T2_DpNS2_10kernel_argIT3_EE)
        .other          _ZN3cub18CUB_300001_SM_10006detail9transform16transform_kernelINS2_10policy_hubILb0EN4cuda3std3__45tupleIJN6thrust24THRUST_300001_SM_1000_NS6detail15normal_iteratorINSA_10device_ptrIfEEEESF_EEEE10policy1000ElNS7_10multipliesIdEESF_JPfSL_EEEvT0_iT1_T2_DpNS2_10kernel_argIT3_EE,@"STO_CUDA_ENTRY STV_DEFAULT"
_ZN3cub18CUB_300001_SM_10006detail9transform16transform_kernelINS2_10policy_hubILb0EN4cuda3std3__45tupleIJN6thrust24THRUST_300001_SM_1000_NS6detail15normal_iteratorINSA_10device_ptrIfEEEESF_EEEE10policy1000ElNS7_10multipliesIdEESF_JPfSL_EEEvT0_iT1_T2_DpNS2_10kernel_argIT3_EE:
.text._ZN3cub18CUB_300001_SM_10006detail9transform16transform_kernelINS2_10policy_hubILb0EN4cuda3std3__45tupleIJN6thrust24THRUST_300001_SM_1000_NS6detail15normal_iteratorINSA_10device_ptrIfEEEESF_EEEE10policy1000ElNS7_10multipliesIdEESF_JPfSL_EEEvT0_iT1_T2_DpNS2_10kernel_argIT3_EE:
[----:B------:R-:W-:Y:S01]  /*0000*/  LDC R1, c[0x0][0x37c] ;  /* 0x0000df00ff017b82 */ /* 0x000fe20000000800 */
[----:B------:R-:W1:Y:S07]  /*0010*/  LDCU UR24, c[0x0][0x388] ;  /* 0x00007100ff1877ac */ /* 0x000e6e0008000800 */
[----:B------:R-:W2:Y:S01]  /*0020*/  S2UR UR5, SR_CTAID.X ;  /* 0x00000000000579c3 */ /* 0x000ea20000002500 */
[----:B------:R-:W3:Y:S01]  /*0030*/  LDCU UR7, c[0x0][0x370] ;  /* 0x00006e00ff0777ac */ /* 0x000ee20008000800 */
[----:B------:R-:W4:Y:S06]  /*0040*/  LDCU.64 UR22, c[0x0][0x358] ;  /* 0x00006b00ff1677ac */ /* 0x000f2c0008000a00 */
[----:B------:R-:W5:Y:S01]  /*0050*/  LDC.64 R2, c[0x0][0x380] ;  /* 0x0000e000ff027b82 */ /* 0x000f620000000a00 */
[----:B-1----:R-:W-:-:S04]  /*0060*/  USHF.L.U32 UR19, UR24, 0x7, URZ ;  /* 0x0000000718137899 */ /* 0x002fc800080006ff */
[----:B------:R-:W-:Y:S02]  /*0070*/  USHF.R.S32.HI UR8, URZ, 0x1f, UR19 ;  /* 0x0000001fff087899 */ /* 0x000fe40008011413 */
[----:B--2---:R-:W-:Y:S02]  /*0080*/  UIMAD.WIDE.U32 UR20, UR19, UR5, URZ ;  /* 0x00000005131472a5 */ /* 0x004fe4000f8e00ff */
[----:B------:R-:W-:Y:S02]  /*0090*/  UIMAD UR6, UR8, UR5, URZ ;  /* 0x00000005080672a4 */ /* 0x000fe4000f8e02ff */
[----:B------:R-:W-:Y:S02]  /*00a0*/  UIADD3 UR4, UPT, UPT, UR5, 0x2, URZ ;  /* 0x0000000205047890 */ /* 0x000fe4000fffe0ff */
[----:B------:R-:W-:Y:S02]  /*00b0*/  UIADD3 UR6, UPT, UPT, UR21, UR6, URZ ;  /* 0x0000000615067290 */ /* 0x000fe4000fffe0ff */
[----:B---3--:R-:W-:Y:S01]  /*00c0*/  UISETP.GE.U32.AND UP0, UPT, UR4, UR7, UPT ;  /* 0x000000070400728c */ /* 0x008fe2000bf06070 */
[----:B-----5:R-:W-:-:S03]  /*00d0*/  IADD3 R0, P0, PT, R2, -UR20, RZ ;  /* 0x8000001402007c10 */ /* 0x020fc6000ff1e0ff */
[----:B------:R-:W-:Y:S01]  /*00e0*/  UISETP.EQ.OR UP0, UPT, UR5, URZ, UP0 ;  /* 0x000000ff0500728c */ /* 0x000fe20008702670 */
[----:B------:R-:W-:Y:S02]  /*00f0*/  IADD3.X R2, PT, PT, R3, ~UR6, RZ, P0, !PT ;  /* 0x8000000603027c10 */ /* 0x000fe400087fe4ff */
[----:B------:R-:W-:-:S04]  /*0100*/  ISETP.LT.U32.AND P0, PT, R0, UR19, PT ;  /* 0x0000001300007c0c */ /* 0x000fc8000bf01070 */
[----:B------:R-:W-:-:S04]  /*0110*/  ISETP.LT.AND.EX P0, PT, R2, UR8, PT, P0 ;  /* 0x0000000802007c0c */ /* 0x000fc8000bf01300 */
[----:B------:R-:W-:Y:S01]  /*0120*/  SEL R0, R0, UR19, P0 ;  /* 0x0000001300007c07 */ /* 0x000fe20008000000 */
[----:B----4-:R-:W-:Y:S08]  /*0130*/  BRA.U UP0, `(.L_x_235) ;  /* 0x0000000100e47547 */ /* 0x010ff0000b800000 */
[----:B------:R-:W1:Y:S01]  /*0140*/  S2R R2, SR_TID.X ;  /* 0x0000000000027919 */ /* 0x000e620000002100 */
[----:B------:R-:W-:Y:S01]  /*0150*/  ELECT P0, URZ, PT ;  /* 0x0000000000ff782f */ /* 0x000fe20003800000 */
[----:B------:R-:W-:Y:S03]  /*0160*/  BSSY.RECONVERGENT B0, `(.L_x_236) ;  /* 0x000002e000007945 */ /* 0x000fe60003800200 */
[----:B-1----:R-:W-:-:S13]  /*0170*/  ISETP.GT.U32.OR P0, PT, R2, 0x1f, !P0 ;  /* 0x0000001f0200780c */ /* 0x002fda0004704470 */
[----:B------:R-:W-:Y:S05]  /*0180*/  @P0 BRA `(.L_x_237) ;  /* 0x0000000000ac0947 */ /* 0x000fea0003800000 */
[----:B------:R-:W1:Y:S01]  /*0190*/  S2UR UR18, SR_CgaCtaId ;  /* 0x00000000001279c3 */ /* 0x000e620000008800 */
[----:B------:R-:W2:Y:S01]  /*01a0*/  LDCU UR15, c[0x0][0x3a0] ;  /* 0x00007400ff0f77ac */ /* 0x000ea20008000800 */
[----:B------:R-:W3:Y:S01]  /*01b0*/  LDCU UR17, c[0x0][0x3b0] ;  /* 0x00007600ff1177ac */ /* 0x000ee20008000800 */
[----:B------:R-:W-:Y:S01]  /*01c0*/  ULEA UR14, UR24, 0xf, 0x9 ;  /* 0x0000000f180e7891 */ /* 0x000fe2000f8e48ff */
[----:B------:R-:W-:Y:S01]  /*01d0*/  UMOV UR7, 0x400 ;  /* 0x0000040000077882 */ /* 0x000fe20000000000 */
[----:B------:R-:W-:Y:S01]  /*01e0*/  UMOV UR10, 0x1 ;  /* 0x00000001000a7882 */ /* 0x000fe20000000000 */
[----:B------:R-:W4:Y:S01]  /*01f0*/  LDCU.64 UR4, c[0x0][0x398] ;  /* 0x00007300ff0477ac */ /* 0x000f220008000a00 */
[----:B------:R-:W-:-:S04]  /*0200*/  UIADD3 UR10, UPT, UPT, -UR10, 0x100000, URZ ;  /* 0x001000000a0a7890 */ /* 0x000fc8000fffe1ff */
[----:B------:R-:W-:Y:S02]  /*0210*/  USHF.L.U32 UR11, UR10, 0xb, URZ ;  /* 0x0000000b0a0b7899 */ /* 0x000fe400080006ff */
[----:B------:R-:W-:Y:S02]  /*0220*/  USHF.L.U32 UR10, UR10, 0x1, URZ ;  /* 0x000000010a0a7899 */ /* 0x000fe400080006ff */
[----:B--2---:R-:W-:Y:S01]  /*0230*/  UIADD3 UR15, UPT, UPT, UR14, UR15, URZ ;  /* 0x0000000f0e0f7290 */ /* 0x004fe2000fffe0ff */
[----:B------:R-:W2:Y:S01]  /*0240*/  LDCU.64 UR12, c[0x0][0x3a8] ;  /* 0x00007500ff0c77ac */ /* 0x000ea20008000a00 */
[----:B---3--:R-:W-:Y:S02]  /*0250*/  UIADD3 UR14, UPT, UPT, UR14, UR17, URZ ;  /* 0x000000110e0e7290 */ /* 0x008fe4000fffe0ff */
[----:B-1----:R-:W-:Y:S02]  /*0260*/  ULEA UR17, UR18, UR7, 0x18 ;  /* 0x0000000712117291 */ /* 0x002fe4000f8ec0ff */
[----:B------:R-:W-:-:S02]  /*0270*/  UIADD3 UR16, UPT, UPT, UR7, 0x80, URZ ;  /* 0x0000008007107890 */ /* 0x000fc4000fffe0ff */
[----:B------:R-:W-:Y:S02]  /*0280*/  USHF.L.U64.HI UR9, UR20, 0x2, UR6 ;  /* 0x0000000214097899 */ /* 0x000fe40008010206 */
[----:B------:R-:W-:Y:S02]  /*0290*/  USHF.L.U32 UR8, UR20, 0x2, URZ ;  /* 0x0000000214087899 */ /* 0x000fe400080006ff */
[----:B------:R-:W-:Y:S02]  /*02a0*/  ULOP3.LUT UR15, UR15, 0xfffffff0, URZ, 0xc0, !UPT ;  /* 0xfffffff00f0f7892 */ /* 0x000fe4000f8ec0ff */
[----:B------:R-:W-:Y:S01]  /*02b0*/  ULOP3.LUT UR14, UR14, 0xfffffff0, URZ, 0xc0, !UPT ;  /* 0xfffffff00e0e7892 */ /* 0x000fe2000f8ec0ff */
[----:B------:R-:W1:Y:S02]  /*02c0*/  FENCE.VIEW.ASYNC.S ;  /* 0x00000000000073c6 */ /* 0x000e640000000000 */
[----:B-1----:R1:W3:Y:S02]  /*02d0*/  SYNCS.EXCH.64 URZ, [UR17], UR10 ;  /* 0x0000000a11ff75b2 */ /* 0x0022e40008000100 */
[----:B------:R-:W-:Y:S01]  /*02e0*/  @!PT LDS RZ, [RZ] ;  /* 0x00000000fffff984 */ /* 0x000fe20000000800 */
[----:B------:R-:W-:Y:S01]  /*02f0*/  @!PT LDS RZ, [RZ] ;  /* 0x00000000fffff984 */ /* 0x000fe20000000800 */
[----:B------:R-:W-:Y:S01]  /*0300*/  @!PT LDS RZ, [RZ] ;  /* 0x00000000fffff984 */ /* 0x000fe20000000800 */
[----:B------:R-:W-:Y:S01]  /*0310*/  @!PT LDS RZ, [RZ] ;  /* 0x00000000fffff984 */ /* 0x000fe20000000800 */
[----:B---3--:R3:W-:Y:S06]  /*0320*/  MEMBAR.ALL.CTA ;  /* 0x0000000000007992 */ /* 0x0087ec0000008000 */
[----:B---3--:R-:W3:Y:S01]  /*0330*/  FENCE.VIEW.ASYNC.S ;  /* 0x00000000000073c6 */ /* 0x008ee20000000000 */
[----:B------:R-:W-:-:S02]  /*0340*/  ULEA UR16, UR18, UR16, 0x18 ;  /* 0x0000001012107291 */ /* 0x000fc4000f8ec0ff */
[----:B----4-:R-:W-:Y:S02]  /*0350*/  UIADD3.64 UR4, UPT, UPT, UR8, UR4, URZ ;  /* 0x0000000408047297 */ /* 0x010fe4000fffe0ff */
[----:B------:R-:W-:Y:S02]  /*0360*/  USHF.R.U32.HI UR7, URZ, 0x4, UR15 ;  /* 0x00000004ff077899 */ /* 0x000fe4000801160f */
[----:B--2---:R-:W-:Y:S02]  /*0370*/  UIADD3.64 UR8, UPT, UPT, UR8, UR12, URZ ;  /* 0x0000000c08087297 */ /* 0x004fe4000fffe0ff */
[----:B------:R-:W-:Y:S02]  /*0380*/  UIADD3 UR15, UPT, UPT, UR15, UR14, URZ ;  /* 0x0000000e0f0f7290 */ /* 0x000fe4000fffe0ff */
[----:B------:R-:W-:Y:S02]  /*0390*/  ULEA UR12, UR24, UR16, 0x9 ;  /* 0x00000010180c7291 */ /* 0x000fe4000f8e48ff */
[----:B------:R-:W-:-:S02]  /*03a0*/  USHF.R.U32.HI UR14, URZ, 0x4, UR14 ;  /* 0x00000004ff0e7899 */ /* 0x000fc4000801160e */
[----:B------:R-:W-:Y:S01]  /*03b0*/  UPRMT UR7, UR7, 0x5410, URZ ;  /* 0x0000541007077896 */ /* 0x000fe200080000ff */
[----:B------:R-:W-:Y:S01]  /*03c0*/  IMAD.U32 R2, RZ, RZ, UR15 ;  /* 0x0000000fff027e24 */ /* 0x000fe2000f8e00ff */
[----:B------:R-:W-:Y:S02]  /*03d0*/  UIADD3 UR12, UPT, UPT, UR12, 0x80, URZ ;  /* 0x000000800c0c7890 */ /* 0x000fe4000fffe0ff */
[----:B------:R-:W-:Y:S01]  /*03e0*/  UPRMT UR14, UR14, 0x5410, URZ ;  /* 0x000054100e0e7896 */ /* 0x000fe200080000ff */
[----:B------:R-:W-:-:S04]  /*03f0*/  UMOV UR13, UR17 ;  /* 0x00000011000d7c82 */ /* 0x000fc80008000000 */
[----:B---3--:R1:W-:Y:S04]  /*0400*/  UBLKCP.S.G [UR16], [UR4], UR7 ;  /* 0x00000010040073ba */ /* 0x0083e80008000207 */
[----:B------:R1:W-:Y:S01]  /*0410*/  UBLKCP.S.G [UR12], [UR8], UR14 ;  /* 0x0000000c080073ba */ /* 0x0003e2000800020e */
[----:B------:R1:W-:Y:S01]  /*0420*/  SYNCS.ARRIVE.TRANS64 RZ, [UR17], R2 ;  /* 0x00000002ffff79a7 */ /* 0x0003e20008000011 */
[----:B------:R-:W-:Y:S01]  /*0430*/  NOP ;  /* 0x0000000000007918 */ /* 0x000fe20000000000 */
.L_x_237:
[----:B-1----:R-:W-:Y:S05]  /*0440*/  BSYNC.RECONVERGENT B0 ;  /* 0x0000000000007941 */ /* 0x002fea0003800200 */
.L_x_236:
[----:B------:R-:W1:Y:S08]  /*0450*/  S2UR UR5, SR_CgaCtaId ;  /* 0x00000000000579c3 */ /* 0x000e700000008800 */
[----:B------:R-:W-:Y:S01]  /*0460*/  BAR.SYNC.DEFER_BLOCKING 0x0 ;  /* 0x0000000000007b1d */ /* 0x000fe20000010000 */
[----:B------:R-:W-:-:S05]  /*0470*/  SHF.L.U32 R2, RZ, 0x1f, RZ ;  /* 0x0000001fff027819 */ /* 0x000fca00000006ff */
[----:B------:R-:W-:Y:S02]  /*0480*/  UMOV UR4, 0x400 ;  /* 0x0000040000047882 */ /* 0x000fe40000000000 */
[----:B-1----:R-:W-:-:S12]  /*0490*/  ULEA UR4, UR5, UR4, 0x18 ;  /* 0x0000000405047291 */ /* 0x002fd8000f8ec0ff */
.L_x_238:
[----:B------:R-:W1:Y:S02]  /*04a0*/  SYNCS.PHASECHK.TRANS64.TRYWAIT P0, [UR4], R2 ;  /* 0x00000002ff0075a7 */ /* 0x000e640008001104 */
[----:B-1----:R-:W-:Y:S05]  /*04b0*/  @!P0 BRA `(.L_x_238) ;  /* 0xfffffffc00f88947 */ /* 0x002fea000383ffff */
[----:B------:R-:W-:Y:S05]  /*04c0*/  BRA `(.L_x_239) ;  /* 0x0000001400407947 */ /* 0x000fea0003800000 */
.L_x_235:
[----:B------:R-:W1:Y:S01]  /*04d0*/  S2R R3, SR_TID.Y ;  /* 0x0000000000037919 */ /* 0x000e620000002200 */
[----:B------:R-:W2:Y:S01]  /*04e0*/  LDCU UR9, c[0x0][0x360] ;  /* 0x00006c00ff0977ac */ /* 0x000ea20008000800 */
[----:B------:R-:W-:Y:S01]  /*04f0*/  IMAD.SHL.U32 R4, R0, 0x4, RZ ;  /* 0x0000000400047824 */ /* 0x000fe200078e00ff */
[----:B------:R-:W-:Y:S01]  /*0500*/  BSSY.RECONVERGENT B0, `(.L_x_240) ;  /* 0x00000aa000007945 */ /* 0x000fe20003800200 */
[----:B------:R-:W1:Y:S01]  /*0510*/  S2R R6, SR_TID.Z ;  /* 0x0000000000067919 */ /* 0x000e620000002300 */
[----:B------:R-:W2:Y:S01]  /*0520*/  LDCU UR10, c[0x0][0x364] ;  /* 0x00006c80ff0a77ac */ /* 0x000ea20008000800 */
[----:B------:R-:W3:Y:S01]  /*0530*/  LDC R2, c[0x0][0x368] ;  /* 0x0000da00ff027b82 */ /* 0x000ee20000000800 */
[----:B------:R-:W-:Y:S01]  /*0540*/  SHF.R.S32.HI R5, RZ, 0x1f, R4 ;  /* 0x0000001fff057819 */ /* 0x000fe20000011404 */
[----:B------:R-:W4:Y:S03]  /*0550*/  S2R R8, SR_TID.X ;  /* 0x0000000000087919 */ /* 0x000f260000002100 */
[----:B------:R-:W-:-:S02]  /*0560*/  SHF.R.U64 R4, R4, 0x2, R5 ;  /* 0x0000000204047819 */ /* 0x000fc40000001205 */
[----:B------:R-:W-:Y:S01]  /*0570*/  SHF.R.U32.HI R5, RZ, 0x2, R5 ;  /* 0x00000002ff057819 */ /* 0x000fe20000011605 */
[----:B--2---:R-:W-:Y:S02]  /*0580*/  UIMAD UR4, UR9, UR10, URZ ;  /* 0x0000000a090472a4 */ /* 0x004fe4000f8e02ff */
[----:B-1----:R-:W-:Y:S02]  /*0590*/  IMAD R3, R6, UR10, R3 ;  /* 0x0000000a06037c24 */ /* 0x002fe4000f8e0203 */
[----:B------:R-:W-:Y:S02]  /*05a0*/  IMAD.MOV.U32 R6, RZ, RZ, RZ ;  /* 0x000000ffff067224 */ /* 0x000fe400078e00ff */
[----:B----4-:R-:W-:Y:S02]  /*05b0*/  IMAD R3, R3, UR9, R8 ;  /* 0x0000000903037c24 */ /* 0x010fe4000f8e0208 */
[----:B---3--:R-:W-:Y:S01]  /*05c0*/  IMAD R8, R2, UR4, RZ ;  /* 0x0000000402087c24 */ /* 0x008fe2000f8e02ff */
[----:B------:R-:W-:-:S02]  /*05d0*/  UMOV UR4, URZ ;  /* 0x000000ff00047c82 */ /* 0x000fc40008000000 */
[----:B------:R-:W-:-:S04]  /*05e0*/  ISETP.GT.U32.AND P0, PT, R4, R3, PT ;  /* 0x000000030400720c */ /* 0x000fc80003f04070 */
[----:B------:R-:W-:-:S13]  /*05f0*/  ISETP.GT.U32.AND.EX P0, PT, R5, RZ, PT, P0 ;  /* 0x000000ff0500720c */ /* 0x000fda0003f04100 */
[----:B------:R-:W-:Y:S05]  /*0600*/  @!P0 BRA `(.L_x_241) ;  /* 0x0000000800648947 */ /* 0x000fea0003800000 */
[----:B------:R-:W-:Y:S01]  /*0610*/  IMAD.IADD R9, R8, 0x1, R3 ;  /* 0x0000000108097824 */ /* 0x000fe200078e0203 */
[----:B------:R-:W-:Y:S01]  /*0620*/  BSSY.RECONVERGENT B1, `(.L_x_242) ;  /* 0x0000024000017945 */ /* 0x000fe20003800200 */
[----:B------:R-:W-:-:S03]  /*0630*/  IMAD.MOV.U32 R12, RZ, RZ, -0x1 ;  /* 0xffffffffff0c7424 */ /* 0x000fc600078e00ff */
[CC--:B------:R-:W-:Y:S02]  /*0640*/  ISETP.GT.U32.AND P1, PT, R4.reuse, R9.reuse, PT ;  /* 0x000000090400720c */ /* 0x0c0fe40003f24070 */
[CC--:B------:R-:W-:Y:S02]  /*0650*/  ISETP.GT.U32.AND P0, PT, R4.reuse, R9.reuse, PT ;  /* 0x000000090400720c */ /* 0x0c0fe40003f04070 */
[C---:B------:R-:W-:Y:S02]  /*0660*/  ISETP.GT.U32.AND.EX P1, PT, R5.reuse, RZ, PT, P1 ;  /* 0x000000ff0500720c */ /* 0x040fe40003f24110 */
[----:B------:R-:W-:Y:S02]  /*0670*/  ISETP.GT.U32.AND.EX P0, PT, R5, RZ, PT, P0 ;  /* 0x000000ff0500720c */ /* 0x000fe40003f04100 */
[----:B------:R-:W-:Y:S02]  /*0680*/  SEL R10, R4, R9, P1 ;  /* 0x00000009040a7207 */ /* 0x000fe40000800000 */
[----:B------:R-:W-:-:S02]  /*0690*/  SEL R7, RZ, 0x1, !P0 ;  /* 0x00000001ff077807 */ /* 0x000fc40004000000 */
[----:B------:R-:W-:Y:S02]  /*06a0*/  SEL R11, R5, RZ, P1 ;  /* 0x000000ff050b7207 */ /* 0x000fe40000800000 */
[----:B------:R-:W-:-:S04]  /*06b0*/  IADD3 R14, P0, P1, R10, -R7, -R9 ;  /* 0x800000070a0e7210 */ /* 0x000fc8000791e809 */
[----:B------:R-:W-:-:S04]  /*06c0*/  IADD3.X R15, PT, PT, R11, -0x1, R12, P0, P1 ;  /* 0xffffffff0b0f7810 */ /* 0x000fc800007e240c */
[----:B------:R-:W-:-:S13]  /*06d0*/  ISETP.NE.U32.AND P0, PT, R15, RZ, PT ;  /* 0x000000ff0f00720c */ /* 0x000fda0003f05070 */
[----:B------:R-:W-:Y:S05]  /*06e0*/  @P0 BRA `(.L_x_243) ;  /* 0x0000000000500947 */ /* 0x000fea0003800000 */
[----:B------:R-:W1:Y:S01]  /*06f0*/  I2F.U32.RP R9, R8 ;  /* 0x0000000800097306 */ /* 0x000e620000209000 */
[----:B------:R-:W-:Y:S01]  /*0700*/  IMAD.MOV R13, RZ, RZ, -R8 ;  /* 0x000000ffff0d7224 */ /* 0x000fe200078e0a08 */
[----:B------:R-:W-:-:S06]  /*0710*/  ISETP.NE.U32.AND P2, PT, R8, RZ, PT ;  /* 0x000000ff0800720c */ /* 0x000fcc0003f45070 */
[----:B-1----:R-:W1:Y:S02]  /*0720*/  MUFU.RCP R9, R9 ;  /* 0x0000000900097308 */ /* 0x002e640000001000 */
[----:B-1----:R-:W-:-:S06]  /*0730*/  VIADD R10, R9, 0xffffffe ;  /* 0x0ffffffe090a7836 */ /* 0x002fcc0000000000 */
[----:B------:R1:W2:Y:S02]  /*0740*/  F2I.FTZ.U32.TRUNC.NTZ R11, R10 ;  /* 0x0000000a000b7305 */ /* 0x0002a4000021f000 */
[----:B-1----:R-:W-:Y:S02]  /*0750*/  IMAD.MOV.U32 R10, RZ, RZ, RZ ;  /* 0x000000ffff0a7224 */ /* 0x002fe400078e00ff */
[----:B--2---:R-:W-:-:S04]  /*0760*/  IMAD R13, R13, R11, RZ ;  /* 0x0000000b0d0d7224 */ /* 0x004fc800078e02ff */
[----:B------:R-:W-:-:S06]  /*0770*/  IMAD.HI.U32 R11, R11, R13, R10 ;  /* 0x0000000d0b0b7227 */ /* 0x000fcc00078e000a */
[----:B------:R-:W-:-:S04]  /*0780*/  IMAD.HI.U32 R10, R11, R14, RZ ;  /* 0x0000000e0b0a7227 */ /* 0x000fc800078e00ff */
[----:B------:R-:W-:-:S04]  /*0790*/  IMAD.MOV R11, RZ, RZ, -R10 ;  /* 0x000000ffff0b7224 */ /* 0x000fc800078e0a0a */
[----:B------:R-:W-:-:S05]  /*07a0*/  IMAD R11, R8, R11, R14 ;  /* 0x0000000b080b7224 */ /* 0x000fca00078e020e */
[----:B------:R-:W-:-:S13]  /*07b0*/  ISETP.GE.U32.AND P0, PT, R11, R8, PT ;  /* 0x000000080b00720c */ /* 0x000fda0003f06070 */
[----:B------:R-:W-:Y:S02]  /*07c0*/  @P0 IMAD.IADD R11, R11, 0x1, -R8 ;  /* 0x000000010b0b0824 */ /* 0x000fe400078e0a08 */
[----:B------:R-:W-:-:S03]  /*07d0*/  @P0 VIADD R10, R10, 0x1 ;  /* 0x000000010a0a0836 */ /* 0x000fc60000000000 */
[----:B------:R-:W-:Y:S01]  /*07e0*/  ISETP.GE.U32.AND P1, PT, R11, R8, PT ;  /* 0x000000080b00720c */ /* 0x000fe20003f26070 */
[----:B------:R-:W-:-:S12]  /*07f0*/  IMAD.MOV.U32 R11, RZ, RZ, RZ ;  /* 0x000000ffff0b7224 */ /* 0x000fd800078e00ff */
[----:B------:R-:W-:Y:S02]  /*0800*/  @P1 IADD3 R10, PT, PT, R10, 0x1, RZ ;  /* 0x000000010a0a1810 */ /* 0x000fe40007ffe0ff */
[----:B------:R-:W-:Y:S01]  /*0810*/  @!P2 LOP3.LUT R10, RZ, R8, RZ, 0x33, !PT ;  /* 0x00000008ff0aa212 */ /* 0x000fe200078e33ff */
[----:B------:R-:W-:Y:S06]  /*0820*/  BRA `(.L_x_244) ;  /* 0x00000000000c7947 */ /* 0x000fec0003800000 */
.L_x_243:
[----:B------:R-:W-:Y:S01]  /*0830*/  IMAD.MOV.U32 R9, RZ, RZ, R14 ;  /* 0x000000ffff097224 */ /* 0x000fe200078e000e */
[----:B------:R-:W-:-:S07]  /*0840*/  MOV R14, 0x860 ;  /* 0x00000860000e7802 */ /* 0x000fce0000000f00 */
[----:B------:R-:W-:Y:S05]  /*0850*/  CALL.REL.NOINC `($__internal_0_$__cuda_sm20_div_u64) ;  /* 0x0000001400707944 */ /* 0x000fea0003c00000 */
.L_x_244:
[----:B------:R-:W-:Y:S05]  /*0860*/  BSYNC.RECONVERGENT B1 ;  /* 0x0000000000017941 */ /* 0x000fea0003800200 */
.L_x_242:
[----:B------:R-:W-:Y:S01]  /*0870*/  IADD3 R9, P0, PT, R10, R7, RZ ;  /* 0x000000070a097210 */ /* 0x000fe20007f1e0ff */
[----:B------:R-:W1:Y:S01]  /*0880*/  LDC R13, c[0x0][0x3a0] ;  /* 0x0000e800ff0d7b82 */ /* 0x000e620000000800 */
[----:B------:R-:W-:Y:S01]  /*0890*/  BSSY.RECONVERGENT B1, `(.L_x_245) ;  /* 0x0000033000017945 */ /* 0x000fe20003800200 */
[----:B------:R-:W-:Y:S01]  /*08a0*/  IMAD.MOV.U32 R29, RZ, RZ, R3 ;  /* 0x000000ffff1d7224 */ /* 0x000fe200078e0003 */
[C---:B------:R-:W-:Y:S01]  /*08b0*/  LOP3.LUT R7, R9.reuse, 0x3, RZ, 0xc0, !PT ;  /* 0x0000000309077812 */ /* 0x040fe200078ec0ff */
[----:B------:R-:W-:Y:S01]  /*08c0*/  IMAD.X R10, RZ, RZ, R11, P0 ;  /* 0x000000ffff0a7224 */ /* 0x000fe200000e060b */
[----:B------:R-:W-:Y:S02]  /*08d0*/  ISETP.GE.U32.AND P0, PT, R9, 0x3, PT ;  /* 0x000000030900780c */ /* 0x000fe40003f06070 */
[----:B------:R-:W-:Y:S02]  /*08e0*/  ISETP.NE.U32.AND P1, PT, R7, 0x3, PT ;  /* 0x000000030700780c */ /* 0x000fe40003f25070 */
[----:B------:R-:W-:Y:S01]  /*08f0*/  ISETP.GE.U32.AND.EX P0, PT, R10, RZ, PT, P0 ;  /* 0x000000ff0a00720c */ /* 0x000fe20003f06100 */
[----:B------:R-:W-:Y:S01]  /*0900*/  IMAD.MOV.U32 R10, RZ, RZ, R6 ;  /* 0x000000ffff0a7224 */ /* 0x000fe200078e0006 */
[----:B------:R-:W-:-:S02]  /*0910*/  ISETP.NE.AND.EX P1, PT, RZ, RZ, PT, P1 ;  /* 0x000000ffff00720c */ /* 0x000fc40003f25310 */
[----:B-1----:R-:W-:-:S11]  /*0920*/  SHF.R.S32.HI R11, RZ, 0x1f, R13 ;  /* 0x0000001fff0b7819 */ /* 0x002fd6000001140d */
[----:B------:R-:W-:Y:S05]  /*0930*/  @!P1 BRA `(.L_x_246) ;  /* 0x0000000000a09947 */ /* 0x000fea0003800000 */
[----:B------:R-:W1:Y:S01]  /*0940*/  S2UR UR7, SR_CgaCtaId ;  /* 0x00000000000779c3 */ /* 0x000e620000008800 */
[----:B------:R-:W2:Y:S01]  /*0950*/  LDCU.64 UR12, c[0x0][0x398] ;  /* 0x00007300ff0c77ac */ /* 0x000ea20008000a00 */
[C---:B------:R-:W-:Y:S01]  /*0960*/  IMAD.SHL.U32 R7, R3.reuse, 0x4, RZ ;  /* 0x0000000403077824 */ /* 0x040fe200078e00ff */
[----:B------:R-:W-:Y:S01]  /*0970*/  MOV R29, R3 ;  /* 0x00000003001d7202 */ /* 0x000fe20000000f00 */
[----:B------:R-:W-:Y:S01]  /*0980*/  IMAD.U32 R14, RZ, RZ, UR20 ;  /* 0x00000014ff0e7e24 */ /* 0x000fe2000f8e00ff */
[----:B------:R-:W-:Y:S01]  /*0990*/  UMOV UR5, 0x400 ;  /* 0x0000040000057882 */ /* 0x000fe20000000000 */
[----:B------:R-:W-:Y:S01]  /*09a0*/  IMAD.U32 R15, RZ, RZ, UR21 ;  /* 0x00000015ff0f7e24 */ /* 0x000fe2000f8e00ff */
[----:B------:R-:W-:Y:S01]  /*09b0*/  SHF.L.U64.HI R15, R3, 0x2, R6 ;  /* 0x00000002030f7819 */ /* 0x000fe20000010206 */
[----:B------:R-:W-:Y:S01]  /*09c0*/  IMAD.U32 R12, RZ, RZ, UR6 ;  /* 0x00000006ff0c7e24 */ /* 0x000fe2000f8e00ff */
[----:B------:R-:W-:Y:S01]  /*09d0*/  LEA R10, P1, R14, R7, 0x2 ;  /* 0x000000070e0a7211 */ /* 0x000fe200078210ff */
[----:B------:R-:W-:Y:S01]  /*09e0*/  VIADD R9, R9, 0x1 ;  /* 0x0000000109097836 */ /* 0x000fe20000000000 */
[----:B------:R-:W-:Y:S01]  /*09f0*/  UIADD3 UR5, UPT, UPT, UR5, 0x80, URZ ;  /* 0x0000008005057890 */ /* 0x000fe2000fffe0ff */
[----:B------:R-:W-:Y:S01]  /*0a00*/  IMAD R7, R2, UR10, RZ ;  /* 0x0000000a02077c24 */ /* 0x000fe2000f8e02ff */
[----:B------:R-:W-:-:S02]  /*0a10*/  LEA.HI.X R14, R14, R15, R12, 0x2, P1 ;  /* 0x0000000f0e0e7211 */ /* 0x000fc400008f140c */
[----:B------:R-:W-:Y:S01]  /*0a20*/  LOP3.LUT R9, R9, 0x3, RZ, 0xc0, !PT ;  /* 0x0000000309097812 */ /* 0x000fe200078ec0ff */
[----:B------:R-:W-:Y:S01]  /*0a30*/  IMAD R7, R7, UR9, RZ ;  /* 0x0000000907077c24 */ /* 0x000fe2000f8e02ff */
[----:B--2---:R-:W-:Y:S01]  /*0a40*/  IADD3 R17, P1, P2, R10, UR12, R13 ;  /* 0x0000000c0a117c10 */ /* 0x004fe2000fa3e00d */
[----:B------:R-:W-:-:S03]  /*0a50*/  IMAD.MOV.U32 R10, RZ, RZ, R6 ;  /* 0x000000ffff0a7224 */ /* 0x000fc600078e0006 */
[----:B------:R-:W-:Y:S01]  /*0a60*/  IADD3.X R18, PT, PT, R14, UR13, R11, P1, P2 ;  /* 0x0000000d0e127c10 */ /* 0x000fe20008fe440b */
[----:B-1----:R-:W-:Y:S01]  /*0a70*/  ULEA UR5, UR7, UR5, 0x18 ;  /* 0x0000000507057291 */ /* 0x002fe2000f8ec0ff */
[----:B------:R-:W-:-:S05]  /*0a80*/  IADD3 R9, P1, PT, RZ, -R9, RZ ;  /* 0x80000009ff097210 */ /* 0x000fca0007f3e0ff */
[----:B------:R-:W-:Y:S02]  /*0a90*/  VIADD R12, R13, UR5 ;  /* 0x000000050d0c7c36 */ /* 0x000fe40008000000 */
[----:B------:R-:W-:Y:S02]  /*0aa0*/  IMAD.X R16, RZ, RZ, -0x1, P1 ;  /* 0xffffffffff107424 */ /* 0x000fe400008e06ff */
[----:B------:R-:W-:-:S07]  /*0ab0*/  IMAD R12, R3, 0x4, R12 ;  /* 0x00000004030c7824 */ /* 0x000fce00078e020c */
.L_x_247:
[----:B------:R-:W-:Y:S01]  /*0ac0*/  IADD3 R9, P1, PT, R9, 0x1, RZ ;  /* 0x0000000109097810 */ /* 0x000fe20007f3e0ff */
[----:B------:R-:W-:Y:S01]  /*0ad0*/  IMAD.MOV.U32 R14, RZ, RZ, R17 ;  /* 0x000000ffff0e7224 */ /* 0x000fe200078e0011 */
[C---:B------:R-:W-:Y:S01]  /*0ae0*/  IADD3 R29, P2, PT, R8.reuse, R29, RZ ;  /* 0x0000001d081d7210 */ /* 0x040fe20007f5e0ff */
[----:B------:R-:W-:Y:S01]  /*0af0*/  IMAD.MOV.U32 R15, RZ, RZ, R18 ;  /* 0x000000ffff0f7224 */ /* 0x000fe200078e0012 */
[C---:B------:R-:W-:Y:S01]  /*0b00*/  LEA R17, P3, R8.reuse, R17, 0x2 ;  /* 0x0000001108117211 */ /* 0x040fe200078610ff */
[----:B------:R-:W-:Y:S01]  /*0b10*/  IMAD.X R16, RZ, RZ, R16, P1 ;  /* 0x000000ffff107224 */ /* 0x000fe200008e0610 */
[----:B------:R-:W-:Y:S01]  /*0b20*/  ISETP.NE.U32.AND P1, PT, R9, RZ, PT ;  /* 0x000000ff0900720c */ /* 0x000fe20003f25070 */
[----:B------:R-:W-:Y:S01]  /*0b30*/  IMAD.X R10, RZ, RZ, R10, P2 ;  /* 0x000000ffff0a7224 */ /* 0x000fe200010e060a */
[----:B------:R-:W-:Y:S01]  /*0b40*/  @!PT LDS RZ, [RZ] ;  /* 0x00000000fffff984 */ /* 0x000fe20000000800 */
[----:B------:R-:W-:Y:S01]  /*0b50*/  @!PT LDS RZ, [RZ] ;  /* 0x00000000fffff984 */ /* 0x000fe20000000800 */
[----:B------:R-:W-:Y:S01]  /*0b60*/  @!PT LDS RZ, [RZ] ;  /* 0x00000000fffff984 */ /* 0x000fe20000000800 */
[----:B------:R1:W-:Y:S01]  /*0b70*/  LDGSTS.E [R12], desc[UR22][R14.64] ;  /* 0x000000000e0c7fae */ /* 0x0003e2000b9a1016 */
[----:B------:R-:W-:Y:S02]  /*0b80*/  LEA.HI.X R18, R8, R18, RZ, 0x2, P3 ;  /* 0x0000001208127211 */ /* 0x000fe400018f14ff */
[----:B------:R-:W-:Y:S01]  /*0b90*/  ISETP.NE.AND.EX P1, PT, R16, RZ, PT, P1 ;  /* 0x000000ff1000720c */ /* 0x000fe20003f25310 */
[----:B-1----:R-:W-:-:S12]  /*0ba0*/  IMAD R12, R7, 0x4, R12 ;  /* 0x00000004070c7824 */ /* 0x002fd800078e020c */
[----:B------:R-:W-:Y:S05]  /*0bb0*/  @P1 BRA `(.L_x_247) ;  /* 0xfffffffc00c01947 */ /* 0x000fea000383ffff */
.L_x_246:
[----:B------:R-:W-:Y:S05]  /*0bc0*/  BSYNC.RECONVERGENT B1 ;  /* 0x0000000000017941 */ /* 0x000fea0003800200 */
.L_x_245:
[----:B------:R-:W-:Y:S05]  /*0bd0*/  @!P0 BRA `(.L_x_241) ;  /* 0x0000000000f08947 */ /* 0x000fea0003800000 */
[----:B------:R-:W1:Y:S01]  /*0be0*/  S2UR UR8, SR_CgaCtaId ;  /* 0x00000000000879c3 */ /* 0x000e620000008800 */
[----:B------:R-:W2:Y:S01]  /*0bf0*/  LDCU.64 UR12, c[0x0][0x398] ;  /* 0x00007300ff0c77ac */ /* 0x000ea20008000a00 */
[C---:B------:R-:W-:Y:S01]  /*0c00*/  IMAD.SHL.U32 R9, R29.reuse, 0x4, RZ ;  /* 0x000000041d097824 */ /* 0x040fe200078e00ff */
[----:B------:R-:W-:Y:S01]  /*0c10*/  MOV R14, UR20 ;  /* 0x00000014000e7c02 */ /* 0x000fe20008000f00 */
[----:B------:R-:W-:Y:S01]  /*0c20*/  IMAD.U32 R15, RZ, RZ, UR21 ;  /* 0x00000015ff0f7e24 */ /* 0x000fe2000f8e00ff */
[C---:B------:R-:W-:Y:S01]  /*0c30*/  SHF.L.U64.HI R15, R29.reuse, 0x2, R10 ;  /* 0x000000021d0f7819 */ /* 0x040fe2000001020a */
[----:B------:R-:W-:Y:S01]  /*0c40*/  IMAD.U32 R12, RZ, RZ, UR6 ;  /* 0x00000006ff0c7e24 */ /* 0x000fe2000f8e00ff */
[----:B------:R-:W-:Y:S01]  /*0c50*/  LEA R9, P0, R14, R9, 0x2 ;  /* 0x000000090e097211 */ /* 0x000fe200078010ff */
[----:B------:R-:W-:Y:S01]  /*0c60*/  UMOV UR7, 0x400 ;  /* 0x0000040000077882 */ /* 0x000fe20000000000 */
[----:B------:R-:W-:Y:S01]  /*0c70*/  IMAD.SHL.U32 R18, R8, 0x4, RZ ;  /* 0x0000000408127824 */ /* 0x000fe200078e00ff */
[----:B------:R-:W-:Y:S01]  /*0c80*/  UIADD3 UR7, UPT, UPT, UR7, 0x80, URZ ;  /* 0x0000008007077890 */ /* 0x000fe2000fffe0ff */
[----:B------:R-:W-:Y:S01]  /*0c90*/  LEA.HI.X R12, R14, R15, R12, 0x2, P0 ;  /* 0x0000000f0e0c7211 */ /* 0x000fe200000f140c */
[----:B------:R-:W-:Y:S01]  /*0ca0*/  IMAD R24, R2, UR10, RZ ;  /* 0x0000000a02187c24 */ /* 0x000fe2000f8e02ff */
[----:B------:R-:W-:Y:S01]  /*0cb0*/  IADD3 R14, P0, PT, R29, UR20, RZ ;  /* 0x000000141d0e7c10 */ /* 0x000fe2000ff1e0ff */
[----:B------:R-:W-:Y:S01]  /*0cc0*/  UMOV UR5, URZ ;  /* 0x000000ff00057c82 */ /* 0x000fe20008000000 */
[----:B------:R-:W-:Y:S01]  /*0cd0*/  SHF.R.U32.HI R19, RZ, 0x1e, R8 ;  /* 0x0000001eff137819 */ /* 0x000fe20000011608 */
[----:B------:R-:W-:Y:S01]  /*0ce0*/  IMAD R24, R24, UR9, RZ ;  /* 0x0000000918187c24 */ /* 0x000fe2000f8e02ff */
[----:B------:R-:W-:-:S02]  /*0cf0*/  IADD3.X R15, PT, PT, R10, UR6, RZ, P0, !PT ;  /* 0x000000060a0f7c10 */ /* 0x000fc400087fe4ff */
[----:B--2---:R-:W-:Y:S02]  /*0d00*/  IADD3 R7, P1, PT, R13, UR12, RZ ;  /* 0x0000000c0d077c10 */ /* 0x004fe4000ff3e0ff */
[C---:B------:R-:W-:Y:S01]  /*0d10*/  SHF.L.U64.HI R15, R14.reuse, 0x2, R15 ;  /* 0x000000020e0f7819 */ /* 0x040fe2000001020f */
[----:B------:R-:W-:Y:S01]  /*0d20*/  IMAD.SHL.U32 R14, R14, 0x4, RZ ;  /* 0x000000040e0e7824 */ /* 0x000fe200078e00ff */
[----:B------:R-:W-:Y:S01]  /*0d30*/  IADD3.X R11, PT, PT, R11, UR13, RZ, P1, !PT ;  /* 0x0000000d0b0b7c10 */ /* 0x000fe20008ffe4ff */
[----:B-1----:R-:W-:Y:S01]  /*0d40*/  ULEA UR7, UR8, UR7, 0x18 ;  /* 0x0000000708077291 */ /* 0x002fe2000f8ec0ff */
[-C--:B------:R-:W-:Y:S01]  /*0d50*/  IADD3 R22, P1, PT, R18, R9.reuse, RZ ;  /* 0x0000000912167210 */ /* 0x080fe20007f3e0ff */
[C---:B------:R-:W-:Y:S01]  /*0d60*/  IMAD.WIDE.U32 R14, R8.reuse, 0xc, R14 ;  /* 0x0000000c080e7825 */ /* 0x040fe200078e000e */
[----:B------:R-:W-:-:S03]  /*0d70*/  LEA R20, P0, R8, R9, 0x3 ;  /* 0x0000000908147211 */ /* 0x000fc600078018ff */
[----:B------:R-:W-:Y:S01]  /*0d80*/  VIADD R16, R13, UR7 ;  /* 0x000000070d107c36 */ /* 0x000fe20008000000 */
[----:B------:R-:W-:Y:S01]  /*0d90*/  LEA.HI.X R26, R8, R12, RZ, 0x3, P0 ;  /* 0x0000000c081a7211 */ /* 0x000fe200000f1cff */
[----:B------:R-:W-:Y:S02]  /*0da0*/  IMAD.X R28, R19, 0x1, R12, P1 ;  /* 0x00000001131c7824 */ /* 0x000fe400008e060c */
[----:B------:R-:W-:Y:S02]  /*0db0*/  IMAD R13, R29, 0x4, R16 ;  /* 0x000000041d0d7824 */ /* 0x000fe400078e0210 */
[----:B------:R-:W-:Y:S02]  /*0dc0*/  VIADD R23, R15, UR5 ;  /* 0x000000050f177c36 */ /* 0x000fe40008000000 */
[C-C-:B------:R-:W-:Y:S02]  /*0dd0*/  IMAD R21, R24.reuse, 0x4, R13.reuse ;  /* 0x0000000418157824 */ /* 0x140fe400078e020d */
[----:B------:R-:W-:-:S02]  /*0de0*/  IMAD R25, R24, 0x8, R13 ;  /* 0x0000000818197824 */ /* 0x000fc400078e020d */
[----:B------:R-:W-:-:S07]  /*0df0*/  IMAD R27, R24, 0xc, R13 ;  /* 0x0000000c181b7824 */ /* 0x000fce00078e020d */
.L_x_248:
[----:B------:R-:W-:-:S04]  /*0e00*/  IADD3 R16, P0, PT, R7, R9, RZ ;  /* 0x0000000907107210 */ /* 0x000fc80007f1e0ff */
[----:B------:R-:W-:-:S05]  /*0e10*/  IADD3.X R17, PT, PT, R11, R12, RZ, P0, !PT ;  /* 0x0000000c0b117210 */ /* 0x000fca00007fe4ff */
[----:B------:R-:W-:Y:S01]  /*0e20*/  @!PT LDS RZ, [RZ] ;  /* 0x00000000fffff984 */ /* 0x000fe20000000800 */
[----:B------:R-:W-:Y:S01]  /*0e30*/  @!PT LDS RZ, [RZ] ;  /* 0x00000000fffff984 */ /* 0x000fe20000000800 */
[----:B------:R-:W-:Y:S01]  /*0e40*/  @!PT LDS RZ, [RZ] ;  /* 0x00000000fffff984 */ /* 0x000fe20000000800 */
[----:B------:R1:W-:Y:S02]  /*0e50*/  LDGSTS.E [R13], desc[UR22][R16.64] ;  /* 0x00000000100d7fae */ /* 0x0003e4000b9a1016 */
[----:B-1----:R-:W-:Y:S01]  /*0e60*/  IADD3 R16, P0, PT, R7, R22, RZ ;  /* 0x0000001607107210 */ /* 0x002fe20007f1e0ff */
[----:B------:R-:W-:-:S04]  /*0e70*/  IMAD R13, R24, 0x10, R13 ;  /* 0x00000010180d7824 */ /* 0x000fc800078e020d */
[----:B------:R-:W-:-:S05]  /*0e80*/  IMAD.X R17, R11, 0x1, R28, P0 ;  /* 0x000000010b117824 */ /* 0x000fca00000e061c */
[----:B------:R1:W-:Y:S02]  /*0e90*/  LDGSTS.E [R21], desc[UR22][R16.64] ;  /* 0x0000000010157fae */ /* 0x0003e4000b9a1016 */
[----:B-1----:R-:W-:Y:S01]  /*0ea0*/  IADD3 R16, P0, PT, R7, R20, RZ ;  /* 0x0000001407107210 */ /* 0x002fe20007f1e0ff */
[----:B------:R-:W-:-:S04]  /*0eb0*/  IMAD R21, R24, 0x10, R21 ;  /* 0x0000001018157824 */ /* 0x000fc800078e0215 */
[----:B------:R-:W-:-:S05]  /*0ec0*/  IMAD.X R17, R11, 0x1, R26, P0 ;  /* 0x000000010b117824 */ /* 0x000fca00000e061a */
[----:B------:R1:W-:Y:S02]  /*0ed0*/  LDGSTS.E [R25], desc[UR22][R16.64] ;  /* 0x0000000010197fae */ /* 0x0003e4000b9a1016 */
[----:B-1----:R-:W-:Y:S01]  /*0ee0*/  IADD3 R16, P0, PT, R7, R14, RZ ;  /* 0x0000000e07107210 */ /* 0x002fe20007f1e0ff */
[----:B------:R-:W-:Y:S01]  /*0ef0*/  IMAD R25, R24, 0x10, R25 ;  /* 0x0000001018197824 */ /* 0x000fe200078e0219 */
[----:B------:R-:W-:-:S03]  /*0f00*/  LEA R7, P1, R8, R7, 0x4 ;  /* 0x0000000708077211 */ /* 0x000fc600078220ff */
[----:B------:R-:W-:Y:S01]  /*0f10*/  IMAD.X R17, R11, 0x1, R23, P0 ;  /* 0x000000010b117824 */ /* 0x000fe200000e0617 */
[----:B------:R-:W-:Y:S02]  /*0f20*/  IADD3 R29, P0, PT, R18, R29, RZ ;  /* 0x0000001d121d7210 */ /* 0x000fe40007f1e0ff */
[----:B------:R-:W-:Y:S02]  /*0f30*/  LEA.HI.X R11, R8, R11, RZ, 0x4, P1 ;  /* 0x0000000b080b7211 */ /* 0x000fe400008f24ff */
[----:B------:R1:W-:Y:S01]  /*0f40*/  LDGSTS.E [R27], desc[UR22][R16.64] ;  /* 0x00000000101b7fae */ /* 0x0003e2000b9a1016 */
[----:B------:R-:W-:Y:S01]  /*0f50*/  IMAD.X R10, R19, 0x1, R10, P0 ;  /* 0x00000001130a7824 */ /* 0x000fe200000e060a */
[----:B------:R-:W-:-:S04]  /*0f60*/  ISETP.GE.U32.AND P0, PT, R29, R4, PT ;  /* 0x000000041d00720c */ /* 0x000fc80003f06070 */
[----:B------:R-:W-:Y:S01]  /*0f70*/  ISETP.GE.U32.AND.EX P0, PT, R10, R5, PT, P0 ;  /* 0x000000050a00720c */ /* 0x000fe20003f06100 */
[----:B-1----:R-:W-:-:S12]  /*0f80*/  IMAD R27, R24, 0x10, R27 ;  /* 0x00000010181b7824 */ /* 0x002fd800078e021b */
[----:B------:R-:W-:Y:S05]  /*0f90*/  @!P0 BRA `(.L_x_248) ;  /* 0xfffffffc00988947 */ /* 0x000fea000383ffff */
.L_x_241:
[----:B------:R-:W-:Y:S05]  /*0fa0*/  BSYNC.RECONVERGENT B0 ;  /* 0x0000000000007941 */ /* 0x000fea0003800200 */
.L_x_240:
[----:B------:R-:W-:Y:S01]  /*0fb0*/  ISETP.GT.U32.AND P0, PT, R4, R3, PT ;  /* 0x000000030400720c */ /* 0x000fe20003f04070 */
[----:B------:R-:W0:Y:S01]  /*0fc0*/  LDGDEPBAR ;  /* 0x00000000000079af */ /* 0x000e220000000000 */
[----:B------:R-:W-:Y:S02]  /*0fd0*/  BSSY.RECONVERGENT B0, `(.L_x_249) ;  /* 0x000009c000007945 */ /* 0x000fe40003800200 */
[----:B------:R-:W-:-:S13]  /*0fe0*/  ISETP.GT.U32.AND.EX P0, PT, R5, R6, PT, P0 ;  /* 0x000000060500720c */ /* 0x000fda0003f04100 */
        /* <DEDUP_REMOVED lines=17> */
[----:B------:R-:W-:Y:S01]  /*1100*/  ISETP.NE.U32.AND P2, PT, R8, RZ, PT ;  /* 0x000000ff0800720c */ /* 0x000fe20003f45070 */
[----:B------:R-:W-:-:S05]  /*1110*/  IMAD.MOV.U32 R10, RZ, RZ, RZ ;  /* 0x000000ffff0a7224 */ /* 0x000fca00078e00ff */
[----:B-1----:R-:W1:Y:S02]  /*1120*/  MUFU.RCP R13, R13 ;  /* 0x0000000d000d7308 */ /* 0x002e640000001000 */
[----:B-1----:R-:W-:-:S06]  /*1130*/  IADD3 R11, PT, PT, R13, 0xffffffe, RZ ;  /* 0x0ffffffe0d0b7810 */ /* 0x002fcc0007ffe0ff */
[----:B------:R-:W1:Y:S02]  /*1140*/  F2I.FTZ.U32.TRUNC.NTZ R11, R11 ;  /* 0x0000000b000b7305 */ /* 0x000e64000021f000 */
[----:B-1----:R-:W-:-:S04]  /*1150*/  IMAD R9, R9, R11, RZ ;  /* 0x0000000b09097224 */ /* 0x002fc800078e02ff */
[----:B------:R-:W-:-:S04]  /*1160*/  IMAD.HI.U32 R9, R11, R9, R10 ;  /* 0x000000090b097227 */ /* 0x000fc800078e000a */
[----:B------:R-:W-:Y:S02]  /*1170*/  IMAD.MOV.U32 R11, RZ, RZ, RZ ;  /* 0x000000ffff0b7224 */ /* 0x000fe400078e00ff */
[----:B------:R-:W-:-:S04]  /*1180*/  IMAD.HI.U32 R10, R9, R12, RZ ;  /* 0x0000000c090a7227 */ /* 0x000fc800078e00ff */
[----:B------:R-:W-:-:S04]  /*1190*/  IMAD.MOV R9, RZ, RZ, -R10 ;  /* 0x000000ffff097224 */ /* 0x000fc800078e0a0a */
[----:B------:R-:W-:-:S05]  /*11a0*/  IMAD R9, R8, R9, R12 ;  /* 0x0000000908097224 */ /* 0x000fca00078e020c */
[----:B------:R-:W-:-:S13]  /*11b0*/  ISETP.GE.U32.AND P0, PT, R9, R8, PT ;  /* 0x000000080900720c */ /* 0x000fda0003f06070 */
[----:B------:R-:W-:Y:S02]  /*11c0*/  @P0 IMAD.IADD R9, R9, 0x1, -R8 ;  /* 0x0000000109090824 */ /* 0x000fe400078e0a08 */
[----:B------:R-:W-:-:S03]  /*11d0*/  @P0 VIADD R10, R10, 0x1 ;  /* 0x000000010a0a0836 */ /* 0x000fc60000000000 */
[----:B------:R-:W-:-:S13]  /*11e0*/  ISETP.GE.U32.AND P1, PT, R9, R8, PT ;  /* 0x000000080900720c */ /* 0x000fda0003f26070 */
[----:B------:R-:W-:Y:S01]  /*11f0*/  @P1 VIADD R10, R10, 0x1 ;  /* 0x000000010a0a1836 */ /* 0x000fe20000000000 */
[----:B------:R-:W-:Y:S01]  /*1200*/  @!P2 LOP3.LUT R10, RZ, R8, RZ, 0x33, !PT ;  /* 0x00000008ff0aa212 */ /* 0x000fe200078e33ff */
[----:B------:R-:W-:Y:S06]  /*1210*/  BRA `(.L_x_253) ;  /* 0x00000000000c7947 */ /* 0x000fec0003800000 */
.L_x_252:
[----:B------:R-:W-:Y:S01]  /*1220*/  IMAD.MOV.U32 R9, RZ, RZ, R12 ;  /* 0x000000ffff097224 */ /* 0x000fe200078e000c */
[----:B------:R-:W-:-:S07]  /*1230*/  MOV R14, 0x1250 ;  /* 0x00001250000e7802 */ /* 0x000fce0000000f00 */
[----:B------:R-:W-:Y:S05]  /*1240*/  CALL.REL.NOINC `($__internal_0_$__cuda_sm20_div_u64) ;  /* 0x0000000800f47944 */ /* 0x000fea0003c00000 */
.L_x_253:
[----:B------:R-:W-:Y:S05]  /*1250*/  BSYNC.RECONVERGENT B1 ;  /* 0x0000000000017941 */ /* 0x000fea0003800200 */
.L_x_251:
[----:B------:R-:W-:Y:S01]  /*1260*/  IADD3 R7, P0, PT, R10, R7, RZ ;  /* 0x000000070a077210 */ /* 0x000fe20007f1e0ff */
[----:B------:R-:W1:Y:S01]  /*1270*/  LDC R12, c[0x0][0x3b0] ;  /* 0x0000ec00ff0c7b82 */ /* 0x000e620000000800 */
[----:B------:R-:W-:Y:S02]  /*1280*/  BSSY.RECONVERGENT B1, `(.L_x_254) ;  /* 0x0000031000017945 */ /* 0x000fe40003800200 */
[C---:B------:R-:W-:Y:S01]  /*1290*/  LOP3.LUT R9, R7.reuse, 0x3, RZ, 0xc0, !PT ;  /* 0x0000000307097812 */ /* 0x040fe200078ec0ff */
[----:B------:R-:W-:Y:S01]  /*12a0*/  IMAD.X R10, RZ, RZ, R11, P0 ;  /* 0x000000ffff0a7224 */ /* 0x000fe200000e060b */
[----:B------:R-:W-:Y:S02]  /*12b0*/  ISETP.GE.U32.AND P0, PT, R7, 0x3, PT ;  /* 0x000000030700780c */ /* 0x000fe40003f06070 */
[----:B------:R-:W-:Y:S02]  /*12c0*/  ISETP.NE.U32.AND P1, PT, R9, 0x3, PT ;  /* 0x000000030900780c */ /* 0x000fe40003f25070 */
[----:B------:R-:W-:-:S02]  /*12d0*/  ISETP.GE.U32.AND.EX P0, PT, R10, RZ, PT, P0 ;  /* 0x000000ff0a00720c */ /* 0x000fc40003f06100 */
[----:B------:R-:W-:Y:S02]  /*12e0*/  ISETP.NE.AND.EX P1, PT, RZ, RZ, PT, P1 ;  /* 0x000000ffff00720c */ /* 0x000fe40003f25310 */
[----:B-1----:R-:W-:-:S11]  /*12f0*/  SHF.R.S32.HI R13, RZ, 0x1f, R12 ;  /* 0x0000001fff0d7819 */ /* 0x002fd6000001140c */
[----:B------:R-:W-:Y:S05]  /*1300*/  @!P1 BRA `(.L_x_255) ;  /* 0x0000000000a09947 */ /* 0x000fea0003800000 */
[----:B------:R-:W1:Y:S01]  /*1310*/  S2UR UR7, SR_CgaCtaId ;  /* 0x00000000000779c3 */ /* 0x000e620000008800 */
[----:B------:R-:W2:Y:S01]  /*1320*/  LDCU.64 UR12, c[0x0][0x3a8] ;  /* 0x00007500ff0c77ac */ /* 0x000ea20008000a00 */
[----:B------:R-:W-:Y:S01]  /*1330*/  IMAD.U32 R10, RZ, RZ, UR20 ;  /* 0x00000014ff0a7e24 */ /* 0x000fe2000f8e00ff */
[----:B------:R-:W-:Y:S01]  /*1340*/  SHF.L.U32 R15, R3, 0x2, RZ ;  /* 0x00000002030f7819 */ /* 0x000fe200000006ff */
[----:B------:R-:W-:Y:S01]  /*1350*/  VIADD R9, R7, 0x1 ;  /* 0x0000000107097836 */ /* 0x000fe20000000000 */
[----:B------:R-:W-:Y:S01]  /*1360*/  UMOV UR5, 0x400 ;  /* 0x0000040000057882 */ /* 0x000fe20000000000 */
[----:B------:R-:W-:Y:S01]  /*1370*/  IMAD.U32 R16, RZ, RZ, UR6 ;  /* 0x00000006ff107e24 */ /* 0x000fe2000f8e00ff */
[----:B------:R-:W-:Y:S01]  /*1380*/  UIADD3 UR5, UPT, UPT, UR5, 0x80, URZ ;  /* 0x0000008005057890 */ /* 0x000fe2000fffe0ff */
[----:B------:R-:W3:Y:S01]  /*1390*/  LDC R14, c[0x0][0x388] ;  /* 0x0000e200ff0e7b82 */ /* 0x000ee20000000800 */
[----:B------:R-:W-:Y:S01]  /*13a0*/  SHF.L.U64.HI R7, R3, 0x2, R6 ;  /* 0x0000000203077819 */ /* 0x000fe20000010206 */
[----:B------:R-:W-:Y:S01]  /*13b0*/  IMAD.U32 R11, RZ, RZ, UR21 ;  /* 0x00000015ff0b7e24 */ /* 0x000fe2000f8e00ff */
[----:B------:R-:W-:Y:S01]  /*13c0*/  LEA R15, P1, R10, R15, 0x2 ;  /* 0x0000000f0a0f7211 */ /* 0x000fe200078210ff */
[----:B------:R-:W-:Y:S01]  /*13d0*/  IMAD R11, R2, UR10, RZ ;  /* 0x0000000a020b7c24 */ /* 0x000fe2000f8e02ff */
[----:B------:R-:W-:-:S02]  /*13e0*/  LOP3.LUT R9, R9, 0x3, RZ, 0xc0, !PT ;  /* 0x0000000309097812 */ /* 0x000fc400078ec0ff */
[----:B------:R-:W-:Y:S01]  /*13f0*/  LEA.HI.X R16, R10, R7, R16, 0x2, P1 ;  /* 0x000000070a107211 */ /* 0x000fe200008f1410 */
[----:B------:R-:W-:Y:S01]  /*1400*/  IMAD R18, R11, UR9, RZ ;  /* 0x000000090b127c24 */ /* 0x000fe2000f8e02ff */
[----:B------:R-:W-:Y:S02]  /*1410*/  IADD3 R9, P3, PT, RZ, -R9, RZ ;  /* 0x80000009ff097210 */ /* 0x000fe40007f7e0ff */
[----:B--2---:R-:W-:-:S04]  /*1420*/  IADD3 R15, P1, P2, R15, UR12, R12 ;  /* 0x0000000c0f0f7c10 */ /* 0x004fc8000fa3e00c */
[----:B------:R-:W-:Y:S01]  /*1430*/  IADD3.X R16, PT, PT, R16, UR13, R13, P1, P2 ;  /* 0x0000000d10107c10 */ /* 0x000fe20008fe440d */
[----:B-1----:R-:W-:-:S06]  /*1440*/  ULEA UR5, UR7, UR5, 0x18 ;  /* 0x0000000507057291 */ /* 0x002fcc000f8ec0ff */
[----:B------:R-:W-:-:S04]  /*1450*/  VIADD R7, R12, UR5 ;  /* 0x000000050c077c36 */ /* 0x000fc80008000000 */
[----:B---3--:R-:W-:Y:S02]  /*1460*/  IMAD R10, R14, 0x200, R7 ;  /* 0x000002000e0a7824 */ /* 0x008fe400078e0207 */
[----:B------:R-:W-:Y:S02]  /*1470*/  IMAD.X R14, RZ, RZ, -0x1, P3 ;  /* 0xffffffffff0e7424 */ /* 0x000fe400018e06ff */
[----:B------:R-:W-:-:S07]  /*1480*/  IMAD R7, R3, 0x4, R10 ;  /* 0x0000000403077824 */ /* 0x000fce00078e020a */
.L_x_256:
[----:B------:R-:W-:Y:S01]  /*1490*/  IADD3 R9, P1, PT, R9, 0x1, RZ ;  /* 0x0000000109097810 */ /* 0x000fe20007f3e0ff */
[----:B------:R-:W-:Y:S01]  /*14a0*/  IMAD.MOV.U32 R10, RZ, RZ, R15 ;  /* 0x000000ffff0a7224 */ /* 0x000fe200078e000f */
[C---:B------:R-:W-:Y:S01]  /*14b0*/  IADD3 R3, P2, PT, R8.reuse, R3, RZ ;  /* 0x0000000308037210 */ /* 0x040fe20007f5e0ff */
[----:B------:R-:W-:Y:S01]  /*14c0*/  IMAD.MOV.U32 R11, RZ, RZ, R16 ;  /* 0x000000ffff0b7224 */ /* 0x000fe200078e0010 */
[----:B------:R-:W-:Y:S01]  /*14d0*/  LEA R15, P3, R8, R15, 0x2 ;  /* 0x0000000f080f7211 */ /* 0x000fe200078610ff */
[----:B------:R-:W-:Y:S01]  /*14e0*/  IMAD.X R14, RZ, RZ, R14, P1 ;  /* 0x000000ffff0e7224 */ /* 0x000fe200008e060e */
[----:B------:R-:W-:Y:S02]  /*14f0*/  ISETP.NE.U32.AND P1, PT, R9, RZ, PT ;  /* 0x000000ff0900720c */ /* 0x000fe40003f25070 */
[----:B------:R-:W-:Y:S01]  /*1500*/  @!PT LDS RZ, [RZ] ;  /* 0x00000000fffff984 */ /* 0x000fe20000000800 */
[----:B------:R-:W-:Y:S01]  /*1510*/  @!PT LDS RZ, [RZ] ;  /* 0x00000000fffff984 */ /* 0x000fe20000000800 */
[----:B------:R-:W-:Y:S01]  /*1520*/  @!PT LDS RZ, [RZ] ;  /* 0x00000000fffff984 */ /* 0x000fe20000000800 */
[----:B------:R1:W-:Y:S01]  /*1530*/  LDGSTS.E [R7+0x80], desc[UR22][R10.64] ;  /* 0x000800000a077fae */ /* 0x0003e2000b9a1016 */
[----:B------:R-:W-:Y:S02]  /*1540*/  IADD3.X R6, PT, PT, RZ, R6, RZ, P2, !PT ;  /* 0x00000006ff067210 */ /* 0x000fe400017fe4ff */
[----:B------:R-:W-:-:S02]  /*1550*/  ISETP.NE.AND.EX P1, PT, R14, RZ, PT, P1 ;  /* 0x000000ff0e00720c */ /* 0x000fc40003f25310 */
[----:B------:R-:W-:Y:S01]  /*1560*/  LEA.HI.X R16, R8, R16, RZ, 0x2, P3 ;  /* 0x0000001008107211 */ /* 0x000fe200018f14ff */
[----:B-1----:R-:W-:-:S10]  /*1570*/  IMAD R7, R18, 0x4, R7 ;  /* 0x0000000412077824 */ /* 0x002fd400078e0207 */
[----:B------:R-:W-:Y:S05]  /*1580*/  @P1 BRA `(.L_x_256) ;  /* 0xfffffffc00c01947 */ /* 0x000fea000383ffff */
.L_x_255:
[----:B------:R-:W-:Y:S05]  /*1590*/  BSYNC.RECONVERGENT B1 ;  /* 0x0000000000017941 */ /* 0x000fea0003800200 */
.L_x_254:
[----:B------:R-:W-:Y:S05]  /*15a0*/  @!P0 BRA `(.L_x_250) ;  /* 0x0000000000f88947 */ /* 0x000fea0003800000 */
[----:B------:R-:W1:Y:S01]  /*15b0*/  S2UR UR7, SR_CgaCtaId ;  /* 0x00000000000779c3 */ /* 0x000e620000008800 */
[----:B------:R-:W-:Y:S01]  /*15c0*/  UMOV UR5, 0x400 ;  /* 0x0000040000057882 */ /* 0x000fe20000000000 */
[----:B------:R-:W2:Y:S01]  /*15d0*/  LDCU.64 UR12, c[0x0][0x3a8] ;  /* 0x00007500ff0c77ac */ /* 0x000ea20008000a00 */
[C---:B------:R-:W-:Y:S01]  /*15e0*/  IADD3 R14, P0, PT, R3.reuse, UR20, RZ ;  /* 0x00000014030e7c10 */ /* 0x040fe2000ff1e0ff */
[C---:B------:R-:W-:Y:S01]  /*15f0*/  IMAD.SHL.U32 R9, R3.reuse, 0x4, RZ ;  /* 0x0000000403097824 */ /* 0x040fe200078e00ff */
[----:B------:R-:W-:Y:S01]  /*1600*/  UIADD3 UR5, UPT, UPT, UR5, 0x80, URZ ;  /* 0x0000008005057890 */ /* 0x000fe2000fffe0ff */
[----:B------:R-:W-:Y:S02]  /*1610*/  IMAD.U32 R10, RZ, RZ, UR20 ;  /* 0x00000014ff0a7e24 */ /* 0x000fe4000f8e00ff */
[----:B------:R-:W3:Y:S01]  /*1620*/  LDC R16, c[0x0][0x388] ;  /* 0x0000e200ff107b82 */ /* 0x000ee20000000800 */
[----:B------:R-:W-:Y:S01]  /*1630*/  IMAD.U32 R11, RZ, RZ, UR21 ;  /* 0x00000015ff0b7e24 */ /* 0x000fe2000f8e00ff */
[----:B------:R-:W-:Y:S01]  /*1640*/  SHF.L.U64.HI R11, R3, 0x2, R6 ;  /* 0x00000002030b7819 */ /* 0x000fe20000010206 */
[----:B------:R-:W-:Y:S01]  /*1650*/  IMAD.U32 R17, RZ, RZ, UR6 ;  /* 0x00000006ff117e24 */ /* 0x000fe2000f8e00ff */
[----:B------:R-:W-:Y:S01]  /*1660*/  LEA R9, P2, R10, R9, 0x2 ;  /* 0x000000090a097211 */ /* 0x000fe200078410ff */
[----:B------:R-:W-:-:S03]  /*1670*/  IMAD R21, R2, UR10, RZ ;  /* 0x0000000a02157c24 */ /* 0x000fc6000f8e02ff */
[----:B------:R-:W-:Y:S01]  /*1680*/  LEA.HI.X R10, R10, R11, R17, 0x2, P2 ;  /* 0x0000000b0a0a7211 */ /* 0x000fe200010f1411 */
[----:B------:R-:W-:Y:S01]  /*1690*/  IMAD R21, R21, UR9, RZ ;  /* 0x0000000915157c24 */ /* 0x000fe2000f8e02ff */
[----:B--2---:R-:W-:Y:S01]  /*16a0*/  IADD3 R7, P1, PT, R12, UR12, RZ ;  /* 0x0000000c0c077c10 */ /* 0x004fe2000ff3e0ff */
[----:B-1----:R-:W-:-:S03]  /*16b0*/  ULEA UR5, UR7, UR5, 0x18 ;  /* 0x0000000507057291 */ /* 0x002fc6000f8ec0ff */
[----:B------:R-:W-:Y:S02]  /*16c0*/  IADD3.X R11, PT, PT, R13, UR13, RZ, P1, !PT ;  /* 0x0000000d0d0b7c10 */ /* 0x000fe40008ffe4ff */
[----:B------:R-:W-:Y:S02]  /*16d0*/  SHF.R.U32.HI R13, RZ, 0x1e, R8 ;  /* 0x0000001eff0d7819 */ /* 0x000fe40000011608 */
[----:B------:R-:W-:Y:S01]  /*16e0*/  LEA R22, P1, R8, R9, 0x3 ;  /* 0x0000000908167211 */ /* 0x000fe200078218ff */
[----:B------:R-:W-:Y:S01]  /*16f0*/  VIADD R15, R12, UR5 ;  /* 0x000000050c0f7c36 */ /* 0x000fe20008000000 */
[----:B------:R-:W-:Y:S01]  /*1700*/  UMOV UR5, URZ ;  /* 0x000000ff00057c82 */ /* 0x000fe20008000000 */
[C---:B------:R-:W-:Y:S01]  /*1710*/  IMAD.SHL.U32 R12, R8.reuse, 0x4, RZ ;  /* 0x00000004080c7824 */ /* 0x040fe200078e00ff */
[----:B------:R-:W-:Y:S01]  /*1720*/  LEA.HI.X R28, R8, R10, RZ, 0x3, P1 ;  /* 0x0000000a081c7211 */ /* 0x000fe200008f1cff */
[----:B---3--:R-:W-:Y:S01]  /*1730*/  IMAD R16, R16, 0x200, R15 ;  /* 0x0000020010107824 */ /* 0x008fe200078e020f */
[----:B------:R-:W-:-:S02]  /*1740*/  IADD3.X R15, PT, PT, R6, UR6, RZ, P0, !PT ;  /* 0x00000006060f7c10 */ /* 0x000fc400087fe4ff */
[----:B------:R-:W-:Y:S01]  /*1750*/  IADD3 R20, P0, PT, R12, R9, RZ ;  /* 0x000000090c147210 */ /* 0x000fe20007f1e0ff */
[----:B------:R-:W-:Y:S01]  /*1760*/  IMAD R2, R3, 0x4, R16 ;  /* 0x0000000403027824 */ /* 0x000fe200078e0210 */
[C---:B------:R-:W-:Y:S01]  /*1770*/  SHF.L.U64.HI R15, R14.reuse, 0x2, R15 ;  /* 0x000000020e0f7819 */ /* 0x040fe2000001020f */
[----:B------:R-:W-:Y:S01]  /*1780*/  IMAD.SHL.U32 R14, R14, 0x4, RZ ;  /* 0x000000040e0e7824 */ /* 0x000fe200078e00ff */
[----:B------:R-:W-:Y:S01]  /*1790*/  IADD3.X R26, PT, PT, R13, R10, RZ, P0, !PT ;  /* 0x0000000a0d1a7210 */ /* 0x000fe200007fe4ff */
[----:B------:R-:W-:Y:S02]  /*17a0*/  IMAD R24, R21, 0x4, R2 ;  /* 0x0000000415187824 */ /* 0x000fe400078e0202 */
[----:B------:R-:W-:-:S04]  /*17b0*/  IMAD.WIDE.U32 R14, R8, 0xc, R14 ;  /* 0x0000000c080e7825 */ /* 0x000fc800078e000e */
[----:B------:R-:W-:Y:S02]  /*17c0*/  VIADD R23, R15, UR5 ;  /* 0x000000050f177c36 */ /* 0x000fe40008000000 */
[C-C-:B------:R-:W-:Y:S02]  /*17d0*/  IMAD R25, R21.reuse, 0x8, R2.reuse ;  /* 0x0000000815197824 */ /* 0x140fe400078e0202 */
[----:B------:R-:W-:-:S07]  /*17e0*/  IMAD R27, R21, 0xc, R2 ;  /* 0x0000000c151b7824 */ /* 0x000fce00078e0202 */
.L_x_257:
[----:B------:R-:W-:-:S05]  /*17f0*/  IADD3 R18, P0, PT, R7, R9, RZ ;  /* 0x0000000907127210 */ /* 0x000fca0007f1e0ff */
[----:B------:R-:W-:Y:S01]  /*1800*/  IMAD.X R19, R11, 0x1, R10, P0 ;  /* 0x000000010b137824 */ /* 0x000fe200000e060a */
[----:B------:R-:W-:-:S04]  /*1810*/  IADD3 R16, P0, PT, R7, R20, RZ ;  /* 0x0000001407107210 */ /* 0x000fc80007f1e0ff */
[----:B------:R-:W-:Y:S01]  /*1820*/  @!PT LDS RZ, [RZ] ;  /* 0x00000000fffff984 */ /* 0x000fe20000000800 */
[----:B------:R-:W-:Y:S01]  /*1830*/  @!PT LDS RZ, [RZ] ;  /* 0x00000000fffff984 */ /* 0x000fe20000000800 */
[----:B------:R-:W-:Y:S01]  /*1840*/  @!PT LDS RZ, [RZ] ;  /* 0x00000000fffff984 */ /* 0x000fe20000000800 */
[----:B------:R1:W-:Y:S01]  /*1850*/  LDGSTS.E [R2+0x80], desc[UR22][R18.64] ;  /* 0x0008000012027fae */ /* 0x0003e2000b9a1016 */
[----:B------:R-:W-:-:S05]  /*1860*/  IMAD.X R17, R11, 0x1, R26, P0 ;  /* 0x000000010b117824 */ /* 0x000fca00000e061a */
[----:B------:R2:W-:Y:S01]  /*1870*/  LDGSTS.E [R24+0x80], desc[UR22][R16.64] ;  /* 0x0008000010187fae */ /* 0x0005e2000b9a1016 */
[----:B-1----:R-:W-:Y:S01]  /*1880*/  IMAD R2, R21, 0x10, R2 ;  /* 0x0000001015027824 */ /* 0x002fe200078e0202 */
[----:B--2---:R-:W-:Y:S01]  /*1890*/  IADD3 R16, P0, PT, R7, R22, RZ ;  /* 0x0000001607107210 */ /* 0x004fe20007f1e0ff */
[----:B------:R-:W-:-:S04]  /*18a0*/  IMAD R24, R21, 0x10, R24 ;  /* 0x0000001015187824 */ /* 0x000fc800078e0218 */
[----:B------:R-:W-:Y:S01]  /*18b0*/  IMAD.X R17, R11, 0x1, R28, P0 ;  /* 0x000000010b117824 */ /* 0x000fe200000e061c */
[----:B------:R-:W-:Y:S02]  /*18c0*/  IADD3 R18, P0, PT, R7, R14, RZ ;  /* 0x0000000e07127210 */ /* 0x000fe40007f1e0ff */
[----:B------:R-:W-:Y:S02]  /*18d0*/  LEA R7, P1, R8, R7, 0x4 ;  /* 0x0000000708077211 */ /* 0x000fe400078220ff */
[----:B------:R1:W-:Y:S01]  /*18e0*/  LDGSTS.E [R25+0x80], desc[UR22][R16.64] ;  /* 0x0008000010197fae */ /* 0x0003e2000b9a1016 */
[----:B------:R-:W-:Y:S01]  /*18f0*/  IMAD.X R19, R11, 0x1, R23, P0 ;  /* 0x000000010b137824 */ /* 0x000fe200000e0617 */
[----:B------:R-:W-:Y:S02]  /*1900*/  IADD3 R3, P0, PT, R12, R3, RZ ;  /* 0x000000030c037210 */ /* 0x000fe40007f1e0ff */
[----:B------:R-:W-:Y:S02]  /*1910*/  LEA.HI.X R11, R8, R11, RZ, 0x4, P1 ;  /* 0x0000000b080b7211 */ /* 0x000fe400008f24ff */
[----:B------:R2:W-:Y:S01]  /*1920*/  LDGSTS.E [R27+0x80], desc[UR22][R18.64] ;  /* 0x00080000121b7fae */ /* 0x0005e2000b9a1016 */
[----:B------:R-:W-:Y:S01]  /*1930*/  IMAD.X R6, R13, 0x1, R6, P0 ;  /* 0x000000010d067824 */ /* 0x000fe200000e0606 */
[----:B------:R-:W-:-:S04]  /*1940*/  ISETP.GE.U32.AND P0, PT, R3, R4, PT ;  /* 0x000000040300720c */ /* 0x000fc80003f06070 */
[----:B------:R-:W-:Y:S02]  /*1950*/  ISETP.GE.U32.AND.EX P0, PT, R6, R5, PT, P0 ;  /* 0x000000050600720c */ /* 0x000fe40003f06100 */
[C---:B-1----:R-:W-:Y:S01]  /*1960*/  LEA R25, R21.reuse, R25, 0x4 ;  /* 0x0000001915197211 */ /* 0x042fe200078e20ff */
[----:B--2---:R-:W-:-:S10]  /*1970*/  IMAD R27, R21, 0x10, R27 ;  /* 0x00000010151b7824 */ /* 0x004fd400078e021b */
[----:B------:R-:W-:Y:S05]  /*1980*/  @!P0 BRA `(.L_x_257) ;  /* 0xfffffffc00988947 */ /* 0x000fea000383ffff */
.L_x_250:
[----:B------:R-:W-:Y:S05]  /*1990*/  BSYNC.RECONVERGENT B0 ;  /* 0x0000000000007941 */ /* 0x000fea0003800200 */
.L_x_249:
[----:B------:R-:W0:Y:S01]  /*19a0*/  LDGDEPBAR ;  /* 0x00000000000079af */ /* 0x000e220000000000 */
[----:B------:R-:W-:-:S04]  /*19b0*/  DEPBAR.LE SB0, 0x0 ;  /* 0x000080000000791a */ /* 0x000fc80000000000 */
[----:B------:R-:W-:Y:S06]  /*19c0*/  BAR.SYNC.DEFER_BLOCKING 0x0 ;  /* 0x0000000000007b1d */ /* 0x000fec0000010000 */
.L_x_239:
[----:B------:R-:W-:-:S13]  /*19d0*/  ISETP.NE.AND P0, PT, R0, UR19, PT ;  /* 0x0000001300007c0c */ /* 0x000fda000bf05270 */
[----:B------:R-:W-:Y:S05]  /*19e0*/  @!P0 BRA `(.L_x_258) ;  /* 0x0000000000888947 */ /* 0x000fea0003800000 */
[----:B------:R-:W1:Y:S02]  /*19f0*/  LDC R4, c[0x0][0x388] ;  /* 0x0000e200ff047b82 */ /* 0x000e640000000800 */
[----:B-1----:R-:W-:-:S13]  /*1a00*/  ISETP.GE.AND P0, PT, R4, 0x1, PT ;  /* 0x000000010400780c */ /* 0x002fda0003f06270 */
[----:B------:R-:W-:Y:S05]  /*1a10*/  @!P0 EXIT ;  /* 0x000000000000894d */ /* 0x000fea0003800000 */
[----:B------:R-:W1:Y:S01]  /*1a20*/  S2R R7, SR_CgaCtaId ;  /* 0x0000000000077919 */ /* 0x000e620000008800 */
[----:B------:R-:W2:Y:S01]  /*1a30*/  LDC R3, c[0x0][0x3b0] ;  /* 0x0000ec00ff037b82 */ /* 0x000ea20000000800 */
[----:B------:R-:W3:Y:S01]  /*1a40*/  LDCU UR7, c[0x0][0x3a0] ;  /* 0x00007400ff0777ac */ /* 0x000ee20008000800 */
[----:B------:R-:W-:Y:S01]  /*1a50*/  MOV R2, 0x400 ;  /* 0x0000040000027802 */ /* 0x000fe20000000f00 */
[----:B------:R-:W3:Y:S01]  /*1a60*/  S2R R5, SR_TID.X ;  /* 0x0000000000057919 */ /* 0x000ee20000002100 */
[----:B------:R-:W4:Y:S03]  /*1a70*/  LDCU.64 UR4, c[0x0][0x390] ;  /* 0x00007200ff0477ac */ /* 0x000f260008000a00 */
[----:B------:R-:W-:Y:S01]  /*1a80*/  VIADD R6, R2, 0x80 ;  /* 0x0000008002067836 */ /* 0x000fe20000000000 */
[----:B----4-:R-:W-:Y:S01]  /*1a90*/  ULEA UR4, UP0, UR20, UR4, 0x2 ;  /* 0x0000000414047291 */ /* 0x010fe2000f8010ff */
[----:B--2---:R-:W-:-:S02]  /*1aa0*/  IMAD R2, R4, 0x200, R3 ;  /* 0x0000020004027824 */ /* 0x004fc400078e0203 */
[----:B------:R-:W-:Y:S01]  /*1ab0*/  IMAD.MOV R4, RZ, RZ, -R4 ;  /* 0x000000ffff047224 */ /* 0x000fe200078e0a04 */
[----:B------:R-:W-:Y:S01]  /*1ac0*/  ULEA.HI.X UR5, UR20, UR5, UR6, 0x2, UP0 ;  /* 0x0000000514057291 */ /* 0x000fe200080f1406 */
[----:B-1----:R-:W-:Y:S02]  /*1ad0*/  LEA R6, R7, R6, 0x18 ;  /* 0x0000000607067211 */ /* 0x002fe400078ec0ff */
[C---:B---3--:R-:W-:Y:S01]  /*1ae0*/  LEA R3, R5.reuse, UR7, 0x2 ;  /* 0x0000000705037c11 */ /* 0x048fe2000f8e10ff */
[----:B------:R-:W-:-:S04]  /*1af0*/  IMAD R2, R5, 0x4, R2 ;  /* 0x0000000405027824 */ /* 0x000fc800078e0202 */
[----:B------:R-:W-:Y:S01]  /*1b00*/  IMAD.IADD R7, R6, 0x1, R3 ;  /* 0x0000000106077824 */ /* 0x000fe200078e0203 */
[----:B------:R-:W-:-:S07]  /*1b10*/  IADD3 R6, PT, PT, R2, 0x80, R6 ;  /* 0x0000008002067810 */ /* 0x000fce0007ffe006 */
.L_x_259:
[----:B------:R-:W-:Y:S01]  /*1b20*/  ISETP.GE.AND P0, PT, R5, R0, PT ;  /* 0x000000000500720c */ /* 0x000fe20003f06270 */
[----:B------:R-:W-:Y:S02]  /*1b30*/  IMAD.U32 R2, RZ, RZ, UR4 ;  /* 0x00000004ff027e24 */ /* 0x000fe4000f8e00ff */
[----:B------:R-:W-:Y:S02]  /*1b40*/  IMAD.U32 R3, RZ, RZ, UR5 ;  /* 0x00000005ff037e24 */ /* 0x000fe4000f8e00ff */
[----:B------:R-:W-:-:S08]  /*1b50*/  VIADD R4, R4, 0x1 ;  /* 0x0000000104047836 */ /* 0x000fd00000000000 */
[----:B------:R1:W-:Y:S01]  /*1b60*/  @!P0 LDS R8, [R7] ;  /* 0x0000000007088984 */ /* 0x0003e20000000800 */
[----:B------:R-:W-:-:S03]  /*1b70*/  @!P0 IMAD.WIDE R2, R5, 0x4, R2 ;  /* 0x0000000405028825 */ /* 0x000fc600078e0202 */
[----:B------:R2:W3:Y:S01]  /*1b80*/  @!P0 LDS R9, [R6] ;  /* 0x0000000006098984 */ /* 0x0004e20000000800 */
[----:B------:R-:W-:Y:S01]  /*1b90*/  VIADD R5, R5, 0x80 ;  /* 0x0000008005057836 */ /* 0x000fe20000000000 */
[----:B-1----:R-:W-:Y:S01]  /*1ba0*/  IADD3 R7, PT, PT, R7, 0x200, RZ ;  /* 0x0000020007077810 */ /* 0x002fe20007ffe0ff */
[----:B--2---:R-:W-:Y:S02]  /*1bb0*/  VIADD R6, R6, 0x200 ;  /* 0x0000020006067836 */ /* 0x004fe40000000000 */
[----:B---3--:R-:W-:-:S05]  /*1bc0*/  @!P0 FMUL R9, R8, R9 ;  /* 0x0000000908098220 */ /* 0x008fca0000400000 */
[----:B------:R1:W-:Y:S01]  /*1bd0*/  @!P0 STG.E desc[UR22][R2.64], R9 ;  /* 0x0000000902008986 */ /* 0x0003e2000c101916 */
[----:B------:R-:W-:-:S13]  /*1be0*/  ISETP.NE.AND P0, PT, R4, RZ, PT ;  /* 0x000000ff0400720c */ /* 0x000fda0003f05270 */
[----:B-1----:R-:W-:Y:S05]  /*1bf0*/  @P0 BRA `(.L_x_259) ;  /* 0xfffffffc00c80947 */ /* 0x002fea000383ffff */
[----:B------:R-:W-:Y:S05]  /*1c00*/  EXIT ;  /* 0x000000000000794d */ /* 0x000fea0003800000 */
.L_x_258:
        /* <DEDUP_REMOVED lines=19> */
.L_x_260:
[----:B-1----:R-:W-:Y:S01]  /*1d40*/  LDS R7, [R6] ;  /* 0x0000000006077984 */ /* 0x002fe20000000800 */
[----:B------:R-:W-:Y:S01]  /*1d50*/  IADD3 R0, PT, PT, R0, 0x1, RZ ;  /* 0x0000000100007810 */ /* 0x000fe20007ffe0ff */
[----:B------:R-:W-:Y:S02]  /*1d60*/  IMAD.U32 R2, RZ, RZ, UR4 ;  /* 0x00000004ff027e24 */ /* 0x000fe4000f8e00ff */
[----:B------:R-:W1:Y:S01]  /*1d70*/  LDS R8, [R4] ;  /* 0x0000000004087984 */ /* 0x000e620000000800 */
[----:B------:R-:W-:Y:S01]  /*1d80*/  ISETP.NE.AND P0, PT, R0, RZ, PT ;  /* 0x000000ff0000720c */ /* 0x000fe20003f05270 */
[----:B------:R-:W-:Y:S02]  /*1d90*/  IMAD.U32 R3, RZ, RZ, UR5 ;  /* 0x00000005ff037e24 */ /* 0x000fe4000f8e00ff */
[----:B------:R-:W-:-:S04]  /*1da0*/  IMAD.WIDE R2, R5, 0x4, R2 ;  /* 0x0000000405027825 */ /* 0x000fc800078e0202 */
[----:B-1----:R-:W-:-:S05]  /*1db0*/  FMUL R7, R7, R8 ;  /* 0x0000000807077220 */ /* 0x002fca0000400000 */
[----:B------:R1:W-:Y:S01]  /*1dc0*/  STG.E desc[UR22][R2.64], R7 ;  /* 0x0000000702007986 */ /* 0x0003e2000c101916 */
[----:B------:R-:W-:Y:S05]  /*1dd0*/  @!P0 EXIT ;  /* 0x000000000000894d */ /* 0x000fea0003800000 */
[----:B------:R-:W-:Y:S02]  /*1de0*/  VIADD R4, R4, 0x200 ;  /* 0x0000020004047836 */ /* 0x000fe40000000000 */
[----:B------:R-:W-:Y:S02]  /*1df0*/  VIADD R6, R6, 0x200 ;  /* 0x0000020006067836 */ /* 0x000fe40000000000 */
[----:B------:R-:W-:Y:S01]  /*1e00*/  VIADD R5, R5, 0x80 ;  /* 0x0000008005057836 */ /* 0x000fe20000000000 */
[----:B------:R-:W-:Y:S06]  /*1e10*/  BRA `(.L_x_260) ;  /* 0xfffffffc00c87947 */ /* 0x000fec000383ffff */
        .weak           $__internal_0_$__cuda_sm20_div_u64
        .type           $__internal_0_$__cuda_sm20_div_u64,@function
        .size           $__internal_0_$__cuda_sm20_div_u64,(.L_x_290 - $__internal_0_$__cuda_sm20_div_u64)
$__internal_0_$__cuda_sm20_div_u64:
[----:B------:R-:W-:Y:S02]  /*1e20*/  IMAD.MOV.U32 R16, RZ, RZ, R8 ;  /* 0x000000ffff107224 */ /* 0x000fe400078e0008 */
[----:B------:R-:W-:-:S04]  /*1e30*/  IMAD.U32 R17, RZ, RZ, UR4 ;  /* 0x00000004ff117e24 */ /* 0x000fc8000f8e00ff */
[----:B------:R-:W1:Y:S08]  /*1e40*/  I2F.U64.RP R16, R16 ;  /* 0x0000001000107312 */ /* 0x000e700000309000 */
[----:B-1----:R-:W1:Y:S02]  /*1e50*/  MUFU.RCP R10, R16 ;  /* 0x00000010000a7308 */ /* 0x002e640000001000 */
[----:B-1----:R-:W-:-:S06]  /*1e60*/  VIADD R10, R10, 0x1ffffffe ;  /* 0x1ffffffe0a0a7836 */ /* 0x002fcc0000000000 */
[----:B------:R-:W1:Y:S02]  /*1e70*/  F2I.U64.TRUNC R10, R10 ;  /* 0x0000000a000a7311 */ /* 0x000e64000020d800 */
[----:B-1----:R-:W-:-:S04]  /*1e80*/  IMAD.WIDE.U32 R12, R10, R8, RZ ;  /* 0x000000080a0c7225 */ /* 0x002fc800078e00ff */
[----:B------:R-:W-:Y:S01]  /*1e90*/  IMAD R13, R10, UR4, R13 ;  /* 0x000000040a0d7c24 */ /* 0x000fe2000f8e020d */
[----:B------:R-:W-:-:S03]  /*1ea0*/  IADD3 R19, P0, PT, RZ, -R12, RZ ;  /* 0x8000000cff137210 */ /* 0x000fc60007f1e0ff */
[----:B------:R-:W-:Y:S02]  /*1eb0*/  IMAD R13, R11, R8, R13 ;  /* 0x000000080b0d7224 */ /* 0x000fe400078e020d */
[----:B------:R-:W-:-:S04]  /*1ec0*/  IMAD.HI.U32 R12, R10, R19, RZ ;  /* 0x000000130a0c7227 */ /* 0x000fc800078e00ff */
[----:B------:R-:W-:Y:S02]  /*1ed0*/  IMAD.X R21, RZ, RZ, ~R13, P0 ;  /* 0x000000ffff157224 */ /* 0x000fe400000e0e0d */
[----:B------:R-:W-:Y:S02]  /*1ee0*/  IMAD.MOV.U32 R13, RZ, RZ, R10 ;  /* 0x000000ffff0d7224 */ /* 0x000fe400078e000a */
[-C--:B------:R-:W-:Y:S02]  /*1ef0*/  IMAD R17, R11, R21.reuse, RZ ;  /* 0x000000150b117224 */ /* 0x080fe400078e02ff */
[----:B------:R-:W-:-:S04]  /*1f00*/  IMAD.WIDE.U32 R12, P0, R10, R21, R12 ;  /* 0x000000150a0c7225 */ /* 0x000fc8000780000c */
[----:B------:R-:W-:-:S04]  /*1f10*/  IMAD.HI.U32 R21, R11, R21, RZ ;  /* 0x000000150b157227 */ /* 0x000fc800078e00ff */
[----:B------:R-:W-:-:S05]  /*1f20*/  IMAD.HI.U32 R12, P1, R11, R19, R12 ;  /* 0x000000130b0c7227 */ /* 0x000fca000782000c */
[----:B------:R-:W-:Y:S01]  /*1f30*/  IADD3 R13, P2, PT, R17, R12, RZ ;  /* 0x0000000c110d7210 */ /* 0x000fe20007f5e0ff */
[----:B------:R-:W-:-:S04]  /*1f40*/  IMAD.X R12, R21, 0x1, R11, P0 ;  /* 0x00000001150c7824 */ /* 0x000fc800000e060b */
[----:B------:R-:W-:Y:S01]  /*1f50*/  IMAD.WIDE.U32 R10, R13, R8, RZ ;  /* 0x000000080d0a7225 */ /* 0x000fe200078e00ff */
[----:B------:R-:W-:-:S03]  /*1f60*/  IADD3.X R17, PT, PT, RZ, RZ, R12, P2, P1 ;  /* 0x000000ffff117210 */ /* 0x000fc600017e240c */
[----:B------:R-:W-:Y:S01]  /*1f70*/  IMAD R11, R13, UR4, R11 ;  /* 0x000000040d0b7c24 */ /* 0x000fe2000f8e020b */
[----:B------:R-:W-:-:S03]  /*1f80*/  IADD3 R19, P0, PT, RZ, -R10, RZ ;  /* 0x8000000aff137210 */ /* 0x000fc60007f1e0ff */
[----:B------:R-:W-:Y:S02]  /*1f90*/  IMAD R11, R17, R8, R11 ;  /* 0x00000008110b7224 */ /* 0x000fe400078e020b */
[----:B------:R-:W-:-:S03]  /*1fa0*/  IMAD.HI.U32 R12, R13, R19, RZ ;  /* 0x000000130d0c7227 */ /* 0x000fc600078e00ff */
[----:B------:R-:W-:-:S05]  /*1fb0*/  IADD3.X R10, PT, PT, RZ, ~R11, RZ, P0, !PT ;  /* 0x8000000bff0a7210 */ /* 0x000fca00007fe4ff */
[----:B------:R-:W-:-:S04]  /*1fc0*/  IMAD.WIDE.U32 R12, P0, R13, R10, R12 ;  /* 0x0000000a0d0c7225 */ /* 0x000fc8000780000c */
[C---:B------:R-:W-:Y:S02]  /*1fd0*/  IMAD R11, R17.reuse, R10, RZ ;  /* 0x0000000a110b7224 */ /* 0x040fe400078e02ff */
[----:B------:R-:W-:-:S04]  /*1fe0*/  IMAD.HI.U32 R12, P1, R17, R19, R12 ;  /* 0x00000013110c7227 */ /* 0x000fc8000782000c */
[----:B------:R-:W-:Y:S01]  /*1ff0*/  IMAD.HI.U32 R10, R17, R10, RZ ;  /* 0x0000000a110a7227 */ /* 0x000fe200078e00ff */
[----:B------:R-:W-:-:S03]  /*2000*/  IADD3 R12, P2, PT, R11, R12, RZ ;  /* 0x0000000c0b0c7210 */ /* 0x000fc60007f5e0ff */
[----:B------:R-:W-:Y:S02]  /*2010*/  IMAD.X R17, R10, 0x1, R17, P0 ;  /* 0x000000010a117824 */ /* 0x000fe400000e0611 */
[----:B------:R-:W-:-:S03]  /*2020*/  IMAD.HI.U32 R10, R12, R9, RZ ;  /* 0x000000090c0a7227 */ /* 0x000fc600078e00ff */
[----:B------:R-:W-:Y:S01]  /*2030*/  IADD3.X R16, PT, PT, RZ, RZ, R17, P2, P1 ;  /* 0x000000ffff107210 */ /* 0x000fe200017e2411 */
[----:B------:R-:W-:Y:S02]  /*2040*/  IMAD.MOV.U32 R11, RZ, RZ, RZ ;  /* 0x000000ffff0b7224 */ /* 0x000fe400078e00ff */
[----:B------:R-:W-:-:S04]  /*2050*/  IMAD.WIDE.U32 R10, R12, R15, R10 ;  /* 0x0000000f0c0a7225 */ /* 0x000fc800078e000a */
[C---:B------:R-:W-:Y:S02]  /*2060*/  IMAD R13, R16.reuse, R15, RZ ;  /* 0x0000000f100d7224 */ /* 0x040fe400078e02ff */
[----:B------:R-:W-:-:S04]  /*2070*/  IMAD.HI.U32 R10, P0, R16, R9, R10 ;  /* 0x00000009100a7227 */ /* 0x000fc8000780000a */
[----:B------:R-:W-:Y:S01]  /*2080*/  IMAD.HI.U32 R12, R16, R15, RZ ;  /* 0x0000000f100c7227 */ /* 0x000fe200078e00ff */
[----:B------:R-:W-:-:S03]  /*2090*/  IADD3 R13, P1, PT, R13, R10, RZ ;  /* 0x0000000a0d0d7210 */ /* 0x000fc60007f3e0ff */
[----:B------:R-:W-:Y:S02]  /*20a0*/  IMAD.X R12, RZ, RZ, R12, P0 ;  /* 0x000000ffff0c7224 */ /* 0x000fe400000e060c */
[----:B------:R-:W-:-:S04]  /*20b0*/  IMAD.WIDE.U32 R10, R13, R8, RZ ;  /* 0x000000080d0a7225 */ /* 0x000fc800078e00ff */
[----:B------:R-:W-:Y:S01]  /*20c0*/  IMAD.X R17, RZ, RZ, R12, P1 ;  /* 0x000000ffff117224 */ /* 0x000fe200008e060c */
[----:B------:R-:W-:Y:S01]  /*20d0*/  IADD3 R19, P1, PT, -R10, R9, RZ ;  /* 0x000000090a137210 */ /* 0x000fe20007f3e1ff */
[----:B------:R-:W-:-:S03]  /*20e0*/  IMAD R11, R13, UR4, R11 ;  /* 0x000000040d0b7c24 */ /* 0x000fc6000f8e020b */
[-C--:B------:R-:W-:Y:S01]  /*20f0*/  ISETP.GE.U32.AND P0, PT, R19, R8.reuse, PT ;  /* 0x000000081300720c */ /* 0x080fe20003f06070 */
[----:B------:R-:W-:-:S04]  /*2100*/  IMAD R10, R17, R8, R11 ;  /* 0x00000008110a7224 */ /* 0x000fc800078e020b */
[----:B------:R-:W-:Y:S01]  /*2110*/  IMAD.X R16, R15, 0x1, ~R10, P1 ;  /* 0x000000010f107824 */ /* 0x000fe200008e0e0a */
[----:B------:R-:W-:Y:S01]  /*2120*/  IADD3 R10, P2, PT, R13, 0x1, RZ ;  /* 0x000000010d0a7810 */ /* 0x000fe20007f5e0ff */
[----:B------:R-:W-:Y:S01]  /*2130*/  IMAD.MOV.U32 R15, RZ, RZ, 0x0 ;  /* 0x00000000ff0f7424 */ /* 0x000fe200078e00ff */
[-C--:B------:R-:W-:Y:S02]  /*2140*/  IADD3 R9, P1, PT, -R8, R19.reuse, RZ ;  /* 0x0000001308097210 */ /* 0x080fe40007f3e1ff */
[C---:B------:R-:W-:Y:S01]  /*2150*/  ISETP.GE.U32.AND.EX P0, PT, R16.reuse, UR4, PT, P0 ;  /* 0x0000000410007c0c */ /* 0x040fe2000bf06100 */
[----:B------:R-:W-:Y:S01]  /*2160*/  IMAD.X R12, RZ, RZ, R17, P2 ;  /* 0x000000ffff0c7224 */ /* 0x000fe200010e0611 */
[----:B------:R-:W-:Y:S02]  /*2170*/  IADD3.X R11, PT, PT, R16, ~UR4, RZ, P1, !PT ;  /* 0x80000004100b7c10 */ /* 0x000fe40008ffe4ff */
[----:B------:R-:W-:Y:S02]  /*2180*/  SEL R9, R9, R19, P0 ;  /* 0x0000001309097207 */ /* 0x000fe40000000000 */
[----:B------:R-:W-:-:S02]  /*2190*/  SEL R13, R10, R13, P0 ;  /* 0x0000000d0a0d7207 */ /* 0x000fc40000000000 */
[----:B------:R-:W-:Y:S02]  /*21a0*/  SEL R11, R11, R16, P0 ;  /* 0x000000100b0b7207 */ /* 0x000fe40000000000 */
[----:B------:R-:W-:Y:S02]  /*21b0*/  SEL R12, R12, R17, P0 ;  /* 0x000000110c0c7207 */ /* 0x000fe40000000000 */
[----:B------:R-:W-:Y:S02]  /*21c0*/  ISETP.GE.U32.AND P0, PT, R9, R8, PT ;  /* 0x000000080900720c */ /* 0x000fe40003f06070 */
[----:B------:R-:W-:Y:S02]  /*21d0*/  IADD3 R10, P2, PT, R13, 0x1, RZ ;  /* 0x000000010d0a7810 */ /* 0x000fe40007f5e0ff */
[----:B------:R-:W-:Y:S02]  /*21e0*/  ISETP.GE.U32.AND.EX P0, PT, R11, UR4, PT, P0 ;  /* 0x000000040b007c0c */ /* 0x000fe4000bf06100 */
[----:B------:R-:W-:Y:S01]  /*21f0*/  ISETP.NE.U32.AND P1, PT, R8, RZ, PT ;  /* 0x000000ff0800720c */ /* 0x000fe20003f25070 */
[----:B------:R-:W-:Y:S01]  /*2200*/  IMAD.X R11, RZ, RZ, R12, P2 ;  /* 0x000000ffff0b7224 */ /* 0x000fe200010e060c */
[----:B------:R-:W-:-:S02]  /*2210*/  SEL R10, R10, R13, P0 ;  /* 0x0000000d0a0a7207 */ /* 0x000fc40000000000 */
[----:B------:R-:W-:Y:S02]  /*2220*/  ISETP.NE.AND.EX P1, PT, RZ, UR4, PT, P1 ;  /* 0x00000004ff007c0c */ /* 0x000fe4000bf25310 */
[----:B------:R-:W-:Y:S02]  /*2230*/  SEL R11, R11, R12, P0 ;  /* 0x0000000c0b0b7207 */ /* 0x000fe40000000000 */
[----:B------:R-:W-:Y:S02]  /*2240*/  SEL R10, R10, 0xffffffff, P1 ;  /* 0xffffffff0a0a7807 */ /* 0x000fe40000800000 */
[----:B------:R-:W-:Y:S01]  /*2250*/  SEL R11, R11, 0xffffffff, P1 ;  /* 0xffffffff0b0b7807 */ /* 0x000fe20000800000 */
[----:B------:R-:W-:Y:S06]  /*2260*/  RET.REL.NODEC R14 `(_ZN3cub18CUB_300001_SM_10006detail9transform16transform_kernelINS2_10policy_hubILb0EN4cuda3std3__45tupleIJN6thrust24THRUST_300001_SM_1000_NS6detail15normal_iteratorINSA_10device_ptrIfEEEESF_EEEE10policy1000ElNS7_10multipliesIdEESF_JPfSL_EEEvT0_iT1_T2_DpNS2_10kernel_argIT3_EE) ;  /* 0xffffffdc0e647950 */ /* 0x000fec0003c3ffff */
.L_x_261:
        /* <DEDUP_REMOVED lines=9> */
.L_x_290:


//--------------------- .text._ZN3cub18CUB_300001_SM_10006detail9transform16transform_kernelINS2_10policy_hubILb0EN4cuda3std3__45tupleIJN6thrust24THRUST_300001_SM_1000_NS6detail15normal_iteratorINSA_10device_ptrIfEEEESF_EEEE10policy1000EiNS7_10multipliesIdEESF_JPfSL_EEEvT0_iT1_T2_DpNS2_10kernel_argIT3_EE --------------------------
	.section	.text._ZN3cub18CUB_300001_SM_10006detail9transform16transform_kernelINS2_10policy_hubILb0EN4cuda3std3__45tupleIJN6thrust24THRUST_300001_SM_1000_NS6detail15normal_iteratorINSA_10device_ptrIfEEEESF_EEEE10policy1000EiNS7_10multipliesIdEESF_JPfSL_EEEvT0_iT1_T2_DpNS2_10kernel_argIT3_EE,"ax",@progbits
	.align	128
        .global         _ZN3cub18CUB_300001_SM_10006detail9transform16transform_kernelINS2_10policy_hubILb0EN4cuda3std3__45tupleIJN6thrust24THRUST_300001_SM_1000_NS6detail15normal_iteratorINSA_10device_ptrIfEEEESF_EEEE10policy1000EiNS7_10multipliesIdEESF_JPfSL_EEEvT0_iT1_T2_DpNS2_10kernel_argIT3_EE
        .type           _ZN3cub18CUB_300001_SM_10006detail9transform16transform_kernelINS2_10policy_hubILb0EN4cuda3std3__45tupleIJN6thrust24THRUST_300001_SM_1000_NS6detail15normal_iteratorINSA_10device_ptrIfEEEESF_EEEE10policy1000EiNS7_10multipliesIdEESF_JPfSL_EEEvT0_iT1_T2_DpNS2_10kernel_argIT3_EE,@function
        .size           _ZN3cub18CUB_300001_SM_10006detail9transform16transform_kernelINS2_10policy_hubILb0EN4cuda3std3__45tupleIJN6thrust24THRUST_300001_SM_1000_NS6detail15normal_iteratorINSA_10device_ptrIfEEEESF_EEEE10policy1000EiNS7_10multipliesIdEESF_JPfSL_EEEvT0_iT1_T2_DpNS2_10kernel_argIT3_EE,(.L_x_291 - _ZN3cub18CUB_300001_SM_10006detail9transform16transform_kernelINS2_10policy_hubILb0EN4cuda3std3__45tupleIJN6thrust24THRUST_300001_SM_1000_NS6detail15normal_iteratorINSA_10device_ptrIfEEEESF_EEEE10policy1000EiNS7_10multipliesIdEESF_JPfSL_EEEvT0_iT1_T2_DpNS2_10kernel_argIT3_EE)
        .other          _ZN3cub18CUB_300001_SM_10006detail9transform16transform_kernelINS2_10policy_hubILb0EN4cuda3std3__45tupleIJN6thrust24THRUST_300001_SM_1000_NS6detail15normal_iteratorINSA_10device_ptrIfEEEESF_EEEE10policy1000EiNS7_10multipliesIdEESF_JPfSL_EEEvT0_iT1_T2_DpNS2_10kernel_argIT3_EE,@"STO_CUDA_ENTRY STV_DEFAULT"
_ZN3cub18CUB_300001_SM_10006detail9transform16transform_kernelINS2_10policy_hubILb0EN4cuda3std3__45tupleIJN6thrust24THRUST_300001_SM_1000_NS6detail15normal_iteratorINSA_10device_ptrIfEEEESF_EEEE10policy1000EiNS7_10multipliesIdEESF_JPfSL_EEEvT0_iT1_T2_DpNS2_10kernel_argIT3_EE:
.text._ZN3cub18CUB_300001_SM_10006detail9transform16transform_kernelINS2_10policy_hubILb0EN4cuda3std3__45tupleIJN6thrust24THRUST_300001_SM_1000_NS6detail15normal_iteratorINSA_10device_ptrIfEEEESF_EEEE10policy1000EiNS7_10multipliesIdEESF_JPfSL_EEEvT0_iT1_T2_DpNS2_10kernel_argIT3_EE:
[----:B------:R-:W-:Y:S08]  /*0000*/  LDC R1, c[0x0][0x37c] ;  /* 0x0000df00ff017b82 */ /* 0x000ff00000000800 */
[----:B------:R-:W1:Y:S01]  /*0010*/  S2UR UR5, SR_CTAID.X ;  /* 0x00000000000579c3 */ /* 0x000e620000002500 */
[----:B------:R-:W2:Y:S01]  /*0020*/  LDCU UR7, c[0x0][0x370] ;  /* 0x00006e00ff0777ac */ /* 0x000ea20008000800 */
[----:B------:R-:W3:Y:S01]  /*0030*/  LDCU.64 UR16, c[0x0][0x380] ;  /* 0x00007000ff1077ac */ /* 0x000ee20008000a00 */
[----:B------:R-:W4:Y:S01]  /*0040*/  LDCU.64 UR20, c[0x0][0x358] ;  /* 0x00006b00ff1477ac */ /* 0x000f220008000a00 */
[----:B---3--:R-:W-:-:S02]  /*0050*/  USHF.L.U32 UR24, UR17, 0x7, URZ ;  /* 0x0000000711187899 */ /* 0x008fc400080006ff */
[----:B-1----:R-:W-:Y:S02]  /*0060*/  UIADD3 UR4, UPT, UPT, UR5, 0x2, URZ ;  /* 0x0000000205047890 */ /* 0x002fe4000fffe0ff */
[----:B------:R-:W-:Y:S02]  /*0070*/  UIMAD UR22, UR24, UR5, URZ ;  /* 0x00000005181672a4 */ /* 0x000fe4000f8e02ff */
[----:B--2---:R-:W-:Y:S02]  /*0080*/  UISETP.GE.U32.AND UP0, UPT, UR4, UR7, UPT ;  /* 0x000000070400728c */ /* 0x004fe4000bf06070 */
[----:B------:R-:W-:Y:S02]  /*0090*/  UIADD3 UR6, UPT, UPT, -UR22, UR16, URZ ;  /* 0x0000001016067290 */ /* 0x000fe4000fffe1ff */
[----:B------:R-:W-:Y:S02]  /*00a0*/  UISETP.EQ.OR UP0, UPT, UR5, URZ, UP0 ;  /* 0x000000ff0500728c */ /* 0x000fe40008702670 */
[----:B------:R-:W-:-:S04]  /*00b0*/  UISETP.LT.AND UP1, UPT, UR24, UR6, UPT ;  /* 0x000000061800728c */ /* 0x000fc8000bf21270 */
[----:B------:R-:W-:-:S03]  /*00c0*/  USEL UR23, UR24, UR6, UP1 ;  /* 0x0000000618177287 */ /* 0x000fc60008800000 */
[----:B----4-:R-:W-:Y:S09]  /*00d0*/  BRA.U UP0, `(.L_x_262) ;  /* 0x0000000100dc7547 */ /* 0x010ff2000b800000 */
        /* <DEDUP_REMOVED lines=20> */
[----:B------:R-:W-:Y:S02]  /*0220*/  ULOP3.LUT UR13, UR13, 0xfffffff0, URZ, 0xc0, !UPT ;  /* 0xfffffff00d0d7892 */ /* 0x000fe4000f8ec0ff */
[----:B------:R-:W-:Y:S02]  /*0230*/  ULOP3.LUT UR12, UR12, 0xfffffff0, URZ, 0xc0, !UPT ;  /* 0xfffffff00c0c7892 */ /* 0x000fe4000f8ec0ff */
[----:B------:R-:W-:Y:S02]  /*0240*/  ULEA UR14, UR16, UR14, 0x18 ;  /* 0x0000000e100e7291 */ /* 0x000fe4000f8ec0ff */
[----:B------:R-:W-:Y:S01]  /*0250*/  USHF.R.U32.HI UR7, URZ, 0x4, UR13 ;  /* 0x00000004ff077899 */ /* 0x000fe2000801160d */
        /* <DEDUP_REMOVED lines=8> */
[----:B------:R-:W-:-:S02]  /*02e0*/  UIADD3 UR13, UPT, UPT, UR13, UR12, URZ ;  /* 0x0000000c0d0d7290 */ /* 0x000fc4000fffe0ff */
[----:B------:R-:W-:Y:S02]  /*02f0*/  ULEA UR16, UR17, UR14, 0x9 ;  /* 0x0000000e11107291 */ /* 0x000fe4000f8e48ff */
[----:B------:R-:W-:Y:S02]  /*0300*/  USHF.R.U32.HI UR12, URZ, 0x4, UR12 ;  /* 0x00000004ff0c7899 */ /* 0x000fe4000801160c */
[----:B----4-:R-:W-:Y:S01]  /*0310*/  UIMAD.WIDE UR4, UR22, 0x4, UR4 ;  /* 0x00000004160478a5 */ /* 0x010fe2000f8e0204 */
[----:B------:R-:W-:Y:S01]  /*0320*/  IMAD.U32 R0, RZ, RZ, UR13 ;  /* 0x0000000dff007e24 */ /* 0x000fe2000f8e00ff */
[----:B------:R-:W-:Y:S02]  /*0330*/  UPRMT UR7, UR7, 0x5410, URZ ;  /* 0x0000541007077896 */ /* 0x000fe400080000ff */
[----:B--2---:R-:W-:Y:S02]  /*0340*/  UIMAD.WIDE UR8, UR22, 0x4, UR8 ;  /* 0x00000004160878a5 */ /* 0x004fe4000f8e0208 */
[----:B------:R-:W-:-:S02]  /*0350*/  UIADD3 UR18, UPT, UPT, UR16, 0x80, URZ ;  /* 0x0000008010127890 */ /* 0x000fc4000fffe0ff */
[----:B------:R-:W-:Y:S01]  /*0360*/  UPRMT UR12, UR12, 0x5410, URZ ;  /* 0x000054100c0c7896 */ /* 0x000fe200080000ff */
[----:B------:R-:W-:Y:S02]  /*0370*/  UMOV UR19, UR15 ;  /* 0x0000000f00137c82 */ /* 0x000fe40008000000 */
[----:B---3--:R1:W-:Y:S06]  /*0380*/  UBLKCP.S.G [UR14], [UR4], UR7 ;  /* 0x0000000e040073ba */ /* 0x0083ec0008000207 */
[----:B------:R1:W-:Y:S01]  /*0390*/  UBLKCP.S.G [UR18], [UR8], UR12 ;  /* 0x00000012080073ba */ /* 0x0003e2000800020c */
[----:B------:R1:W-:Y:S01]  /*03a0*/  SYNCS.ARRIVE.TRANS64 RZ, [UR15], R0 ;  /* 0x00000000ffff79a7 */ /* 0x0003e2000800000f */
[----:B------:R-:W-:Y:S01]  /*03b0*/  NOP ;  /* 0x0000000000007918 */ /* 0x000fe20000000000 */
.L_x_264:
[----:B-1----:R-:W-:Y:S05]  /*03c0*/  BSYNC.RECONVERGENT B0 ;  /* 0x0000000000007941 */ /* 0x002fea0003800200 */
.L_x_263:
[----:B------:R-:W1:Y:S08]  /*03d0*/  S2UR UR5, SR_CgaCtaId ;  /* 0x00000000000579c3 */ /* 0x000e700000008800 */
[----:B------:R-:W-:Y:S01]  /*03e0*/  BAR.SYNC.DEFER_BLOCKING 0x0 ;  /* 0x0000000000007b1d */ /* 0x000fe20000010000 */
[----:B------:R-:W-:-:S05]  /*03f0*/  SHF.L.U32 R0, RZ, 0x1f, RZ ;  /* 0x0000001fff007819 */ /* 0x000fca00000006ff */
[----:B------:R-:W-:Y:S02]  /*0400*/  UMOV UR4, 0x400 ;  /* 0x0000040000047882 */ /* 0x000fe40000000000 */
[----:B-1----:R-:W-:-:S12]  /*0410*/  ULEA UR4, UR5, UR4, 0x18 ;  /* 0x0000000405047291 */ /* 0x002fd8000f8ec0ff */
.L_x_265:
[----:B------:R-:W1:Y:S02]  /*0420*/  SYNCS.PHASECHK.TRANS64.TRYWAIT P0, [UR4], R0 ;  /* 0x00000000ff0075a7 */ /* 0x000e640008001104 */
[----:B-1----:R-:W-:Y:S05]  /*0430*/  @!P0 BRA `(.L_x_265) ;  /* 0xfffffffc00f88947 */ /* 0x002fea000383ffff */
[----:B------:R-:W-:Y:S05]  /*0440*/  BRA `(.L_x_266) ;  /* 0x0000001400687947 */ /* 0x000fea0003800000 */
.L_x_262:
[----:B------:R-:W1:Y:S01]  /*0450*/  S2R R2, SR_TID.Y ;  /* 0x0000000000027919 */ /* 0x000e620000002200 */
[----:B------:R-:W2:Y:S01]  /*0460*/  LDCU UR10, c[0x0][0x360] ;  /* 0x00006c00ff0a77ac */ /* 0x000ea20008000800 */
[----:B------:R-:W-:Y:S01]  /*0470*/  BSSY.RECONVERGENT B0, `(.L_x_267) ;  /* 0x00000b1000007945 */ /* 0x000fe20003800200 */
[----:B------:R-:W1:Y:S01]  /*0480*/  S2R R3, SR_TID.Z ;  /* 0x0000000000037919 */ /* 0x000e620000002300 */
[----:B------:R-:W2:Y:S01]  /*0490*/  LDCU UR11, c[0x0][0x364] ;  /* 0x00006c80ff0b77ac */ /* 0x000ea20008000800 */
[----:B------:R-:W3:Y:S01]  /*04a0*/  LDC R0, c[0x0][0x368] ;  /* 0x0000da00ff007b82 */ /* 0x000ee20000000800 */
[----:B------:R-:W4:Y:S01]  /*04b0*/  S2R R5, SR_TID.X ;  /* 0x0000000000057919 */ /* 0x000f220000002100 */
[----:B------:R-:W-:Y:S02]  /*04c0*/  USHF.L.U32 UR4, UR23, 0x2, URZ ;  /* 0x0000000217047899 */ /* 0x000fe400080006ff */
[----:B------:R-:W-:Y:S02]  /*04d0*/  USHF.R.S32.HI UR12, URZ, 0x1f, UR22 ;  /* 0x0000001fff0c7899 */ /* 0x000fe40008011416 */
[----:B------:R-:W-:-:S04]  /*04e0*/  USHF.R.S32.HI UR5, URZ, 0x1f, UR4 ;  /* 0x0000001fff057899 */ /* 0x000fc80008011404 */
[----:B------:R-:W-:Y:S02]  /*04f0*/  USHF.R.U32.HI UR13, URZ, 0x2, UR5 ;  /* 0x00000002ff0d7899 */ /* 0x000fe40008011605 */
[----:B------:R-:W-:Y:S02]  /*0500*/  USHF.R.U64 UR7, UR4, 0x2, UR5 ;  /* 0x0000000204077899 */ /* 0x000fe40008001205 */
[----:B--2---:R-:W-:Y:S02]  /*0510*/  UIMAD UR4, UR10, UR11, URZ ;  /* 0x0000000b0a0472a4 */ /* 0x004fe4000f8e02ff */
[----:B-1----:R-:W-:Y:S02]  /*0520*/  IMAD R2, R3, UR11, R2 ;  /* 0x0000000b03027c24 */ /* 0x002fe4000f8e0202 */
[----:B------:R-:W-:Y:S02]  /*0530*/  IMAD.U32 R3, RZ, RZ, UR13 ;  /* 0x0000000dff037e24 */ /* 0x000fe4000f8e00ff */
[----:B----4-:R-:W-:-:S02]  /*0540*/  IMAD R2, R2, UR10, R5 ;  /* 0x0000000a02027c24 */ /* 0x010fc4000f8e0205 */
[----:B---3--:R-:W-:Y:S01]  /*0550*/  IMAD R5, R0, UR4, RZ ;  /* 0x0000000400057c24 */ /* 0x008fe2000f8e02ff */
[----:B------:R-:W-:Y:S02]  /*0560*/  UMOV UR4, URZ ;  /* 0x000000ff00047c82 */ /* 0x000fe40008000000 */
[----:B------:R-:W-:-:S04]  /*0570*/  ISETP.LT.U32.AND P0, PT, R2, UR7, PT ;  /* 0x0000000702007c0c */ /* 0x000fc8000bf01070 */
[----:B------:R-:W-:Y:S01]  /*0580*/  ISETP.GT.U32.AND.EX P0, PT, R3, RZ, PT, P0 ;  /* 0x000000ff0300720c */ /* 0x000fe20003f04100 */
[----:B------:R-:W-:-:S12]  /*0590*/  IMAD.MOV.U32 R3, RZ, RZ, RZ ;  /* 0x000000ffff037224 */ /* 0x000fd800078e00ff */
[----:B------:R-:W-:Y:S05]  /*05a0*/  @!P0 BRA `(.L_x_268) ;  /* 0x0000000800748947 */ /* 0x000fea0003800000 */
[----:B------:R-:W-:Y:S01]  /*05b0*/  IMAD.IADD R7, R5, 0x1, R2 ;  /* 0x0000000105077824 */ /* 0x000fe200078e0202 */
[----:B------:R-:W-:Y:S01]  /*05c0*/  MOV R6, UR7 ;  /* 0x0000000700067c02 */ /* 0x000fe20008000f00 */
[----:B------:R-:W-:Y:S01]  /*05d0*/  IMAD.U32 R4, RZ, RZ, UR13 ;  /* 0x0000000dff047e24 */ /* 0x000fe2000f8e00ff */
[----:B------:R-:W-:Y:S01]  /*05e0*/  BSSY.RECONVERGENT B1, `(.L_x_269) ;  /* 0x0000029000017945 */ /* 0x000fe20003800200 */
[----:B------:R-:W-:Y:S01]  /*05f0*/  IMAD.U32 R8, RZ, RZ, UR13 ;  /* 0x0000000dff087e24 */ /* 0x000fe2000f8e00ff */
[C---:B------:R-:W-:Y:S01]  /*0600*/  ISETP.LT.U32.AND P1, PT, R7.reuse, UR7, PT ;  /* 0x0000000707007c0c */ /* 0x040fe2000bf21070 */
[----:B------:R-:W-:Y:S01]  /*0610*/  IMAD.MOV.U32 R9, RZ, RZ, -0x1 ;  /* 0xffffffffff097424 */ /* 0x000fe200078e00ff */
[----:B------:R-:W-:Y:S02]  /*0620*/  ISETP.LT.U32.AND P0, PT, R7, UR7, PT ;  /* 0x0000000707007c0c */ /* 0x000fe4000bf01070 */
[----:B------:R-:W-:Y:S02]  /*0630*/  ISETP.GT.U32.AND.EX P1, PT, R4, RZ, PT, P1 ;  /* 0x000000ff0400720c */ /* 0x000fe40003f24110 */
[----:B------:R-:W-:Y:S01]  /*0640*/  ISETP.GT.U32.AND.EX P0, PT, R8, RZ, PT, P0 ;  /* 0x000000ff0800720c */ /* 0x000fe20003f04100 */
[----:B------:R-:W-:Y:S01]  /*0650*/  IMAD.U32 R8, RZ, RZ, UR13 ;  /* 0x0000000dff087e24 */ /* 0x000fe2000f8e00ff */
[----:B------:R-:W-:-:S02]  /*0660*/  SEL R6, R6, R7, P1 ;  /* 0x0000000706067207 */ /* 0x000fc40000800000 */
[----:B------:R-:W-:Y:S02]  /*0670*/  SEL R4, RZ, 0x1, !P0 ;  /* 0x00000001ff047807 */ /* 0x000fe40004000000 */
        /* <DEDUP_REMOVED lines=13> */
[----:B------:R-:W-:-:S04]  /*0750*/  IMAD.HI.U32 R7, R7, R9, R6 ;  /* 0x0000000907077227 */ /* 0x000fc800078e0006 */
[----:B------:R-:W-:Y:S02]  /*0760*/  IMAD.MOV.U32 R9, RZ, RZ, RZ ;  /* 0x000000ffff097224 */ /* 0x000fe400078e00ff */
[----:B------:R-:W-:-:S04]  /*0770*/  IMAD.HI.U32 R7, R7, R12, RZ ;  /* 0x0000000c07077227 */ /* 0x000fc800078e00ff */
[----:B------:R-:W-:-:S04]  /*0780*/  IMAD.MOV R10, RZ, RZ, -R7 ;  /* 0x000000ffff0a7224 */ /* 0x000fc800078e0a07 */
[----:B------:R-:W-:-:S05]  /*0790*/  IMAD R10, R5, R10, R12 ;  /* 0x0000000a050a7224 */ /* 0x000fca00078e020c */
[----:B------:R-:W-:-:S13]  /*07a0*/  ISETP.GE.U32.AND P0, PT, R10, R5, PT ;  /* 0x000000050a00720c */ /* 0x000fda0003f06070 */
[----:B------:R-:W-:Y:S01]  /*07b0*/  @P0 IADD3 R10, PT, PT, -R5, R10, RZ ;  /* 0x0000000a050a0210 */ /* 0x000fe20007ffe1ff */
[----:B------:R-:W-:-:S03]  /*07c0*/  @P0 VIADD R7, R7, 0x1 ;  /* 0x0000000107070836 */ /* 0x000fc60000000000 */
[----:B------:R-:W-:-:S13]  /*07d0*/  ISETP.GE.U32.AND P1, PT, R10, R5, PT ;  /* 0x000000050a00720c */ /* 0x000fda0003f26070 */
[----:B------:R-:W-:Y:S01]  /*07e0*/  @P1 VIADD R7, R7, 0x1 ;  /* 0x0000000107071836 */ /* 0x000fe20000000000 */
[----:B------:R-:W-:-:S05]  /*07f0*/  @!P2 LOP3.LUT R7, RZ, R5, RZ, 0x33, !PT ;  /* 0x00000005ff07a212 */ /* 0x000fca00078e33ff */
[----:B------:R-:W-:Y:S01]  /*0800*/  IMAD.MOV.U32 R8, RZ, RZ, R7 ;  /* 0x000000ffff087224 */ /* 0x000fe200078e0007 */
[----:B------:R-:W-:Y:S06]  /*0810*/  BRA `(.L_x_271) ;  /* 0x0000000000147947 */ /* 0x000fec0003800000 */
.L_x_270:
[----:B------:R-:W-:Y:S01]  /*0820*/  IMAD.MOV.U32 R9, RZ, RZ, R12 ;  /* 0x000000ffff097224 */ /* 0x000fe200078e000c */
[----:B------:R-:W-:-:S07]  /*0830*/  MOV R8, 0x850 ;  /* 0x0000085000087802 */ /* 0x000fce0000000f00 */
[----:B------:R-:W-:Y:S05]  /*0840*/  CALL.REL.NOINC `($__internal_1_$__cuda_sm20_div_u64) ;  /* 0x0000001400747944 */ /* 0x000fea0003c00000 */
[----:B------:R-:W-:Y:S01]  /*0850*/  IMAD.MOV.U32 R8, RZ, RZ, R6 ;  /* 0x000000ffff087224 */ /* 0x000fe200078e0006 */
[----:B------:R-:W-:-:S07]  /*0860*/  MOV R9, R7 ;  /* 0x0000000700097202 */ /* 0x000fce0000000f00 */
.L_x_271:
[----:B------:R-:W-:Y:S05]  /*0870*/  BSYNC.RECONVERGENT B1 ;  /* 0x0000000000017941 */ /* 0x000fea0003800200 */
.L_x_269:
[----:B------:R-:W-:Y:S01]  /*0880*/  IADD3 R12, P0, PT, R8, R4, RZ ;  /* 0x00000004080c7210 */ /* 0x000fe20007f1e0ff */
[----:B------:R-:W1:Y:S01]  /*0890*/  LDC R6, c[0x0][0x3a0] ;  /* 0x0000e800ff067b82 */ /* 0x000e620000000800 */
[----:B------:R-:W-:Y:S01]  /*08a0*/  BSSY.RECONVERGENT B1, `(.L_x_272) ;  /* 0x0000030000017945 */ /* 0x000fe20003800200 */
[----:B------:R-:W-:Y:S01]  /*08b0*/  IMAD.MOV.U32 R27, RZ, RZ, R2 ;  /* 0x000000ffff1b7224 */ /* 0x000fe200078e0002 */
[C---:B------:R-:W-:Y:S01]  /*08c0*/  LOP3.LUT R4, R12.reuse, 0x3, RZ, 0xc0, !PT ;  /* 0x000000030c047812 */ /* 0x040fe200078ec0ff */
[----:B------:R-:W-:Y:S01]  /*08d0*/  IMAD.X R8, RZ, RZ, R9, P0 ;  /* 0x000000ffff087224 */ /* 0x000fe200000e0609 */
[----:B------:R-:W-:Y:S02]  /*08e0*/  ISETP.GE.U32.AND P0, PT, R12, 0x3, PT ;  /* 0x000000030c00780c */ /* 0x000fe40003f06070 */
[----:B------:R-:W-:Y:S01]  /*08f0*/  ISETP.NE.U32.AND P1, PT, R4, 0x3, PT ;  /* 0x000000030400780c */ /* 0x000fe20003f25070 */
[----:B------:R-:W-:Y:S01]  /*0900*/  IMAD.MOV.U32 R4, RZ, RZ, R3 ;  /* 0x000000ffff047224 */ /* 0x000fe200078e0003 */
[----:B------:R-:W-:-:S02]  /*0910*/  ISETP.GE.U32.AND.EX P0, PT, R8, RZ, PT, P0 ;  /* 0x000000ff0800720c */ /* 0x000fc40003f06100 */
[----:B------:R-:W-:Y:S02]  /*0920*/  ISETP.NE.AND.EX P1, PT, RZ, RZ, PT, P1 ;  /* 0x000000ffff00720c */ /* 0x000fe40003f25310 */
[----:B-1----:R-:W-:-:S11]  /*0930*/  SHF.R.S32.HI R11, RZ, 0x1f, R6 ;  /* 0x0000001fff0b7819 */ /* 0x002fd60000011406 */
[----:B------:R-:W-:Y:S05]  /*0940*/  @!P1 BRA `(.L_x_273) ;  /* 0x0000000000949947 */ /* 0x000fea0003800000 */
[----:B------:R-:W1:Y:S01]  /*0950*/  S2UR UR8, SR_CgaCtaId ;  /* 0x00000000000879c3 */ /* 0x000e620000008800 */
[----:B------:R-:W2:Y:S01]  /*0960*/  LDCU.64 UR14, c[0x0][0x398] ;  /* 0x00007300ff0e77ac */ /* 0x000ea20008000a00 */
[----:B------:R-:W-:Y:S02]  /*0970*/  VIADD R12, R12, 0x1 ;  /* 0x000000010c0c7836 */ /* 0x000fe40000000000 */
[----:B------:R-:W-:Y:S01]  /*0980*/  IMAD R8, R0, UR11, RZ ;  /* 0x0000000b00087c24 */ /* 0x000fe2000f8e02ff */
[----:B------:R-:W-:Y:S01]  /*0990*/  USHF.L.U32 UR5, UR22, 0x2, URZ ;  /* 0x0000000216057899 */ /* 0x000fe200080006ff */
[----:B------:R-:W-:Y:S01]  /*09a0*/  IMAD.MOV.U32 R27, RZ, RZ, R2 ;  /* 0x000000ffff1b7224 */ /* 0x000fe200078e0002 */
[----:B------:R-:W-:Y:S01]  /*09b0*/  USHF.L.U64.HI UR9, UR22, 0x2, UR12 ;  /* 0x0000000216097899 */ /* 0x000fe2000801020c */
[----:B------:R-:W-:Y:S01]  /*09c0*/  LOP3.LUT R12, R12, 0x3, RZ, 0xc0, !PT ;  /* 0x000000030c0c7812 */ /* 0x000fe200078ec0ff */
[----:B------:R-:W-:Y:S02]  /*09d0*/  IMAD R10, R8, UR10, RZ ;  /* 0x0000000a080a7c24 */ /* 0x000fe4000f8e02ff */
[----:B------:R-:W-:Y:S01]  /*09e0*/  LEA R7, P1, R2, UR5, 0x2 ;  /* 0x0000000502077c11 */ /* 0x000fe2000f8210ff */
[----:B------:R-:W-:-:S02]  /*09f0*/  UMOV UR5, 0x400 ;  /* 0x0000040000057882 */ /* 0x000fc40000000000 */
[----:B------:R-:W-:Y:S01]  /*0a00*/  UIADD3 UR5, UPT, UPT, UR5, 0x80, URZ ;  /* 0x0000008005057890 */ /* 0x000fe2000fffe0ff */
[----:B------:R-:W-:Y:S02]  /*0a10*/  LEA.HI.X R4, R2, UR9, R3, 0x2, P1 ;  /* 0x0000000902047c11 */ /* 0x000fe400088f1403 */
[----:B------:R-:W-:Y:S02]  /*0a20*/  IADD3 R12, P1, PT, RZ, -R12, RZ ;  /* 0x8000000cff0c7210 */ /* 0x000fe40007f3e0ff */
[----:B--2---:R-:W-:-:S03]  /*0a30*/  IADD3 R14, P2, P3, R7, UR14, R6 ;  /* 0x0000000e070e7c10 */ /* 0x004fc6000fb5e006 */
[----:B------:R-:W-:Y:S01]  /*0a40*/  IMAD.X R13, RZ, RZ, -0x1, P1 ;  /* 0xffffffffff0d7424 */ /* 0x000fe200008e06ff */
[----:B------:R-:W-:Y:S01]  /*0a50*/  IADD3.X R15, PT, PT, R4, UR15, R11, P2, P3 ;  /* 0x0000000f040f7c10 */ /* 0x000fe200097e640b */
[----:B-1----:R-:W-:Y:S01]  /*0a60*/  ULEA UR5, UR8, UR5, 0x18 ;  /* 0x0000000508057291 */ /* 0x002fe2000f8ec0ff */
[----:B------:R-:W-:-:S05]  /*0a70*/  MOV R4, R3 ;  /* 0x0000000300047202 */ /* 0x000fca0000000f00 */
[----:B------:R-:W-:-:S04]  /*0a80*/  VIADD R7, R6, UR5 ;  /* 0x0000000506077c36 */ /* 0x000fc80008000000 */
[----:B------:R-:W-:-:S07]  /*0a90*/  IMAD R7, R2, 0x4, R7 ;  /* 0x0000000402077824 */ /* 0x000fce00078e0207 */
.L_x_274:
        /* <DEDUP_REMOVED lines=13> */
[----:B------:R-:W-:-:S02]  /*0b70*/  ISETP.NE.AND.EX P1, PT, R13, RZ, PT, P1 ;  /* 0x000000ff0d00720c */ /* 0x000fc40003f25310 */
[----:B-1----:R-:W-:-:S11]  /*0b80*/  LEA R7, R10, R7, 0x2 ;  /* 0x000000070a077211 */ /* 0x002fd600078e10ff */
[----:B------:R-:W-:Y:S05]  /*0b90*/  @P1 BRA `(.L_x_274) ;  /* 0xfffffffc00c01947 */ /* 0x000fea000383ffff */
.L_x_273:
[----:B------:R-:W-:Y:S05]  /*0ba0*/  BSYNC.RECONVERGENT B1 ;  /* 0x0000000000017941 */ /* 0x000fea0003800200 */
.L_x_272:
[----:B------:R-:W-:Y:S05]  /*0bb0*/  @!P0 BRA `(.L_x_268) ;  /* 0x0000000000f08947 */ /* 0x000fea0003800000 */
[----:B------:R-:W1:Y:S01]  /*0bc0*/  LDCU.64 UR14, c[0x0][0x398] ;  /* 0x00007300ff0e77ac */ /* 0x000e620008000a00 */
[----:B------:R-:W2:Y:S01]  /*0bd0*/  S2UR UR9, SR_CgaCtaId ;  /* 0x00000000000979c3 */ /* 0x000ea20000008800 */
[----:B------:R-:W-:Y:S01]  /*0be0*/  IMAD.SHL.U32 R9, R5, 0x4, RZ ;  /* 0x0000000405097824 */ /* 0x000fe200078e00ff */
[----:B------:R-:W-:Y:S01]  /*0bf0*/  UMOV UR8, 0x400 ;  /* 0x0000040000087882 */ /* 0x000fe20000000000 */
[----:B------:R-:W-:Y:S01]  /*0c00*/  IMAD R21, R0, UR11, RZ ;  /* 0x0000000b00157c24 */ /* 0x000fe2000f8e02ff */
[----:B------:R-:W-:Y:S01]  /*0c10*/  UIADD3 UR8, UPT, UPT, UR8, 0x80, URZ ;  /* 0x0000008008087890 */ /* 0x000fe2000fffe0ff */
[----:B------:R-:W-:Y:S02]  /*0c20*/  UMOV UR5, URZ ;  /* 0x000000ff00057c82 */ /* 0x000fe40008000000 */
[----:B------:R-:W-:Y:S01]  /*0c30*/  IMAD R21, R21, UR10, RZ ;  /* 0x0000000a15157c24 */ /* 0x000fe2000f8e02ff */
[----:B-1----:R-:W-:Y:S01]  /*0c40*/  IADD3 R25, P0, PT, R6, UR14, RZ ;  /* 0x0000000e06197c10 */ /* 0x002fe2000ff1e0ff */
[----:B------:R-:W-:-:S03]  /*0c50*/  USHF.L.U64.HI UR14, UR22, 0x2, UR12 ;  /* 0x00000002160e7899 */ /* 0x000fc6000801020c */
[----:B------:R-:W-:Y:S01]  /*0c60*/  IADD3.X R7, PT, PT, R11, UR15, RZ, P0, !PT ;  /* 0x0000000f0b077c10 */ /* 0x000fe200087fe4ff */
[----:B------:R-:W-:Y:S02]  /*0c70*/  USHF.L.U32 UR15, UR22, 0x2, URZ ;  /* 0x00000002160f7899 */ /* 0x000fe400080006ff */
[C---:B------:R-:W-:Y:S01]  /*0c80*/  IADD3 R8, P0, PT, R27.reuse, UR22, RZ ;  /* 0x000000161b087c10 */ /* 0x040fe2000ff1e0ff */
[----:B--2---:R-:W-:Y:S01]  /*0c90*/  ULEA UR8, UR9, UR8, 0x18 ;  /* 0x0000000809087291 */ /* 0x004fe2000f8ec0ff */
[----:B------:R-:W-:Y:S02]  /*0ca0*/  SHF.R.U32.HI R11, RZ, 0x1e, R5 ;  /* 0x0000001eff0b7819 */ /* 0x000fe40000011605 */
[----:B------:R-:W-:Y:S01]  /*0cb0*/  IADD3.X R15, PT, PT, R4, UR12, RZ, P0, !PT ;  /* 0x0000000c040f7c10 */ /* 0x000fe200087fe4ff */
[----:B------:R-:W-:Y:S01]  /*0cc0*/  IMAD.SHL.U32 R14, R8, 0x4, RZ ;  /* 0x00000004080e7824 */ /* 0x000fe200078e00ff */
[----:B------:R-:W-:Y:S01]  /*0cd0*/  LEA R10, P0, R27, UR15, 0x2 ;  /* 0x0000000f1b0a7c11 */ /* 0x000fe2000f8010ff */
[----:B------:R-:W-:Y:S01]  /*0ce0*/  VIADD R6, R6, UR8 ;  /* 0x0000000806067c36 */ /* 0x000fe20008000000 */
[----:B------:R-:W-:-:S02]  /*0cf0*/  SHF.L.U64.HI R15, R8, 0x2, R15 ;  /* 0x00000002080f7819 */ /* 0x000fc4000001020f */
[C---:B------:R-:W-:Y:S01]  /*0d00*/  LEA.HI.X R12, R27.reuse, UR14, R4, 0x2, P0 ;  /* 0x0000000e1b0c7c11 */ /* 0x040fe200080f1404 */
[----:B------:R-:W-:Y:S01]  /*0d10*/  IMAD R8, R27, 0x4, R6 ;  /* 0x000000041b087824 */ /* 0x000fe200078e0206 */
[-C--:B------:R-:W-:Y:S01]  /*0d20*/  IADD3 R20, P1, PT, R9, R10.reuse, RZ ;  /* 0x0000000a09147210 */ /* 0x080fe20007f3e0ff */
[C---:B------:R-:W-:Y:S01]  /*0d30*/  IMAD.WIDE.U32 R14, R5.reuse, 0xc, R14 ;  /* 0x0000000c050e7825 */ /* 0x040fe200078e000e */
[----:B------:R-:W-:Y:S02]  /*0d40*/  LEA R13, P0, R5, R10, 0x3 ;  /* 0x0000000a050d7211 */ /* 0x000fe400078018ff */
[----:B------:R-:W-:Y:S01]  /*0d50*/  LEA R22, R21, R8, 0x2 ;  /* 0x0000000815167211 */ /* 0x000fe200078e10ff */
[----:B------:R-:W-:Y:S01]  /*0d60*/  IMAD.X R26, R11, 0x1, R12, P1 ;  /* 0x000000010b1a7824 */ /* 0x000fe200008e060c */
[----:B------:R-:W-:Y:S01]  /*0d70*/  LEA.HI.X R24, R5, R12, RZ, 0x3, P0 ;  /* 0x0000000c05187211 */ /* 0x000fe200000f1cff */
[----:B------:R-:W-:Y:S02]  /*0d80*/  VIADD R28, R15, UR5 ;  /* 0x000000050f1c7c36 */ /* 0x000fe40008000000 */
[----:B------:R-:W-:-:S02]  /*0d90*/  IMAD R23, R21, 0x8, R8 ;  /* 0x0000000815177824 */ /* 0x000fc400078e0208 */
[----:B------:R-:W-:-:S07]  /*0da0*/  IMAD R6, R21, 0xc, R8 ;  /* 0x0000000c15067824 */ /* 0x000fce00078e0208 */
.L_x_275:
[----:B------:R-:W-:-:S05]  /*0db0*/  IADD3 R18, P0, PT, R25, R10, RZ ;  /* 0x0000000a19127210 */ /* 0x000fca0007f1e0ff */
[----:B------:R-:W-:Y:S01]  /*0dc0*/  IMAD.X R19, R7, 0x1, R12, P0 ;  /* 0x0000000107137824 */ /* 0x000fe200000e060c */
[----:B------:R-:W-:-:S04]  /*0dd0*/  IADD3 R16, P0, PT, R25, R20, RZ ;  /* 0x0000001419107210 */ /* 0x000fc80007f1e0ff */
[----:B------:R-:W-:Y:S01]  /*0de0*/  @!PT LDS RZ, [RZ] ;  /* 0x00000000fffff984 */ /* 0x000fe20000000800 */
[----:B------:R-:W-:Y:S01]  /*0df0*/  @!PT LDS RZ, [RZ] ;  /* 0x00000000fffff984 */ /* 0x000fe20000000800 */
[----:B------:R-:W-:Y:S01]  /*0e00*/  @!PT LDS RZ, [RZ] ;  /* 0x00000000fffff984 */ /* 0x000fe20000000800 */
[----:B------:R1:W-:Y:S01]  /*0e10*/  LDGSTS.E [R8], desc[UR20][R18.64] ;  /* 0x0000000012087fae */ /* 0x0003e2000b9a1014 */
[----:B------:R-:W-:-:S05]  /*0e20*/  IMAD.X R17, R7, 0x1, R26, P0 ;  /* 0x0000000107117824 */ /* 0x000fca00000e061a */
[----:B------:R2:W-:Y:S01]  /*0e30*/  LDGSTS.E [R22], desc[UR20][R16.64] ;  /* 0x0000000010167fae */ /* 0x0005e2000b9a1014 */
[----:B-1----:R-:W-:Y:S01]  /*0e40*/  IMAD R8, R21, 0x10, R8 ;  /* 0x0000001015087824 */ /* 0x002fe200078e0208 */
[----:B--2---:R-:W-:Y:S01]  /*0e50*/  IADD3 R16, P0, PT, R25, R13, RZ ;  /* 0x0000000d19107210 */ /* 0x004fe20007f1e0ff */
[----:B------:R-:W-:-:S04]  /*0e60*/  IMAD R22, R21, 0x10, R22 ;  /* 0x0000001015167824 */ /* 0x000fc800078e0216 */
[----:B------:R-:W-:Y:S01]  /*0e70*/  IMAD.X R17, R7, 0x1, R24, P0 ;  /* 0x0000000107117824 */ /* 0x000fe200000e0618 */
[----:B------:R-:W-:-:S04]  /*0e80*/  IADD3 R18, P0, PT, R25, R14, RZ ;  /* 0x0000000e19127210 */ /* 0x000fc80007f1e0ff */
[----:B------:R1:W-:Y:S01]  /*0e90*/  LDGSTS.E [R23], desc[UR20][R16.64] ;  /* 0x0000000010177fae */ /* 0x0003e2000b9a1014 */
[----:B------:R-:W-:Y:S01]  /*0ea0*/  IMAD.X R19, R7, 0x1, R28, P0 ;  /* 0x0000000107137824 */ /* 0x000fe200000e061c */
[----:B------:R-:W-:-:S04]  /*0eb0*/  IADD3 R27, P0, PT, R9, R27, RZ ;  /* 0x0000001b091b7210 */ /* 0x000fc80007f1e0ff */
[----:B------:R2:W-:Y:S01]  /*0ec0*/  LDGSTS.E [R6], desc[UR20][R18.64] ;  /* 0x0000000012067fae */ /* 0x0005e2000b9a1014 */
[----:B------:R-:W-:Y:S01]  /*0ed0*/  IMAD.X R4, R11, 0x1, R4, P0 ;  /* 0x000000010b047824 */ /* 0x000fe200000e0604 */
[----:B------:R-:W-:-:S04]  /*0ee0*/  ISETP.GE.U32.AND P0, PT, R27, UR7, PT ;  /* 0x000000071b007c0c */ /* 0x000fc8000bf06070 */
[----:B------:R-:W-:Y:S01]  /*0ef0*/  ISETP.GE.U32.AND.EX P0, PT, R4, UR13, PT, P0 ;  /* 0x0000000d04007c0c */ /* 0x000fe2000bf06100 */
[----:B-1----:R-:W-:Y:S01]  /*0f00*/  IMAD.MOV.U32 R16, RZ, RZ, R25 ;  /* 0x000000ffff107224 */ /* 0x002fe200078e0019 */
[----:B------:R-:W-:Y:S02]  /*0f10*/  MOV R17, R7 ;  /* 0x0000000700117202 */ /* 0x000fe40000000f00 */
[C---:B------:R-:W-:Y:S01]  /*0f20*/  LEA R23, R21.reuse, R23, 0x4 ;  /* 0x0000001715177211 */ /* 0x040fe200078e20ff */
[----:B--2---:R-:W-:Y:S02]  /*0f30*/  IMAD R6, R21, 0x10, R6 ;  /* 0x0000001015067824 */ /* 0x004fe400078e0206 */
[----:B------:R-:W-:-:S04]  /*0f40*/  IMAD.WIDE.U32 R16, R5, 0x10, R16 ;  /* 0x0000001005107825 */ /* 0x000fc800078e0010 */
[----:B------:R-:W-:Y:S02]  /*0f50*/  IMAD.MOV.U32 R25, RZ, RZ, R16 ;  /* 0x000000ffff197224 */ /* 0x000fe400078e0010 */
[----:B------:R-:W-:Y:S01]  /*0f60*/  IMAD.MOV.U32 R7, RZ, RZ, R17 ;  /* 0x000000ffff077224 */ /* 0x000fe200078e0011 */
[----:B------:R-:W-:Y:S06]  /*0f70*/  @!P0 BRA `(.L_x_275) ;  /* 0xfffffffc008c8947 */ /* 0x000fec000383ffff */
.L_x_268:
[----:B------:R-:W-:Y:S05]  /*0f80*/  BSYNC.RECONVERGENT B0 ;  /* 0x0000000000007941 */ /* 0x000fea0003800200 */
.L_x_267:
[----:B------:R-:W-:Y:S01]  /*0f90*/  IMAD.U32 R4, RZ, RZ, UR13 ;  /* 0x0000000dff047e24 */ /* 0x000fe2000f8e00ff */
[----:B------:R-:W-:Y:S01]  /*0fa0*/  ISETP.LT.U32.AND P0, PT, R2, UR7, PT ;  /* 0x0000000702007c0c */ /* 0x000fe2000bf01070 */
[----:B------:R-:W0:Y:S01]  /*0fb0*/  LDGDEPBAR ;  /* 0x00000000000079af */ /* 0x000e220000000000 */
[----:B------:R-:W-:Y:S02]  /*0fc0*/  BSSY.RECONVERGENT B0, `(.L_x_276) ;  /* 0x000009f000007945 */ /* 0x000fe40003800200 */
[----:B------:R-:W-:-:S13]  /*0fd0*/  ISETP.GT.U32.AND.EX P0, PT, R4, R3, PT, P0 ;  /* 0x000000030400720c */ /* 0x000fda0003f04100 */
[----:B------:R-:W-:Y:S05]  /*0fe0*/  @!P0 BRA `(.L_x_277) ;  /* 0x0000000800708947 */ /* 0x000fea0003800000 */
[----:B------:R-:W-:Y:S01]  /*0ff0*/  IMAD.IADD R9, R5, 0x1, R2 ;  /* 0x0000000105097824 */ /* 0x000fe200078e0202 */
[----:B------:R-:W-:Y:S01]  /*1000*/  MOV R6, UR7 ;  /* 0x0000000700067c02 */ /* 0x000fe20008000f00 */
[----:B------:R-:W-:Y:S01]  /*1010*/  IMAD.U32 R4, RZ, RZ, UR13 ;  /* 0x0000000dff047e24 */ /* 0x000fe2000f8e00ff */
[----:B------:R-:W-:Y:S01]  /*1020*/  BSSY.RECONVERGENT B1, `(.L_x_278) ;  /* 0x0000027000017945 */ /* 0x000fe20003800200 */
[----:B------:R-:W-:Y:S01]  /*1030*/  IMAD.U32 R7, RZ, RZ, UR13 ;  /* 0x0000000dff077e24 */ /* 0x000fe2000f8e00ff */
[C---:B------:R-:W-:Y:S01]  /*1040*/  ISETP.LT.U32.AND P0, PT, R9.reuse, UR7, PT ;  /* 0x0000000709007c0c */ /* 0x040fe2000bf01070 */
[----:B------:R-:W-:Y:S01]  /*1050*/  IMAD.U32 R10, RZ, RZ, UR13 ;  /* 0x0000000dff0a7e24 */ /* 0x000fe2000f8e00ff */
[----:B------:R-:W-:Y:S02]  /*1060*/  ISETP.LT.U32.AND P1, PT, R9, UR7, PT ;  /* 0x0000000709007c0c */ /* 0x000fe4000bf21070 */
[----:B------:R-:W-:Y:S02]  /*1070*/  ISETP.GT.U32.AND.EX P0, PT, R4, RZ, PT, P0 ;  /* 0x000000ff0400720c */ /* 0x000fe40003f04100 */
[----:B------:R-:W-:Y:S01]  /*1080*/  ISETP.GT.U32.AND.EX P1, PT, R7, RZ, PT, P1 ;  /* 0x000000ff0700720c */ /* 0x000fe20003f24110 */
[----:B------:R-:W-:Y:S01]  /*1090*/  IMAD.MOV.U32 R7, RZ, RZ, -0x1 ;  /* 0xffffffffff077424 */ /* 0x000fe200078e00ff */
        /* <DEDUP_REMOVED lines=12> */
[----:B-1----:R-:W-:-:S06]  /*1160*/  VIADD R7, R10, 0xffffffe ;  /* 0x0ffffffe0a077836 */ /* 0x002fcc0000000000 */
[----:B------:R-:W1:Y:S02]  /*1170*/  F2I.FTZ.U32.TRUNC.NTZ R7, R7 ;  /* 0x0000000700077305 */ /* 0x000e64000021f000 */
[----:B-1----:R-:W-:-:S04]  /*1180*/  IMAD R11, R11, R7, RZ ;  /* 0x000000070b0b7224 */ /* 0x002fc800078e02ff */
[----:B------:R-:W-:-:S06]  /*1190*/  IMAD.HI.U32 R6, R7, R11, R6 ;  /* 0x0000000b07067227 */ /* 0x000fcc00078e0006 */
[----:B------:R-:W-:-:S05]  /*11a0*/  IMAD.HI.U32 R8, R6, R9, RZ ;  /* 0x0000000906087227 */ /* 0x000fca00078e00ff */
[----:B------:R-:W-:-:S05]  /*11b0*/  IADD3 R6, PT, PT, -R8, RZ, RZ ;  /* 0x000000ff08067210 */ /* 0x000fca0007ffe1ff */
[----:B------:R-:W-:Y:S02]  /*11c0*/  IMAD R6, R5, R6, R9 ;  /* 0x0000000605067224 */ /* 0x000fe400078e0209 */
[----:B------:R-:W-:-:S03]  /*11d0*/  IMAD.MOV.U32 R9, RZ, RZ, RZ ;  /* 0x000000ffff097224 */ /* 0x000fc600078e00ff */
[----:B------:R-:W-:-:S13]  /*11e0*/  ISETP.GE.U32.AND P0, PT, R6, R5, PT ;  /* 0x000000050600720c */ /* 0x000fda0003f06070 */
[----:B------:R-:W-:Y:S02]  /*11f0*/  @P0 IMAD.IADD R6, R6, 0x1, -R5 ;  /* 0x0000000106060824 */ /* 0x000fe400078e0a05 */
[----:B------:R-:W-:-:S03]  /*1200*/  @P0 VIADD R8, R8, 0x1 ;  /* 0x0000000108080836 */ /* 0x000fc60000000000 */
[----:B------:R-:W-:-:S13]  /*1210*/  ISETP.GE.U32.AND P1, PT, R6, R5, PT ;  /* 0x000000050600720c */ /* 0x000fda0003f26070 */
[----:B------:R-:W-:Y:S01]  /*1220*/  @P1 VIADD R8, R8, 0x1 ;  /* 0x0000000108081836 */ /* 0x000fe20000000000 */
[----:B------:R-:W-:Y:S01]  /*1230*/  @!P2 LOP3.LUT R8, RZ, R5, RZ, 0x33, !PT ;  /* 0x00000005ff08a212 */ /* 0x000fe200078e33ff */
[----:B------:R-:W-:Y:S06]  /*1240*/  BRA `(.L_x_280) ;  /* 0x0000000000107947 */ /* 0x000fec0003800000 */
.L_x_279:
[----:B------:R-:W-:-:S07]  /*1250*/  MOV R8, 0x1270 ;  /* 0x0000127000087802 */ /* 0x000fce0000000f00 */
[----:B------:R-:W-:Y:S05]  /*1260*/  CALL.REL.NOINC `($__internal_1_$__cuda_sm20_div_u64) ;  /* 0x0000000800ec7944 */ /* 0x000fea0003c00000 */
[----:B------:R-:W-:Y:S01]  /*1270*/  IMAD.MOV.U32 R8, RZ, RZ, R6 ;  /* 0x000000ffff087224 */ /* 0x000fe200078e0006 */
[----:B------:R-:W-:-:S07]  /*1280*/  MOV R9, R7 ;  /* 0x0000000700097202 */ /* 0x000fce0000000f00 */
.L_x_280:
[----:B------:R-:W-:Y:S05]  /*1290*/  BSYNC.RECONVERGENT B1 ;  /* 0x0000000000017941 */ /* 0x000fea0003800200 */
.L_x_278:
[----:B------:R-:W-:Y:S01]  /*12a0*/  IADD3 R4, P0, PT, R8, R4, RZ ;  /* 0x0000000408047210 */ /* 0x000fe20007f1e0ff */
[----:B------:R-:W1:Y:S01]  /*12b0*/  LDC R6, c[0x0][0x3b0] ;  /* 0x0000ec00ff067b82 */ /* 0x000e620000000800 */
[----:B------:R-:W-:Y:S02]  /*12c0*/  BSSY.RECONVERGENT B1, `(.L_x_281) ;  /* 0x0000031000017945 */ /* 0x000fe40003800200 */
[C---:B------:R-:W-:Y:S01]  /*12d0*/  LOP3.LUT R7, R4.reuse, 0x3, RZ, 0xc0, !PT ;  /* 0x0000000304077812 */ /* 0x040fe200078ec0ff */
[----:B------:R-:W-:Y:S01]  /*12e0*/  IMAD.X R8, RZ, RZ, R9, P0 ;  /* 0x000000ffff087224 */ /* 0x000fe200000e0609 */
[----:B------:R-:W-:Y:S02]  /*12f0*/  ISETP.GE.U32.AND P0, PT, R4, 0x3, PT ;  /* 0x000000030400780c */ /* 0x000fe40003f06070 */
[----:B------:R-:W-:Y:S02]  /*1300*/  ISETP.NE.U32.AND P1, PT, R7, 0x3, PT ;  /* 0x000000030700780c */ /* 0x000fe40003f25070 */
[----:B------:R-:W-:Y:S01]  /*1310*/  ISETP.GE.U32.AND.EX P0, PT, R8, RZ, PT, P0 ;  /* 0x000000ff0800720c */ /* 0x000fe20003f06100 */
[----:B------:R-:W-:Y:S01]  /*1320*/  IMAD.U32 R8, RZ, RZ, UR22 ;  /* 0x00000016ff087e24 */ /* 0x000fe2000f8e00ff */
[----:B------:R-:W-:-:S04]  /*1330*/  ISETP.NE.AND.EX P1, PT, RZ, RZ, PT, P1 ;  /* 0x000000ffff00720c */ /* 0x000fc80003f25310 */
[----:B------:R-:W-:Y:S02]  /*1340*/  SHF.R.S32.HI R8, RZ, 0x1f, R8 ;  /* 0x0000001fff087819 */ /* 0x000fe40000011408 */
[----:B-1----:R-:W-:-:S07]  /*1350*/  SHF.R.S32.HI R16, RZ, 0x1f, R6 ;  /* 0x0000001fff107819 */ /* 0x002fce0000011406 */
[----:B------:R-:W-:Y:S05]  /*1360*/  @!P1 BRA `(.L_x_282) ;  /* 0x0000000000989947 */ /* 0x000fea0003800000 */
[----:B------:R-:W1:Y:S01]  /*1370*/  S2UR UR8, SR_CgaCtaId ;  /* 0x00000000000879c3 */ /* 0x000e620000008800 */
[----:B------:R-:W2:Y:S01]  /*1380*/  LDCU.64 UR14, c[0x0][0x3a8] ;  /* 0x00007500ff0e77ac */ /* 0x000ea20008000a00 */
[----:B------:R-:W-:Y:S02]  /*1390*/  IMAD.U32 R7, RZ, RZ, UR22 ;  /* 0x00000016ff077e24 */ /* 0x000fe4000f8e00ff */
[----:B------:R-:W-:Y:S01]  /*13a0*/  VIADD R9, R4, 0x1 ;  /* 0x0000000104097836 */ /* 0x000fe20000000000 */
[----:B------:R-:W-:Y:S01]  /*13b0*/  UMOV UR5, 0x400 ;  /* 0x0000040000057882 */ /* 0x000fe20000000000 */
[----:B------:R-:W-:Y:S01]  /*13c0*/  USHF.L.U32 UR9, UR22, 0x2, URZ ;  /* 0x0000000216097899 */ /* 0x000fe200080006ff */
[----:B------:R-:W-:Y:S01]  /*13d0*/  SHF.L.U64.HI R4, R7, 0x2, R8 ;  /* 0x0000000207047819 */ /* 0x000fe20000010208 */
[----:B------:R-:W3:Y:S01]  /*13e0*/  LDC R11, c[0x0][0x384] ;  /* 0x0000e100ff0b7b82 */ /* 0x000ee20000000800 */
[----:B------:R-:W-:Y:S01]  /*13f0*/  UIADD3 UR5, UPT, UPT, UR5, 0x80, URZ ;  /* 0x0000008005057890 */ /* 0x000fe2000fffe0ff */
[----:B------:R-:W-:Y:S01]  /*1400*/  LOP3.LUT R9, R9, 0x3, RZ, 0xc0, !PT ;  /* 0x0000000309097812 */ /* 0x000fe200078ec0ff */
[----:B------:R-:W-:Y:S01]  /*1410*/  IMAD R10, R0, UR11, RZ ;  /* 0x0000000b000a7c24 */ /* 0x000fe2000f8e02ff */
[----:B------:R-:W-:-:S02]  /*1420*/  LEA R7, P1, R2, UR9, 0x2 ;  /* 0x0000000902077c11 */ /* 0x000fc4000f8210ff */
[----:B------:R-:W-:Y:S01]  /*1430*/  IADD3 R9, P3, PT, RZ, -R9, RZ ;  /* 0x80000009ff097210 */ /* 0x000fe20007f7e0ff */
[----:B------:R-:W-:Y:S01]  /*1440*/  IMAD R14, R10, UR10, RZ ;  /* 0x0000000a0a0e7c24 */ /* 0x000fe2000f8e02ff */
[----:B------:R-:W-:Y:S02]  /*1450*/  LEA.HI.X R13, R2, R4, R3, 0x2, P1 ;  /* 0x00000004020d7211 */ /* 0x000fe400008f1403 */
[----:B--2---:R-:W-:-:S04]  /*1460*/  IADD3 R12, P1, P2, R7, UR14, R6 ;  /* 0x0000000e070c7c10 */ /* 0x004fc8000fa3e006 */
[----:B------:R-:W-:Y:S01]  /*1470*/  IADD3.X R13, PT, PT, R13, UR15, R16, P1, P2 ;  /* 0x0000000f0d0d7c10 */ /* 0x000fe20008fe4410 */
[----:B-1----:R-:W-:-:S06]  /*1480*/  ULEA UR5, UR8, UR5, 0x18 ;  /* 0x0000000508057291 */ /* 0x002fcc000f8ec0ff */
[----:B------:R-:W-:-:S05]  /*1490*/  VIADD R4, R6, UR5 ;  /* 0x0000000506047c36 */ /* 0x000fca0008000000 */
[----:B---3--:R-:W-:Y:S01]  /*14a0*/  LEA R7, R11, R4, 0x9 ;  /* 0x000000040b077211 */ /* 0x008fe200078e48ff */
[----:B------:R-:W-:-:S04]  /*14b0*/  IMAD.X R4, RZ, RZ, -0x1, P3 ;  /* 0xffffffffff047424 */ /* 0x000fc800018e06ff */
[----:B------:R-:W-:-:S07]  /*14c0*/  IMAD R7, R2, 0x4, R7 ;  /* 0x0000000402077824 */ /* 0x000fce00078e0207 */
.L_x_283:
        /* <DEDUP_REMOVED lines=16> */
.L_x_282:
[----:B------:R-:W-:Y:S05]  /*15d0*/  BSYNC.RECONVERGENT B1 ;  /* 0x0000000000017941 */ /* 0x000fea0003800200 */
.L_x_281:
[----:B------:R-:W-:Y:S05]  /*15e0*/  @!P0 BRA `(.L_x_277) ;  /* 0x0000000000f08947 */ /* 0x000fea0003800000 */
[----:B------:R-:W1:Y:S01]  /*15f0*/  S2UR UR8, SR_CgaCtaId ;  /* 0x00000000000879c3 */ /* 0x000e620000008800 */
[----:B------:R-:W2:Y:S01]  /*1600*/  LDCU.64 UR14, c[0x0][0x3a8] ;  /* 0x00007500ff0e77ac */ /* 0x000ea20008000a00 */
[----:B------:R-:W-:Y:S01]  /*1610*/  IMAD.U32 R9, RZ, RZ, UR22 ;  /* 0x00000016ff097e24 */ /* 0x000fe2000f8e00ff */
[----:B------:R-:W-:Y:S01]  /*1620*/  SHF.L.U32 R17, R5, 0x2, RZ ;  /* 0x0000000205117819 */ /* 0x000fe200000006ff */
[----:B------:R-:W-:Y:S01]  /*1630*/  IMAD R22, R0, UR11, RZ ;  /* 0x0000000b00167c24 */ /* 0x000fe2000f8e02ff */
[----:B------:R-:W-:Y:S01]  /*1640*/  UMOV UR5, 0x400 ;  /* 0x0000040000057882 */ /* 0x000fe20000000000 */
[----:B------:R-:W-:Y:S01]  /*1650*/  SHF.R.U32.HI R20, RZ, 0x1e, R5 ;  /* 0x0000001eff147819 */ /* 0x000fe20000011605 */
[----:B------:R-:W-:Y:S01]  /*1660*/  UIADD3 UR5, UPT, UPT, UR5, 0x80, URZ ;  /* 0x0000008005057890 */ /* 0x000fe2000fffe0ff */
[----:B------:R-:W3:Y:S01]  /*1670*/  LDC R7, c[0x0][0x384] ;  /* 0x0000e100ff077b82 */ /* 0x000ee20000000800 */
[----:B------:R-:W-:Y:S01]  /*1680*/  SHF.L.U64.HI R18, R9, 0x2, R8 ;  /* 0x0000000209127819 */ /* 0x000fe20000010208 */
[----:B------:R-:W-:Y:S01]  /*1690*/  IMAD R22, R22, UR10, RZ ;  /* 0x0000000a16167c24 */ /* 0x000fe2000f8e02ff */
[----:B--2---:R-:W-:-:S04]  /*16a0*/  IADD3 R4, P0, PT, R6, UR14, RZ ;  /* 0x0000000e06047c10 */ /* 0x004fc8000ff1e0ff */
[----:B------:R-:W-:Y:S01]  /*16b0*/  IADD3.X R16, PT, PT, R16, UR15, RZ, P0, !PT ;  /* 0x0000000f10107c10 */ /* 0x000fe200087fe4ff */
[----:B-1----:R-:W-:Y:S02]  /*16c0*/  ULEA UR5, UR8, UR5, 0x18 ;  /* 0x0000000508057291 */ /* 0x002fe4000f8ec0ff */
[----:B------:R-:W-:-:S04]  /*16d0*/  USHF.L.U32 UR8, UR22, 0x2, URZ ;  /* 0x0000000216087899 */ /* 0x000fc800080006ff */
[----:B------:R-:W-:Y:S01]  /*16e0*/  VIADD R6, R6, UR5 ;  /* 0x0000000506067c36 */ /* 0x000fe20008000000 */
[----:B------:R-:W-:-:S03]  /*16f0*/  UMOV UR5, URZ ;  /* 0x000000ff00057c82 */ /* 0x000fc60008000000 */
[----:B---3--:R-:W-:Y:S01]  /*1700*/  IMAD R23, R7, 0x200, R6 ;  /* 0x0000020007177824 */ /* 0x008fe200078e0206 */
[----:B------:R-:W-:-:S03]  /*1710*/  IADD3 R6, P0, PT, R2, UR22, RZ ;  /* 0x0000001602067c10 */ /* 0x000fc6000ff1e0ff */
[----:B------:R-:W-:Y:S02]  /*1720*/  IMAD R23, R2, 0x4, R23 ;  /* 0x0000000402177824 */ /* 0x000fe400078e0217 */
[----:B------:R-:W-:Y:S01]  /*1730*/  IMAD.X R7, R8, 0x1, R3, P0 ;  /* 0x0000000108077824 */ /* 0x000fe200000e0603 */
[----:B------:R-:W-:Y:S01]  /*1740*/  LEA R0, P0, R2, UR8, 0x2 ;  /* 0x0000000802007c11 */ /* 0x000fe2000f8010ff */
[C-C-:B------:R-:W-:Y:S01]  /*1750*/  IMAD R25, R22.reuse, 0x4, R23.reuse ;  /* 0x0000000416197824 */ /* 0x140fe200078e0217 */
[C---:B------:R-:W-:Y:S01]  /*1760*/  LEA R27, R22.reuse, R23, 0x3 ;  /* 0x00000017161b7211 */ /* 0x040fe200078e18ff */
[----:B------:R-:W-:Y:S01]  /*1770*/  IMAD R29, R22, 0xc, R23 ;  /* 0x0000000c161d7824 */ /* 0x000fe200078e0217 */
[C---:B------:R-:W-:Y:S01]  /*1780*/  SHF.L.U64.HI R7, R6.reuse, 0x2, R7 ;  /* 0x0000000206077819 */ /* 0x040fe20000010207 */
[----:B------:R-:W-:Y:S01]  /*1790*/  IMAD.SHL.U32 R6, R6, 0x4, RZ ;  /* 0x0000000406067824 */ /* 0x000fe200078e00ff */
[----:B------:R-:W-:Y:S02]  /*17a0*/  LEA.HI.X R18, R2, R18, R3, 0x2, P0 ;  /* 0x0000001202127211 */ /* 0x000fe400000f1403 */
[-C--:B------:R-:W-:Y:S01]  /*17b0*/  IADD3 R21, P0, PT, R17, R0.reuse, RZ ;  /* 0x0000000011157210 */ /* 0x080fe20007f1e0ff */
[C---:B------:R-:W-:Y:S01]  /*17c0*/  IMAD.WIDE.U32 R6, R5.reuse, 0xc, R6 ;  /* 0x0000000c05067825 */ /* 0x040fe200078e0006 */
[----:B------:R-:W-:-:S03]  /*17d0*/  LEA R19, P1, R5, R0, 0x3 ;  /* 0x0000000005137211 */ /* 0x000fc600078218ff */
[----:B------:R-:W-:Y:S01]  /*17e0*/  IMAD.X R24, R20, 0x1, R18, P0 ;  /* 0x0000000114187824 */ /* 0x000fe200000e0612 */
[----:B------:R-:W-:Y:S01]  /*17f0*/  LEA.HI.X R26, R5, R18, RZ, 0x3, P1 ;  /* 0x00000012051a7211 */ /* 0x000fe200008f1cff */
[----:B------:R-:W-:-:S08]  /*1800*/  VIADD R28, R7, UR5 ;  /* 0x00000005071c7c36 */ /* 0x000fd00008000000 */
.L_x_284:
[C---:B------:R-:W-:Y:S02]  /*1810*/  IADD3 R12, P0, PT, R4.reuse, R0, RZ ;  /* 0x00000000040c7210 */ /* 0x040fe40007f1e0ff */
[----:B------:R-:W-:-:S03]  /*1820*/  IADD3 R8, P1, PT, R4, R21, RZ ;  /* 0x0000001504087210 */ /* 0x000fc60007f3e0ff */
[----:B------:R-:W-:Y:S01]  /*1830*/  IMAD.X R13, R16, 0x1, R18, P0 ;  /* 0x00000001100d7824 */ /* 0x000fe200000e0612 */
[----:B------:R-:W-:Y:S01]  /*1840*/  IADD3 R10, P0, PT, R4, R19, RZ ;  /* 0x00000013040a7210 */ /* 0x000fe20007f1e0ff */
[----:B------:R-:W-:Y:S01]  /*1850*/  IMAD.X R9, R16, 0x1, R24, P1 ;  /* 0x0000000110097824 */ /* 0x000fe200008e0618 */
[----:B------:R-:W-:Y:S02]  /*1860*/  IADD3 R14, P1, PT, R4, R6, RZ ;  /* 0x00000006040e7210 */ /* 0x000fe40007f3e0ff */
[----:B------:R-:W-:Y:S01]  /*1870*/  @!PT LDS RZ, [RZ] ;  /* 0x00000000fffff984 */ /* 0x000fe20000000800 */
[----:B------:R-:W-:Y:S01]  /*1880*/  @!PT LDS RZ, [RZ] ;  /* 0x00000000fffff984 */ /* 0x000fe20000000800 */
[----:B------:R-:W-:Y:S01]  /*1890*/  @!PT LDS RZ, [RZ] ;  /* 0x00000000fffff984 */ /* 0x000fe20000000800 */
[----:B------:R1:W-:Y:S01]  /*18a0*/  LDGSTS.E [R23+0x80], desc[UR20][R12.64] ;  /* 0x000800000c177fae */ /* 0x0003e2000b9a1014 */
[C---:B------:R-:W-:Y:S01]  /*18b0*/  IMAD.X R11, R16.reuse, 0x1, R26, P0 ;  /* 0x00000001100b7824 */ /* 0x040fe200000e061a */
[----:B------:R-:W-:Y:S01]  /*18c0*/  IADD3 R2, P0, PT, R17, R2, RZ ;  /* 0x0000000211027210 */ /* 0x000fe20007f1e0ff */
[----:B------:R-:W-:Y:S01]  /*18d0*/  IMAD.X R15, R16, 0x1, R28, P1 ;  /* 0x00000001100f7824 */ /* 0x000fe200008e061c */
[C---:B------:R-:W-:Y:S01]  /*18e0*/  LEA R4, P1, R5.reuse, R4, 0x4 ;  /* 0x0000000405047211 */ /* 0x040fe200078220ff */
[----:B------:R2:W-:Y:S02]  /*18f0*/  LDGSTS.E [R25+0x80], desc[UR20][R8.64] ;  /* 0x0008000008197fae */ /* 0x0005e4000b9a1014 */
[----:B------:R-:W-:Y:S01]  /*1900*/  IMAD.X R3, R20, 0x1, R3, P0 ;  /* 0x0000000114037824 */ /* 0x000fe200000e0603 */
[----:B------:R-:W-:Y:S01]  /*1910*/  ISETP.GE.U32.AND P0, PT, R2, UR7, PT ;  /* 0x0000000702007c0c */ /* 0x000fe2000bf06070 */
[----:B------:R3:W-:Y:S01]  /*1920*/  LDGSTS.E [R27+0x80], desc[UR20][R10.64] ;  /* 0x000800000a1b7fae */ /* 0x0007e2000b9a1014 */
[----:B------:R-:W-:-:S02]  /*1930*/  LEA.HI.X R16, R5, R16, RZ, 0x4, P1 ;  /* 0x0000001005107211 */ /* 0x000fc400008f24ff */
[----:B------:R-:W-:Y:S01]  /*1940*/  ISETP.GE.U32.AND.EX P0, PT, R3, UR13, PT, P0 ;  /* 0x0000000d03007c0c */ /* 0x000fe2000bf06100 */
[----:B------:R4:W-:Y:S01]  /*1950*/  LDGSTS.E [R29+0x80], desc[UR20][R14.64] ;  /* 0x000800000e1d7fae */ /* 0x0009e2000b9a1014 */
[C---:B-1----:R-:W-:Y:S01]  /*1960*/  LEA R23, R22.reuse, R23, 0x4 ;  /* 0x0000001716177211 */ /* 0x042fe200078e20ff */
[C---:B--2---:R-:W-:Y:S02]  /*1970*/  IMAD R25, R22.reuse, 0x10, R25 ;  /* 0x0000001016197824 */ /* 0x044fe400078e0219 */
[C---:B---3--:R-:W-:Y:S02]  /*1980*/  IMAD R27, R22.reuse, 0x10, R27 ;  /* 0x00000010161b7824 */ /* 0x048fe400078e021b */
[----:B----4-:R-:W-:-:S06]  /*1990*/  IMAD R29, R22, 0x10, R29 ;  /* 0x00000010161d7824 */ /* 0x010fcc00078e021d */
[----:B------:R-:W-:Y:S05]  /*19a0*/  @!P0 BRA `(.L_x_284) ;  /* 0xfffffffc00988947 */ /* 0x000fea000383ffff */
.L_x_277:
[----:B------:R-:W-:Y:S05]  /*19b0*/  BSYNC.RECONVERGENT B0 ;  /* 0x0000000000007941 */ /* 0x000fea0003800200 */
.L_x_276:
[----:B------:R-:W0:Y:S01]  /*19c0*/  LDGDEPBAR ;  /* 0x00000000000079af */ /* 0x000e220000000000 */
[----:B------:R-:W-:-:S04]  /*19d0*/  DEPBAR.LE SB0, 0x0 ;  /* 0x000080000000791a */ /* 0x000fc80000000000 */
[----:B------:R-:W-:Y:S06]  /*19e0*/  BAR.SYNC.DEFER_BLOCKING 0x0 ;  /* 0x0000000000007b1d */ /* 0x000fec0000010000 */
.L_x_266:
[----:B------:R-:W-:-:S09]  /*19f0*/  UISETP.GT.AND UP0, UPT, UR24, UR6, UPT ;  /* 0x000000061800728c */ /* 0x000fd2000bf04270 */
[----:B------:R-:W-:Y:S05]  /*1a00*/  BRA.U UP0, `(.L_x_285) ;  /* 0x0000000100807547 */ /* 0x000fea000b800000 */
        /* <DEDUP_REMOVED lines=10> */
[----:B----4-:R-:W-:Y:S01]  /*1ab0*/  UIMAD.WIDE UR4, UR22, 0x4, UR4 ;  /* 0x00000004160478a5 */ /* 0x010fe2000f8e0204 */
[----:B--2---:R-:W-:-:S03]  /*1ac0*/  IMAD R0, R3, 0x200, R0 ;  /* 0x0000020003007824 */ /* 0x004fc600078e0200 */
[----:B-1----:R-:W-:Y:S02]  /*1ad0*/  LEA R7, R7, R2, 0x18 ;  /* 0x0000000207077211 */ /* 0x002fe400078ec0ff */
[C---:B---3--:R-:W-:Y:S02]  /*1ae0*/  LEA R2, R5.reuse, UR6, 0x2 ;  /* 0x0000000605027c11 */ /* 0x048fe4000f8e10ff */
[----:B------:R-:W-:-:S03]  /*1af0*/  LEA R0, R5, R0, 0x2 ;  /* 0x0000000005007211 */ /* 0x000fc600078e10ff */
[----:B------:R-:W-:Y:S01]  /*1b00*/  IMAD.IADD R6, R7, 0x1, R2 ;  /* 0x0000000107067824 */ /* 0x000fe200078e0202 */
[----:B------:R-:W-:Y:S01]  /*1b10*/  IADD3 R4, PT, PT, R0, 0x80, R7 ;  /* 0x0000008000047810 */ /* 0x000fe20007ffe007 */
[----:B------:R-:W-:-:S07]  /*1b20*/  IMAD.MOV R0, RZ, RZ, -R3 ;  /* 0x000000ffff007224 */ /* 0x000fce00078e0a03 */
.L_x_286:
[----:B-1----:R-:W-:Y:S01]  /*1b30*/  LDS R7, [R6] ;  /* 0x0000000006077984 */ /* 0x002fe20000000800 */
[----:B------:R-:W-:Y:S02]  /*1b40*/  VIADD R0, R0, 0x1 ;  /* 0x0000000100007836 */ /* 0x000fe40000000000 */
[----:B------:R-:W-:Y:S01]  /*1b50*/  IMAD.U32 R2, RZ, RZ, UR4 ;  /* 0x00000004ff027e24 */ /* 0x000fe2000f8e00ff */
[----:B------:R-:W1:Y:S01]  /*1b60*/  LDS R8, [R4] ;  /* 0x0000000004087984 */ /* 0x000e620000000800 */
[----:B------:R-:W-:Y:S01]  /*1b70*/  IMAD.U32 R3, RZ, RZ, UR5 ;  /* 0x00000005ff037e24 */ /* 0x000fe2000f8e00ff */
[----:B------:R-:W-:Y:S01]  /*1b80*/  ISETP.NE.AND P0, PT, R0, RZ, PT ;  /* 0x000000ff0000720c */ /* 0x000fe20003f05270 */
[----:B------:R-:W-:-:S04]  /*1b90*/  IMAD.WIDE R2, R5, 0x4, R2 ;  /* 0x0000000405027825 */ /* 0x000fc800078e0202 */
[----:B-1----:R-:W-:-:S05]  /*1ba0*/  FMUL R7, R7, R8 ;  /* 0x0000000807077220 */ /* 0x002fca0000400000 */
[----:B------:R1:W-:Y:S03]  /*1bb0*/  STG.E desc[UR20][R2.64], R7 ;  /* 0x0000000702007986 */ /* 0x0003e6000c101914 */
[----:B------:R-:W-:Y:S05]  /*1bc0*/  @!P0 EXIT ;  /* 0x000000000000894d */ /* 0x000fea0003800000 */
[----:B------:R-:W-:Y:S01]  /*1bd0*/  IADD3 R4, PT, PT, R4, 0x200, RZ ;  /* 0x0000020004047810 */ /* 0x000fe20007ffe0ff */
[----:B------:R-:W-:Y:S02]  /*1be0*/  VIADD R6, R6, 0x200 ;  /* 0x0000020006067836 */ /* 0x000fe40000000000 */
[----:B------:R-:W-:Y:S01]  /*1bf0*/  VIADD R5, R5, 0x80 ;  /* 0x0000008005057836 */ /* 0x000fe20000000000 */
[----:B------:R-:W-:Y:S06]  /*1c00*/  BRA `(.L_x_286) ;  /* 0xfffffffc00c87947 */ /* 0x000fec000383ffff */
.L_x_285:
[----:B------:R-:W1:Y:S02]  /*1c10*/  LDC R0, c[0x0][0x384] ;  /* 0x0000e100ff007b82 */ /* 0x000e640000000800 */
[----:B-1----:R-:W-:-:S13]  /*1c20*/  ISETP.GE.AND P0, PT, R0, 0x1, PT ;  /* 0x000000010000780c */ /* 0x002fda0003f06270 */
[----:B------:R-:W-:Y:S05]  /*1c30*/  @!P0 EXIT ;  /* 0x000000000000894d */ /* 0x000fea0003800000 */
[----:B------:R-:W1:Y:S01]  /*1c40*/  S2R R5, SR_TID.X ;  /* 0x0000000000057919 */ /* 0x000e620000002100 */
[----:B------:R-:W2:Y:S01]  /*1c50*/  LDC R3, c[0x0][0x3b0] ;  /* 0x0000ec00ff037b82 */ /* 0x000ea20000000800 */
[----:B------:R-:W3:Y:S01]  /*1c60*/  LDCU UR6, c[0x0][0x3a0] ;  /* 0x00007400ff0677ac */ /* 0x000ee20008000800 */
[----:B------:R-:W-:Y:S01]  /*1c70*/  MOV R2, 0x400 ;  /* 0x0000040000027802 */ /* 0x000fe20000000f00 */
[----:B------:R-:W4:Y:S01]  /*1c80*/  S2R R7, SR_CgaCtaId ;  /* 0x0000000000077919 */ /* 0x000f220000008800 */
[----:B------:R-:W5:Y:S03]  /*1c90*/  LDCU.64 UR4, c[0x0][0x390] ;  /* 0x00007200ff0477ac */ /* 0x000f660008000a00 */
[----:B------:R-:W-:Y:S01]  /*1ca0*/  VIADD R4, R2, 0x80 ;  /* 0x0000008002047836 */ /* 0x000fe20000000000 */
[----:B-----5:R-:W-:Y:S01]  /*1cb0*/  UIMAD.WIDE UR4, UR22, 0x4, UR4 ;  /* 0x00000004160478a5 */ /* 0x020fe2000f8e0204 */
[----:B--2---:R-:W-:-:S02]  /*1cc0*/  IMAD R2, R0, 0x200, R3 ;  /* 0x0000020000027824 */ /* 0x004fc400078e0203 */
[----:B------:R-:W-:Y:S02]  /*1cd0*/  IMAD.MOV R0, RZ, RZ, -R0 ;  /* 0x000000ffff007224 */ /* 0x000fe400078e0a00 */
[C---:B-1----:R-:W-:Y:S01]  /*1ce0*/  IMAD R2, R5.reuse, 0x4, R2 ;  /* 0x0000000405027824 */ /* 0x042fe200078e0202 */
[----:B---3--:R-:W-:Y:S02]  /*1cf0*/  LEA R6, R5, UR6, 0x2 ;  /* 0x0000000605067c11 */ /* 0x008fe4000f8e10ff */
[----:B----4-:R-:W-:-:S04]  /*1d00*/  LEA R7, R7, R4, 0x18 ;  /* 0x0000000407077211 */ /* 0x010fc800078ec0ff */
[----:B------:R-:W-:Y:S02]  /*1d10*/  IADD3 R6, PT, PT, R7, R6, RZ ;  /* 0x0000000607067210 */ /* 0x000fe40007ffe0ff */
[----:B------:R-:W-:-:S07]  /*1d20*/  IADD3 R4, PT, PT, R2, 0x80, R7 ;  /* 0x0000008002047810 */ /* 0x000fce0007ffe007 */
.L_x_287:
[----:B------:R-:W-:Y:S01]  /*1d30*/  ISETP.GE.AND P0, PT, R5, UR23, PT ;  /* 0x0000001705007c0c */ /* 0x000fe2000bf06270 */
        /* <DEDUP_REMOVED lines=14> */
        .weak           $__internal_1_$__cuda_sm20_div_u64
        .type           $__internal_1_$__cuda_sm20_div_u64,@function
        .size           $__internal_1_$__cuda_sm20_div_u64,(.L_x_291 - $__internal_1_$__cuda_sm20_div_u64)
$__internal_1_$__cuda_sm20_div_u64:
[----:B------:R-:W-:Y:S02]  /*1e20*/  IMAD.U32 R15, RZ, RZ, UR4 ;  /* 0x00000004ff0f7e24 */ /* 0x000fe4000f8e00ff */
[----:B------:R-:W-:-:S04]  /*1e30*/  IMAD.MOV.U32 R14, RZ, RZ, R5 ;  /* 0x000000ffff0e7224 */ /* 0x000fc800078e0005 */
        /* <DEDUP_REMOVED lines=9> */
[----:B------:R-:W-:Y:S01]  /*1ed0*/  IMAD.X R19, RZ, RZ, ~R13, P0 ;  /* 0x000000ffff137224 */ /* 0x000fe200000e0e0d */
[----:B------:R-:W-:-:S03]  /*1ee0*/  MOV R13, R6 ;  /* 0x00000006000d7202 */ /* 0x000fc60000000f00 */
[-C--:B------:R-:W-:Y:S02]  /*1ef0*/  IMAD R15, R7, R19.reuse, RZ ;  /* 0x00000013070f7224 */ /* 0x080fe400078e02ff */
[----:B------:R-:W-:-:S04]  /*1f00*/  IMAD.WIDE.U32 R12, P0, R6, R19, R12 ;  /* 0x00000013060c7225 */ /* 0x000fc8000780000c */
[----:B------:R-:W-:-:S04]  /*1f10*/  IMAD.HI.U32 R11, R7, R19, RZ ;  /* 0x00000013070b7227 */ /* 0x000fc800078e00ff */
[----:B------:R-:W-:-:S04]  /*1f20*/  IMAD.HI.U32 R12, P1, R7, R17, R12 ;  /* 0x00000011070c7227 */ /* 0x000fc8000782000c */
[----:B------:R-:W-:Y:S01]  /*1f30*/  IMAD.X R11, R11, 0x1, R7, P0 ;  /* 0x000000010b0b7824 */ /* 0x000fe200000e0607 */
[----:B------:R-:W-:-:S04]  /*1f40*/  IADD3 R13, P2, PT, R15, R12, RZ ;  /* 0x0000000c0f0d7210 */ /* 0x000fc80007f5e0ff */
[----:B------:R-:W-:Y:S01]  /*1f50*/  IADD3.X R11, PT, PT, RZ, RZ, R11, P2, P1 ;  /* 0x000000ffff0b7210 */ /* 0x000fe200017e240b */
[----:B------:R-:W-:-:S04]  /*1f60*/  IMAD.WIDE.U32 R6, R13, R5, RZ ;  /* 0x000000050d067225 */ /* 0x000fc800078e00ff */
[----:B------:R-:W-:Y:S01]  /*1f70*/  IMAD R12, R13, UR4, R7 ;  /* 0x000000040d0c7c24 */ /* 0x000fe2000f8e0207 */
[----:B------:R-:W-:-:S03]  /*1f80*/  IADD3 R7, P0, PT, RZ, -R6, RZ ;  /* 0x80000006ff077210 */ /* 0x000fc60007f1e0ff */
[----:B------:R-:W-:Y:S02]  /*1f90*/  IMAD R6, R11, R5, R12 ;  /* 0x000000050b067224 */ /* 0x000fe400078e020c */
[----:B------:R-:W-:-:S04]  /*1fa0*/  IMAD.HI.U32 R12, R13, R7, RZ ;  /* 0x000000070d0c7227 */ /* 0x000fc800078e00ff */
[----:B------:R-:W-:-:S04]  /*1fb0*/  IMAD.X R6, RZ, RZ, ~R6, P0 ;  /* 0x000000ffff067224 */ /* 0x000fc800000e0e06 */
        /* <DEDUP_REMOVED lines=15> */
[----:B------:R-:W-:-:S03]  /*20b0*/  IMAD.WIDE.U32 R6, R12, R5, RZ ;  /* 0x000000050c067225 */ /* 0x000fc600078e00ff */
[----:B------:R-:W-:Y:S01]  /*20c0*/  IADD3.X R14, PT, PT, RZ, R11, RZ, P1, !PT ;  /* 0x0000000bff0e7210 */ /* 0x000fe20000ffe4ff */
[----:B------:R-:W-:Y:S01]  /*20d0*/  IMAD R7, R12, UR4, R7 ;  /* 0x000000040c077c24 */ /* 0x000fe2000f8e0207 */
[----:B------:R-:W-:Y:S02]  /*20e0*/  IADD3 R16, P1, PT, -R6, R9, RZ ;  /* 0x0000000906107210 */ /* 0x000fe40007f3e1ff */
[----:B------:R-:W-:Y:S01]  /*20f0*/  IADD3 R9, P2, PT, R12, 0x1, RZ ;  /* 0x000000010c097810 */ /* 0x000fe20007f5e0ff */
[-C--:B------:R-:W-:Y:S01]  /*2100*/  IMAD R7, R14, R5.reuse, R7 ;  /* 0x000000050e077224 */ /* 0x080fe200078e0207 */
[----:B------:R-:W-:-:S03]  /*2110*/  ISETP.GE.U32.AND P0, PT, R16, R5, PT ;  /* 0x000000051000720c */ /* 0x000fc60003f06070 */
[----:B------:R-:W-:Y:S01]  /*2120*/  IMAD.X R11, R10, 0x1, ~R7, P1 ;  /* 0x000000010a0b7824 */ /* 0x000fe200008e0e07 */
[----:B------:R-:W-:Y:S01]  /*2130*/  IADD3 R6, P1, PT, -R5, R16, RZ ;  /* 0x0000001005067210 */ /* 0x000fe20007f3e1ff */
[----:B------:R-:W-:-:S03]  /*2140*/  IMAD.X R7, RZ, RZ, R14, P2 ;  /* 0x000000ffff077224 */ /* 0x000fc600010e060e */
[C---:B------:R-:W-:Y:S02]  /*2150*/  ISETP.GE.U32.AND.EX P0, PT, R11.reuse, UR4, PT, P0 ;  /* 0x000000040b007c0c */ /* 0x040fe4000bf06100 */
[----:B------:R-:W-:Y:S02]  /*2160*/  IADD3.X R10, PT, PT, R11, ~UR4, RZ, P1, !PT ;  /* 0x800000040b0a7c10 */ /* 0x000fe40008ffe4ff */
[----:B------:R-:W-:Y:S02]  /*2170*/  SEL R6, R6, R16, P0 ;  /* 0x0000001006067207 */ /* 0x000fe40000000000 */
[----:B------:R-:W-:Y:S02]  /*2180*/  SEL R9, R9, R12, P0 ;  /* 0x0000000c09097207 */ /* 0x000fe40000000000 */
[----:B------:R-:W-:Y:S02]  /*2190*/  SEL R10, R10, R11, P0 ;  /* 0x0000000b0a0a7207 */ /* 0x000fe40000000000 */
[----:B------:R-:W-:-:S02]  /*21a0*/  SEL R14, R7, R14, P0 ;  /* 0x0000000e070e7207 */ /* 0x000fc40000000000 */
[----:B------:R-:W-:Y:S02]  /*21b0*/  ISETP.GE.U32.AND P0, PT, R6, R5, PT ;  /* 0x000000050600720c */ /* 0x000fe40003f06070 */
[----:B------:R-:W-:Y:S02]  /*21c0*/  IADD3 R6, P2, PT, R9, 0x1, RZ ;  /* 0x0000000109067810 */ /* 0x000fe40007f5e0ff */
[----:B------:R-:W-:Y:S02]  /*21d0*/  ISETP.GE.U32.AND.EX P0, PT, R10, UR4, PT, P0 ;  /* 0x000000040a007c0c */ /* 0x000fe4000bf06100 */
[----:B------:R-:W-:Y:S01]  /*21e0*/  ISETP.NE.U32.AND P1, PT, R5, RZ, PT ;  /* 0x000000ff0500720c */ /* 0x000fe20003f25070 */
[----:B------:R-:W-:Y:S01]  /*21f0*/  IMAD.X R7, RZ, RZ, R14, P2 ;  /* 0x000000ffff077224 */ /* 0x000fe200010e060e */
[----:B------:R-:W-:Y:S01]  /*2200*/  SEL R6, R6, R9, P0 ;  /* 0x0000000906067207 */ /* 0x000fe20000000000 */
[----:B------:R-:W-:Y:S01]  /*2210*/  IMAD.MOV.U32 R9, RZ, RZ, 0x0 ;  /* 0x00000000ff097424 */ /* 0x000fe200078e00ff */
[----:B------:R-:W-:-:S02]  /*2220*/  ISETP.NE.AND.EX P1, PT, RZ, UR4, PT, P1 ;  /* 0x00000004ff007c0c */ /* 0x000fc4000bf25310 */
[----:B------:R-:W-:Y:S02]  /*2230*/  SEL R7, R7, R14, P0 ;  /* 0x0000000e07077207 */ /* 0x000fe40000000000 */
[----:B------:R-:W-:Y:S02]  /*2240*/  SEL R6, R6, 0xffffffff, P1 ;  /* 0xffffffff06067807 */ /* 0x000fe40000800000 */
[----:B------:R-:W-:Y:S01]  /*2250*/  SEL R7, R7, 0xffffffff, P1 ;  /* 0xffffffff07077807 */ /* 0x000fe20000800000 */
[----:B------:R-:W-:Y:S06]  /*2260*/  RET.REL.NODEC R8 `(_ZN3cub18CUB_300001_SM_10006detail9transform16transform_kernelINS2_10policy_hubILb0EN4cuda3std3__45tupleIJN6thrust24THRUST_300001_SM_1000_NS6detail15normal_iteratorINSA_10device_ptrIfEEEESF_EEEE10policy1000EiNS7_10multipliesIdEESF_JPfSL_EEEvT0_iT1_T2_DpNS2_10kernel_argIT3_EE) ;  /* 0xffffffdc08647950 */ /* 0x000fec0003c3ffff */
.L_x_288:
        /* <DEDUP_REMOVED lines=9> */
.L_x_291:


//--------------------- .text._ZN3cub18CUB_300001_SM_10006detail11EmptyKernelIvEEvv --------------------------
	.section	.text._ZN3cub18CUB_300001_SM_10006detail11EmptyKernelIvEEvv,"ax",@progbits
	.align	128
        .global         _ZN3cub18CUB_300001_SM_10006detail11EmptyKernelIvEEvv
        .type           _ZN3cub18CUB_300001_SM_10006detail11EmptyKernelIvEEvv,@function
        .size           _ZN3cub18CUB_300001_SM_10006detail11EmptyKernelIvEEvv,(.L_x_300 - _ZN3cub18CUB_300001_SM_10006detail11EmptyKernelIvEEvv)
        .other          _ZN3cub18CUB_300001_SM_10006detail11EmptyKernelIvEEvv,@"STO_CUDA_ENTRY STV_DEFAULT"
_ZN3cub18CUB_300001_SM_10006detail11EmptyKernelIvEEvv:
.text._ZN3cub18CUB_300001_SM_10006detail11EmptyKernelIvEEvv:
[----:B------:R-:W-:Y:S01]  /*0000*/  LDC R1, c[0x0][0x37c] ;  /* 0x0000df00ff017b82 */ /* 0x000fe20000000800 */
[----:B------:R-:W-:Y:S05]  /*0010*/  EXIT ;  /* 0x000000000000794d */ /* 0x000fea0003800000 */
.L_x_289:
        /* <DEDUP_REMOVED lines=14> */
.L_x_300:


//--------------------- .nv.shared._ZN3cub18CUB_300001_SM_10006detail6reduce28DeviceReduceSingleTileKernelINS2_10policy_hubIiyN4cuda3std3__44plusIiEEE10Policy1000EPiSC_iS9_iiNS7_10__identityEEEvT0_T1_T2_T3_T4_T6_ --------------------------
	.section	.nv.shared._ZN3cub18CUB_300001_SM_10006detail6reduce28DeviceReduceSingleTileKernelINS2_10policy_hubIiyN4cuda3std3__44plusIiEEE10Policy1000EPiSC_iS9_iiNS7_10__identityEEEvT0_T1_T2_T3_T4_T6_,"aw",@nobits
	.sectionflags	@""
	.align	128
.nv.shared._ZN3cub18CUB_300001_SM_10006detail6reduce28DeviceReduceSingleTileKernelINS2_10policy_hubIiyN4cuda3std3__44plusIiEEE10Policy1000EPiSC_iS9_iiNS7_10__identityEEEvT0_T1_T2_T3_T4_T6_:
	.zero		1152


//--------------------- .nv.shared.reserved.0     --------------------------
	.section	.nv.shared.reserved.0,"aw",@nobits
	.weak		__nv_reservedSMEM_offset_0_alias
	.size		__nv_reservedSMEM_offset_0_alias, 0, 64
	.other		__nv_reservedSMEM_offset_0_alias,@"STO_CUDA_RESERVED_SHARED STV_DEFAULT"
__nv_reservedSMEM_offset_0_alias:
	.zero		0
	.zero		64


//--------------------- .nv.global                --------------------------
	.section	.nv.global,"aw",@nobits
.nv.global:
	.type		_ZN30_INTERNAL_55738177_4_k_cu_main6thrust24THRUST_300001_SM_1000_NS3seqE,@object
	.size		_ZN30_INTERNAL_55738177_4_k_cu_main6thrust24THRUST_300001_SM_1000_NS3seqE,(_ZN30_INTERNAL_55738177_4_k_cu_main4cuda3std3__48in_placeE - _ZN30_INTERNAL_55738177_4_k_cu_main6thrust24THRUST_300001_SM_1000_NS3seqE)
_ZN30_INTERNAL_55738177_4_k_cu_main6thrust24THRUST_300001_SM_1000_NS3seqE:
	.zero		1
	.type		_ZN30_INTERNAL_55738177_4_k_cu_main4cuda3std3__48in_placeE,@object
	.size		_ZN30_INTERNAL_55738177_4_k_cu_main4cuda3std3__48in_placeE,(_ZN30_INTERNAL_55738177_4_k_cu_main4cuda3std6ranges3__45__cpo4sizeE - _ZN30_INTERNAL_55738177_4_k_cu_main4cuda3std3__48in_placeE)
_ZN30_INTERNAL_55738177_4_k_cu_main4cuda3std3__48in_placeE:
	.zero		1
	.type		_ZN30_INTERNAL_55738177_4_k_cu_main4cuda3std6ranges3__45__cpo4sizeE,@object
	.size		_ZN30_INTERNAL_55738177_4_k_cu_main4cuda3std6ranges3__45__cpo4sizeE,(_ZN30_INTERNAL_55738177_4_k_cu_main6thrust24THRUST_300001_SM_1000_NS12placeholders2_3E - _ZN30_INTERNAL_55738177_4_k_cu_main4cuda3std6ranges3__45__cpo4sizeE)
_ZN30_INTERNAL_55738177_4_k_cu_main4cuda3std6ranges3__45__cpo4sizeE:
	.zero		1
	.type		_ZN30_INTERNAL_55738177_4_k_cu_main6thrust24THRUST_300001_SM_1000_NS12placeholders2_3E,@object
	.size		_ZN30_INTERNAL_55738177_4_k_cu_main6thrust24THRUST_300001_SM_1000_NS12placeholders2_3E,(_ZN30_INTERNAL_55738177_4_k_cu_main4cuda3std3__45__cpo6cbeginE - _ZN30_INTERNAL_55738177_4_k_cu_main6thrust24THRUST_300001_SM_1000_NS12placeholders2_3E)
_ZN30_INTERNAL_55738177_4_k_cu_main6thrust24THRUST_300001_SM_1000_NS12placeholders2_3E:
	.zero		1
	.type		_ZN30_INTERNAL_55738177_4_k_cu_main4cuda3std3__45__cpo6cbeginE,@object
	.size		_ZN30_INTERNAL_55738177_4_k_cu_main4cuda3std3__45__cpo6cbeginE,(_ZN30_INTERNAL_55738177_4_k_cu_main4cuda3std6ranges3__45__cpo6cbeginE - _ZN30_INTERNAL_55738177_4_k_cu_main4cuda3std3__45__cpo6cbeginE)
_ZN30_INTERNAL_55738177_4_k_cu_main4cuda3std3__45__cpo6cbeginE:
	.zero		1
	.type		_ZN30_INTERNAL_55738177_4_k_cu_main4cuda3std6ranges3__45__cpo6cbeginE,@object
	.size		_ZN30_INTERNAL_55738177_4_k_cu_main4cuda3std6ranges3__45__cpo6cbeginE,(_ZN30_INTERNAL_55738177_4_k_cu_main6thrust24THRUST_300001_SM_1000_NS12placeholders2_7E - _ZN30_INTERNAL_55738177_4_k_cu_main4cuda3std6ranges3__45__cpo6cbeginE)
_ZN30_INTERNAL_55738177_4_k_cu_main4cuda3std6ranges3__45__cpo6cbeginE:
	.zero		1
	.type		_ZN30_INTERNAL_55738177_4_k_cu_main6thrust24THRUST_300001_SM_1000_NS12placeholders2_7E,@object
	.size		_ZN30_INTERNAL_55738177_4_k_cu_main6thrust24THRUST_300001_SM_1000_NS12placeholders2_7E,(_ZN30_INTERNAL_55738177_4_k_cu_main4cuda3std3__45__cpo7crbeginE - _ZN30_INTERNAL_55738177_4_k_cu_main6thrust24THRUST_300001_SM_1000_NS12placeholders2_7E)
_ZN30_INTERNAL_55738177_4_k_cu_main6thrust24THRUST_300001_SM_1000_NS12placeholders2_7E:
	.zero		1
	.type		_ZN30_INTERNAL_55738177_4_k_cu_main4cuda3std3__45__cpo7crbeginE,@object
	.size		_ZN30_INTERNAL_55738177_4_k_cu_main4cuda3std3__45__cpo7crbeginE,(_ZN30_INTERNAL_55738177_4_k_cu_main4cuda3std6ranges3__45__cpo4nextE - _ZN30_INTERNAL_55738177_4_k_cu_main4cuda3std3__45__cpo7crbeginE)
_ZN30_INTERNAL_55738177_4_k_cu_main4cuda3std3__45__cpo7crbeginE:
	.zero		1
	.type		_ZN30_INTERNAL_55738177_4_k_cu_main4cuda3std6ranges3__45__cpo4nextE,@object
	.size		_ZN30_INTERNAL_55738177_4_k_cu_main4cuda3std6ranges3__45__cpo4nextE,(_ZN30_INTERNAL_55738177_4_k_cu_main4cuda3std6ranges3__45__cpo4swapE - _ZN30_INTERNAL_55738177_4_k_cu_main4cuda3std6ranges3__45__cpo4nextE)
_ZN30_INTERNAL_55738177_4_k_cu_main4cuda3std6ranges3__45__cpo4nextE:
	.zero		1
	.type		_ZN30_INTERNAL_55738177_4_k_cu_main4cuda3std6ranges3__45__cpo4swapE,@object
	.size		_ZN30_INTERNAL_55738177_4_k_cu_main4cuda3std6ranges3__45__cpo4swapE,(_ZN30_INTERNAL_55738177_4_k_cu_main6thrust24THRUST_300001_SM_1000_NS8cuda_cub10par_nosyncE - _ZN30_INTERNAL_55738177_4_k_cu_main4cuda3std6ranges3__45__cpo4swapE)
_ZN30_INTERNAL_55738177_4_k_cu_main4cuda3std6ranges3__45__cpo4swapE:
	.zero		1
	.type		_ZN30_INTERNAL_55738177_4_k_cu_main6thrust24THRUST_300001_SM_1000_NS8cuda_cub10par_nosyncE,@object
	.size		_ZN30_INTERNAL_55738177_4_k_cu_main6thrust24THRUST_300001_SM_1000_NS8cuda_cub10par_nosyncE,(_ZN30_INTERNAL_55738177_4_k_cu_main6thrust24THRUST_300001_SM_1000_NS12placeholders2_9E - _ZN30_INTERNAL_55738177_4_k_cu_main6thrust24THRUST_300001_SM_1000_NS8cuda_cub10par_nosyncE)
_ZN30_INTERNAL_55738177_4_k_cu_main6thrust24THRUST_300001_SM_1000_NS8cuda_cub10par_nosyncE:
	.zero		1
	.type		_ZN30_INTERNAL_55738177_4_k_cu_main6thrust24THRUST_300001_SM_1000_NS12placeholders2_9E,@object
	.size		_ZN30_INTERNAL_55738177_4_k_cu_main6thrust24THRUST_300001_SM_1000_NS12placeholders2_9E,(_ZN30_INTERNAL_55738177_4_k_cu_main4cuda3std3__432_GLOBAL__N__55738177_4_k_cu_main6ignoreE - _ZN30_INTERNAL_55738177_4_k_cu_main6thrust24THRUST_300001_SM_1000_NS12placeholders2_9E)
_ZN30_INTERNAL_55738177_4_k_cu_main6thrust24THRUST_300001_SM_1000_NS12placeholders2_9E:
	.zero		1
	.type		_ZN30_INTERNAL_55738177_4_k_cu_main4cuda3std3__432_GLOBAL__N__55738177_4_k_cu_main6ignoreE,@object
	.size		_ZN30_INTERNAL_55738177_4_k_cu_main4cuda3std3__432_GLOBAL__N__55738177_4_k_cu_main6ignoreE,(_ZN30_INTERNAL_55738177_4_k_cu_main4cuda3std6ranges3__45__cpo4dataE - _ZN30_INTERNAL_55738177_4_k_cu_main4cuda3std3__432_GLOBAL__N__55738177_4_k_cu_main6ignoreE)
_ZN30_INTERNAL_55738177_4_k_cu_main4cuda3std3__432_GLOBAL__N__55738177_4_k_cu_main6ignoreE:
	.zero		1
	.type		_ZN30_INTERNAL_55738177_4_k_cu_main4cuda3std6ranges3__45__cpo4dataE,@object
	.size		_ZN30_INTERNAL_55738177_4_k_cu_main4cuda3std6ranges3__45__cpo4dataE,(_ZN30_INTERNAL_55738177_4_k_cu_main6thrust24THRUST_300001_SM_1000_NS12placeholders2_1E - _ZN30_INTERNAL_55738177_4_k_cu_main4cuda3std6ranges3__45__cpo4dataE)
_ZN30_INTERNAL_55738177_4_k_cu_main4cuda3std6ranges3__45__cpo4dataE:
	.zero		1
	.type		_ZN30_INTERNAL_55738177_4_k_cu_main6thrust24THRUST_300001_SM_1000_NS12placeholders2_1E,@object
	.size		_ZN30_INTERNAL_55738177_4_k_cu_main6thrust24THRUST_300001_SM_1000_NS12placeholders2_1E,(_ZN30_INTERNAL_55738177_4_k_cu_main4cuda3std3__45__cpo5beginE - _ZN30_INTERNAL_55738177_4_k_cu_main6thrust24THRUST_300001_SM_1000_NS12placeholders2_1E)
_ZN30_INTERNAL_55738177_4_k_cu_main6thrust24THRUST_300001_SM_1000_NS12placeholders2_1E:
	.zero		1
	.type		_ZN30_INTERNAL_55738177_4_k_cu_main4cuda3std3__45__cpo5beginE,@object
	.size		_ZN30_INTERNAL_55738177_4_k_cu_main4cuda3std3__45__cpo5beginE,(_ZN30_INTERNAL_55738177_4_k_cu_main4cuda3std6ranges3__45__cpo5beginE - _ZN30_INTERNAL_55738177_4_k_cu_main4cuda3std3__45__cpo5beginE)
_ZN30_INTERNAL_55738177_4_k_cu_main4cuda3std3__45__cpo5beginE:
	.zero		1
	.type		_ZN30_INTERNAL_55738177_4_k_cu_main4cuda3std6ranges3__45__cpo5beginE,@object
	.size		_ZN30_INTERNAL_55738177_4_k_cu_main4cuda3std6ranges3__45__cpo5beginE,(_ZN30_INTERNAL_55738177_4_k_cu_main6thrust24THRUST_300001_SM_1000_NS12placeholders2_5E - _ZN30_INTERNAL_55738177_4_k_cu_main4cuda3std6ranges3__45__cpo5beginE)
_ZN30_INTERNAL_55738177_4_k_cu_main4cuda3std6ranges3__45__cpo5beginE:
	.zero		1
	.type		_ZN30_INTERNAL_55738177_4_k_cu_main6thrust24THRUST_300001_SM_1000_NS12placeholders2_5E,@object
	.size		_ZN30_INTERNAL_55738177_4_k_cu_main6thrust24THRUST_300001_SM_1000_NS12placeholders2_5E,(_ZN30_INTERNAL_55738177_4_k_cu_main4cuda3std3__45__cpo6rbeginE - _ZN30_INTERNAL_55738177_4_k_cu_main6thrust24THRUST_300001_SM_1000_NS12placeholders2_5E)
_ZN30_INTERNAL_55738177_4_k_cu_main6thrust24THRUST_300001_SM_1000_NS12placeholders2_5E:
	.zero		1
	.type		_ZN30_INTERNAL_55738177_4_k_cu_main4cuda3std3__45__cpo6rbeginE,@object
	.size		_ZN30_INTERNAL_55738177_4_k_cu_main4cuda3std3__45__cpo6rbeginE,(_ZN30_INTERNAL_55738177_4_k_cu_main4cuda3std6ranges3__45__cpo7advanceE - _ZN30_INTERNAL_55738177_4_k_cu_main4cuda3std3__45__cpo6rbeginE)
_ZN30_INTERNAL_55738177_4_k_cu_main4cuda3std3__45__cpo6rbeginE:
	.zero		1
	.type		_ZN30_INTERNAL_55738177_4_k_cu_main4cuda3std6ranges3__45__cpo7advanceE,@object
	.size		_ZN30_INTERNAL_55738177_4_k_cu_main4cuda3std6ranges3__45__cpo7advanceE,(_ZN30_INTERNAL_55738177_4_k_cu_main4cuda3std3__47nulloptE - _ZN30_INTERNAL_55738177_4_k_cu_main4cuda3std6ranges3__45__cpo7advanceE)
_ZN30_INTERNAL_55738177_4_k_cu_main4cuda3std6ranges3__45__cpo7advanceE:
	.zero		1
	.type		_ZN30_INTERNAL_55738177_4_k_cu_main4cuda3std3__47nulloptE,@object
	.size		_ZN30_INTERNAL_55738177_4_k_cu_main4cuda3std3__47nulloptE,(_ZN30_INTERNAL_55738177_4_k_cu_main4cuda3std6ranges3__45__cpo8distanceE - _ZN30_INTERNAL_55738177_4_k_cu_main4cuda3std3__47nulloptE)
_ZN30_INTERNAL_55738177_4_k_cu_main4cuda3std3__47nulloptE:
	.zero		1
	.type		_ZN30_INTERNAL_55738177_4_k_cu_main4cuda3std6ranges3__45__cpo8distanceE,@object
	.size		_ZN30_INTERNAL_55738177_4_k_cu_main4cuda3std6ranges3__45__cpo8distanceE,(_ZN30_INTERNAL_55738177_4_k_cu_main6thrust24THRUST_300001_SM_1000_NS12placeholders3_10E - _ZN30_INTERNAL_55738177_4_k_cu_main4cuda3std6ranges3__45__cpo8distanceE)
_ZN30_INTERNAL_55738177_4_k_cu_main4cuda3std6ranges3__45__cpo8distanceE:
	.zero		1
	.type		_ZN30_INTERNAL_55738177_4_k_cu_main6thrust24THRUST_300001_SM_1000_NS12placeholders3_10E,@object
	.size		_ZN30_INTERNAL_55738177_4_k_cu_main6thrust24THRUST_300001_SM_1000_NS12placeholders3_10E,(_ZN30_INTERNAL_55738177_4_k_cu_main4cuda3std3__419piecewise_constructE - _ZN30_INTERNAL_55738177_4_k_cu_main6thrust24THRUST_300001_SM_1000_NS12placeholders3_10E)
_ZN30_INTERNAL_55738177_4_k_cu_main6thrust24THRUST_300001_SM_1000_NS12placeholders3_10E:
	.zero		1
	.type		_ZN30_INTERNAL_55738177_4_k_cu_main4cuda3std3__419piecewise_constructE,@object
	.size		_ZN30_INTERNAL_55738177_4_k_cu_main4cuda3std3__419piecewise_constructE,(_ZN30_INTERNAL_55738177_4_k_cu_main4cuda3std6ranges3__45__cpo5cdataE - _ZN30_INTERNAL_55738177_4_k_cu_main4cuda3std3__419piecewise_constructE)
_ZN30_INTERNAL_55738177_4_k_cu_main4cuda3std3__419piecewise_constructE:
	.zero		1
	.type		_ZN30_INTERNAL_55738177_4_k_cu_main4cuda3std6ranges3__45__cpo5cdataE,@object
	.size		_ZN30_INTERNAL_55738177_4_k_cu_main4cuda3std6ranges3__45__cpo5cdataE,(_ZN30_INTERNAL_55738177_4_k_cu_main6thrust24THRUST_300001_SM_1000_NS12placeholders2_2E - _ZN30_INTERNAL_55738177_4_k_cu_main4cuda3std6ranges3__45__cpo5cdataE)
_ZN30_INTERNAL_55738177_4_k_cu_main4cuda3std6ranges3__45__cpo5cdataE:
	.zero		1
	.type		_ZN30_INTERNAL_55738177_4_k_cu_main6thrust24THRUST_300001_SM_1000_NS12placeholders2_2E,@object
	.size		_ZN30_INTERNAL_55738177_4_k_cu_main6thrust24THRUST_300001_SM_1000_NS12placeholders2_2E,(_ZN30_INTERNAL_55738177_4_k_cu_main4cuda3std3__45__cpo3endE - _ZN30_INTERNAL_55738177_4_k_cu_main6thrust24THRUST_300001_SM_1000_NS12placeholders2_2E)
_ZN30_INTERNAL_55738177_4_k_cu_main6thrust24THRUST_300001_SM_1000_NS12placeholders2_2E:
	.zero		1
	.type		_ZN30_INTERNAL_55738177_4_k_cu_main4cuda3std3__45__cpo3endE,@object
	.size		_ZN30_INTERNAL_55738177_4_k_cu_main4cuda3std3__45__cpo3endE,(_ZN30_INTERNAL_55738177_4_k_cu_main4cuda3std6ranges3__45__cpo3endE - _ZN30_INTERNAL_55738177_4_k_cu_main4cuda3std3__45__cpo3endE)
_ZN30_INTERNAL_55738177_4_k_cu_main4cuda3std3__45__cpo3endE:
	.zero		1
	.type		_ZN30_INTERNAL_55738177_4_k_cu_main4cuda3std6ranges3__45__cpo3endE,@object
	.size		_ZN30_INTERNAL_55738177_4_k_cu_main4cuda3std6ranges3__45__cpo3endE,(_ZN30_INTERNAL_55738177_4_k_cu_main6thrust24THRUST_300001_SM_1000_NS12placeholders2_6E - _ZN30_INTERNAL_55738177_4_k_cu_main4cuda3std6ranges3__45__cpo3endE)
_ZN30_INTERNAL_55738177_4_k_cu_main4cuda3std6ranges3__45__cpo3endE:
	.zero		1
	.type		_ZN30_INTERNAL_55738177_4_k_cu_main6thrust24THRUST_300001_SM_1000_NS12placeholders2_6E,@object
	.size		_ZN30_INTERNAL_55738177_4_k_cu_main6thrust24THRUST_300001_SM_1000_NS12placeholders2_6E,(_ZN30_INTERNAL_55738177_4_k_cu_main4cuda3std3__45__cpo4rendE - _ZN30_INTERNAL_55738177_4_k_cu_main6thrust24THRUST_300001_SM_1000_NS12placeholders2_6E)
_ZN30_INTERNAL_55738177_4_k_cu_main6thrust24THRUST_300001_SM_1000_NS12placeholders2_6E:
	.zero		1
	.type		_ZN30_INTERNAL_55738177_4_k_cu_main4cuda3std3__45__cpo4rendE,@object
	.size		_ZN30_INTERNAL_55738177_4_k_cu_main4cuda3std3__45__cpo4rendE,(_ZN30_INTERNAL_55738177_4_k_cu_main4cuda3std6ranges3__45__cpo9iter_swapE - _ZN30_INTERNAL_55738177_4_k_cu_main4cuda3std3__45__cpo4rendE)
_ZN30_INTERNAL_55738177_4_k_cu_main4cuda3std3__45__cpo4rendE:
	.zero		1
	.type		_ZN30_INTERNAL_55738177_4_k_cu_main4cuda3std6ranges3__45__cpo9iter_swapE,@object
	.size		_ZN30_INTERNAL_55738177_4_k_cu_main4cuda3std6ranges3__45__cpo9iter_swapE,(_ZN30_INTERNAL_55738177_4_k_cu_main4cuda3std3__48unexpectE - _ZN30_INTERNAL_55738177_4_k_cu_main4cuda3std6ranges3__45__cpo9iter_swapE)
_ZN30_INTERNAL_55738177_4_k_cu_main4cuda3std6ranges3__45__cpo9iter_swapE:
	.zero		1
	.type		_ZN30_INTERNAL_55738177_4_k_cu_main4cuda3std3__48unexpectE,@object
	.size		_ZN30_INTERNAL_55738177_4_k_cu_main4cuda3std3__48unexpectE,(_ZN30_INTERNAL_55738177_4_k_cu_main6thrust24THRUST_300001_SM_1000_NS8cuda_cub3parE - _ZN30_INTERNAL_55738177_4_k_cu_main4cuda3std3__48unexpectE)
_ZN30_INTERNAL_55738177_4_k_cu_main4cuda3std3__48unexpectE:
	.zero		1
	.type		_ZN30_INTERNAL_55738177_4_k_cu_main6thrust24THRUST_300001_SM_1000_NS8cuda_cub3parE,@object
	.size		_ZN30_INTERNAL_55738177_4_k_cu_main6thrust24THRUST_300001_SM_1000_NS8cuda_cub3parE,(_ZN30_INTERNAL_55738177_4_k_cu_main6thrust24THRUST_300001_SM_1000_NS12placeholders2_4E - _ZN30_INTERNAL_55738177_4_k_cu_main6thrust24THRUST_300001_SM_1000_NS8cuda_cub3parE)
_ZN30_INTERNAL_55738177_4_k_cu_main6thrust24THRUST_300001_SM_1000_NS8cuda_cub3parE:
	.zero		1
	.type		_ZN30_INTERNAL_55738177_4_k_cu_main6thrust24THRUST_300001_SM_1000_NS12placeholders2_4E,@object
	.size		_ZN30_INTERNAL_55738177_4_k_cu_main6thrust24THRUST_300001_SM_1000_NS12placeholders2_4E,(_ZN30_INTERNAL_55738177_4_k_cu_main4cuda3std3__45__cpo4cendE - _ZN30_INTERNAL_55738177_4_k_cu_main6thrust24THRUST_300001_SM_1000_NS12placeholders2_4E)
_ZN30_INTERNAL_55738177_4_k_cu_main6thrust24THRUST_300001_SM_1000_NS12placeholders2_4E:
	.zero		1
	.type		_ZN30_INTERNAL_55738177_4_k_cu_main4cuda3std3__45__cpo4cendE,@object
	.size		_ZN30_INTERNAL_55738177_4_k_cu_main4cuda3std3__45__cpo4cendE,(_ZN30_INTERNAL_55738177_4_k_cu_main4cuda3std6ranges3__45__cpo4cendE - _ZN30_INTERNAL_55738177_4_k_cu_main4cuda3std3__45__cpo4cendE)
_ZN30_INTERNAL_55738177_4_k_cu_main4cuda3std3__45__cpo4cendE:
	.zero		1
	.type		_ZN30_INTERNAL_55738177_4_k_cu_main4cuda3std6ranges3__45__cpo4cendE,@object
	.size		_ZN30_INTERNAL_55738177_4_k_cu_main4cuda3std6ranges3__45__cpo4cendE,(_ZN30_INTERNAL_55738177_4_k_cu_main4cuda3std3__420unreachable_sentinelE - _ZN30_INTERNAL_55738177_4_k_cu_main4cuda3std6ranges3__45__cpo4cendE)
_ZN30_INTERNAL_55738177_4_k_cu_main4cuda3std6ranges3__45__cpo4cendE:
	.zero		1
	.type		_ZN30_INTERNAL_55738177_4_k_cu_main4cuda3std3__420unreachable_sentinelE,@object
	.size		_ZN30_INTERNAL_55738177_4_k_cu_main4cuda3std3__420unreachable_sentinelE,(_ZN30_INTERNAL_55738177_4_k_cu_main4cuda3std6ranges3__45__cpo5ssizeE - _ZN30_INTERNAL_55738177_4_k_cu_main4cuda3std3__420unreachable_sentinelE)
_ZN30_INTERNAL_55738177_4_k_cu_main4cuda3std3__420unreachable_sentinelE:
	.zero		1
	.type		_ZN30_INTERNAL_55738177_4_k_cu_main4cuda3std6ranges3__45__cpo5ssizeE,@object
	.size		_ZN30_INTERNAL_55738177_4_k_cu_main4cuda3std6ranges3__45__cpo5ssizeE,(_ZN30_INTERNAL_55738177_4_k_cu_main6thrust24THRUST_300001_SM_1000_NS12placeholders2_8E - _ZN30_INTERNAL_55738177_4_k_cu_main4cuda3std6ranges3__45__cpo5ssizeE)
_ZN30_INTERNAL_55738177_4_k_cu_main4cuda3std6ranges3__45__cpo5ssizeE:
	.zero		1
	.type		_ZN30_INTERNAL_55738177_4_k_cu_main6thrust24THRUST_300001_SM_1000_NS12placeholders2_8E,@object
	.size		_ZN30_INTERNAL_55738177_4_k_cu_main6thrust24THRUST_300001_SM_1000_NS12placeholders2_8E,(_ZN30_INTERNAL_55738177_4_k_cu_main4cuda3std3__45__cpo5crendE - _ZN30_INTERNAL_55738177_4_k_cu_main6thrust24THRUST_300001_SM_1000_NS12placeholders2_8E)
_ZN30_INTERNAL_55738177_4_k_cu_main6thrust24THRUST_300001_SM_1000_NS12placeholders2_8E:
	.zero		1
	.type		_ZN30_INTERNAL_55738177_4_k_cu_main4cuda3std3__45__cpo5crendE,@object
	.size		_ZN30_INTERNAL_55738177_4_k_cu_main4cuda3std3__45__cpo5crendE,(_ZN30_INTERNAL_55738177_4_k_cu_main4cuda3std6ranges3__45__cpo4prevE - _ZN30_INTERNAL_55738177_4_k_cu_main4cuda3std3__45__cpo5crendE)
_ZN30_INTERNAL_55738177_4_k_cu_main4cuda3std3__45__cpo5crendE:
	.zero		1
	.type		_ZN30_INTERNAL_55738177_4_k_cu_main4cuda3std6ranges3__45__cpo4prevE,@object
	.size		_ZN30_INTERNAL_55738177_4_k_cu_main4cuda3std6ranges3__45__cpo4prevE,(_ZN30_INTERNAL_55738177_4_k_cu_main4cuda3std6ranges3__45__cpo9iter_moveE - _ZN30_INTERNAL_55738177_4_k_cu_main4cuda3std6ranges3__45__cpo4prevE)
_ZN30_INTERNAL_55738177_4_k_cu_main4cuda3std6ranges3__45__cpo4prevE:
	.zero		1
	.type		_ZN30_INTERNAL_55738177_4_k_cu_main4cuda3std6ranges3__45__cpo9iter_moveE,@object
	.size		_ZN30_INTERNAL_55738177_4_k_cu_main4cuda3std6ranges3__45__cpo9iter_moveE,(_ZN30_INTERNAL_55738177_4_k_cu_main6thrust24THRUST_300001_SM_1000_NS6system6detail10sequential3seqE - _ZN30_INTERNAL_55738177_4_k_cu_main4cuda3std6ranges3__45__cpo9iter_moveE)
_ZN30_INTERNAL_55738177_4_k_cu_main4cuda3std6ranges3__45__cpo9iter_moveE:
	.zero		1
	.type		_ZN30_INTERNAL_55738177_4_k_cu_main6thrust24THRUST_300001_SM_1000_NS6system6detail10sequential3seqE,@object
	.size		_ZN30_INTERNAL_55738177_4_k_cu_main6thrust24THRUST_300001_SM_1000_NS6system6detail10sequential3seqE,(.L_31 - _ZN30_INTERNAL_55738177_4_k_cu_main6thrust24THRUST_300001_SM_1000_NS6system6detail10sequential3seqE)
_ZN30_INTERNAL_55738177_4_k_cu_main6thrust24THRUST_300001_SM_1000_NS6system6detail10sequential3seqE:
	.zero		1
.L_31:


//--------------------- .nv.shared._ZN3cub18CUB_300001_SM_10006detail6reduce18DeviceReduceKernelINS2_10policy_hubIiyN4cuda3std3__44plusIiEEE10Policy1000EN6thrust24THRUST_300001_SM_1000_NS6detail15normal_iteratorINSD_10device_ptrIfEEEEyS9_iNS7_10__identityEEEvT0_PT3_T1_NS0_13GridEvenShareISN_EET2_T4_ --------------------------
	.section	.nv.shared._ZN3cub18CUB_300001_SM_10006detail6reduce18DeviceReduceKernelINS2_10policy_hubIiyN4cuda3std3__44plusIiEEE10Policy1000EN6thrust24THRUST_300001_SM_1000_NS6detail15normal_iteratorINSD_10device_ptrIfEEEEyS9_iNS7_10__identityEEEvT0_PT3_T1_NS0_13GridEvenShareISN_EET2_T4_,"aw",@nobits
	.sectionflags	@""
	.align	128
.nv.shared._ZN3cub18CUB_300001_SM_10006detail6reduce18DeviceReduceKernelINS2_10policy_hubIiyN4cuda3std3__44plusIiEEE10Policy1000EN6thrust24THRUST_300001_SM_1000_NS6detail15normal_iteratorINSD_10device_ptrIfEEEEyS9_iNS7_10__identityEEEvT0_PT3_T1_NS0_13GridEvenShareISN_EET2_T4_:
	.zero		1152


//--------------------- .nv.shared._ZN3cub18CUB_300001_SM_10006detail6reduce28DeviceReduceSingleTileKernelINS2_10policy_hubIiyN4cuda3std3__44plusIiEEE10Policy1000EN6thrust24THRUST_300001_SM_1000_NS6detail15normal_iteratorINSD_10device_ptrIfEEEEPiyS9_iiNS7_10__identityEEEvT0_T1_T2_T3_T4_T6_ --------------------------
	.section	.nv.shared._ZN3cub18CUB_300001_SM_10006detail6reduce28DeviceReduceSingleTileKernelINS2_10policy_hubIiyN4cuda3std3__44plusIiEEE10Policy1000EN6thrust24THRUST_300001_SM_1000_NS6detail15normal_iteratorINSD_10device_ptrIfEEEEPiyS9_iiNS7_10__identityEEEvT0_T1_T2_T3_T4_T6_,"aw",@nobits
	.sectionflags	@""
	.align	128
.nv.shared._ZN3cub18CUB_300001_SM_10006detail6reduce28DeviceReduceSingleTileKernelINS2_10policy_hubIiyN4cuda3std3__44plusIiEEE10Policy1000EN6thrust24THRUST_300001_SM_1000_NS6detail15normal_iteratorINSD_10device_ptrIfEEEEPiyS9_iiNS7_10__identityEEEvT0_T1_T2_T3_T4_T6_:
	.zero		1152


//--------------------- .nv.shared._ZN3cub18CUB_300001_SM_10006detail6reduce28DeviceReduceSingleTileKernelINS2_10policy_hubIijN4cuda3std3__44plusIiEEE10Policy1000EPiSC_iS9_iiNS7_10__identityEEEvT0_T1_T2_T3_T4_T6_ --------------------------
	.section	.nv.shared._ZN3cub18CUB_300001_SM_10006detail6reduce28DeviceReduceSingleTileKernelINS2_10policy_hubIijN4cuda3std3__44plusIiEEE10Policy1000EPiSC_iS9_iiNS7_10__identityEEEvT0_T1_T2_T3_T4_T6_,"aw",@nobits
	.sectionflags	@""
	.align	128
.nv.shared._ZN3cub18CUB_300001_SM_10006detail6reduce28DeviceReduceSingleTileKernelINS2_10policy_hubIijN4cuda3std3__44plusIiEEE10Policy1000EPiSC_iS9_iiNS7_10__identityEEEvT0_T1_T2_T3_T4_T6_:
	.zero		1152


//--------------------- .nv.shared._ZN3cub18CUB_300001_SM_10006detail6reduce18DeviceReduceKernelINS2_10policy_hubIijN4cuda3std3__44plusIiEEE10Policy1000EN6thrust24THRUST_300001_SM_1000_NS6detail15normal_iteratorINSD_10device_ptrIfEEEEjS9_iNS7_10__identityEEEvT0_PT3_T1_NS0_13GridEvenShareISN_EET2_T4_ --------------------------
	.section	.nv.shared._ZN3cub18CUB_300001_SM_10006detail6reduce18DeviceReduceKernelINS2_10policy_hubIijN4cuda3std3__44plusIiEEE10Policy1000EN6thrust24THRUST_300001_SM_1000_NS6detail15normal_iteratorINSD_10device_ptrIfEEEEjS9_iNS7_10__identityEEEvT0_PT3_T1_NS0_13GridEvenShareISN_EET2_T4_,"aw",@nobits
	.sectionflags	@""
	.align	128
.nv.shared._ZN3cub18CUB_300001_SM_10006detail6reduce18DeviceReduceKernelINS2_10policy_hubIijN4cuda3std3__44plusIiEEE10Policy1000EN6thrust24THRUST_300001_SM_1000_NS6detail15normal_iteratorINSD_10device_ptrIfEEEEjS9_iNS7_10__identityEEEvT0_PT3_T1_NS0_13GridEvenShareISN_EET2_T4_:
	.zero		1152


//--------------------- .nv.shared._ZN3cub18CUB_300001_SM_10006detail6reduce28DeviceReduceSingleTileKernelINS2_10policy_hubIijN4cuda3std3__44plusIiEEE10Policy1000EN6thrust24THRUST_300001_SM_1000_NS6detail15normal_iteratorINSD_10device_ptrIfEEEEPijS9_iiNS7_10__identityEEEvT0_T1_T2_T3_T4_T6_ --------------------------
	.section	.nv.shared._ZN3cub18CUB_300001_SM_10006detail6reduce28DeviceReduceSingleTileKernelINS2_10policy_hubIijN4cuda3std3__44plusIiEEE10Policy1000EN6thrust24THRUST_300001_SM_1000_NS6detail15normal_iteratorINSD_10device_ptrIfEEEEPijS9_iiNS7_10__identityEEEvT0_T1_T2_T3_T4_T6_,"aw",@nobits
	.sectionflags	@""
	.align	128
.nv.shared._ZN3cub18CUB_300001_SM_10006detail6reduce28DeviceReduceSingleTileKernelINS2_10policy_hubIijN4cuda3std3__44plusIiEEE10Policy1000EN6thrust24THRUST_300001_SM_1000_NS6detail15normal_iteratorINSD_10device_ptrIfEEEEPijS9_iiNS7_10__identityEEEvT0_T1_T2_T3_T4_T6_:
	.zero		1152


//--------------------- .nv.shared._ZN3cub18CUB_300001_SM_10006detail9transform16transform_kernelINS2_10policy_hubILb0EN4cuda3std3__45tupleIJN6thrust24THRUST_300001_SM_1000_NS6detail15normal_iteratorINSA_10device_ptrIfEEEESF_EEEE10policy1000ElNS7_10multipliesIdEESF_JPfSL_EEEvT0_iT1_T2_DpNS2_10kernel_argIT3_EE --------------------------
	.section	.nv.shared._ZN3cub18CUB_300001_SM_10006detail9transform16transform_kernelINS2_10policy_hubILb0EN4cuda3std3__45tupleIJN6thrust24THRUST_300001_SM_1000_NS6detail15normal_iteratorINSA_10device_ptrIfEEEESF_EEEE10policy1000ElNS7_10multipliesIdEESF_JPfSL_EEEvT0_iT1_T2_DpNS2_10kernel_argIT3_EE,"aw",@nobits
	.sectionflags	@""
	.align	128
.nv.shared._ZN3cub18CUB_300001_SM_10006detail9transform16transform_kernelINS2_10policy_hubILb0EN4cuda3std3__45tupleIJN6thrust24THRUST_300001_SM_1000_NS6detail15normal_iteratorINSA_10device_ptrIfEEEESF_EEEE10policy1000ElNS7_10multipliesIdEESF_JPfSL_EEEvT0_iT1_T2_DpNS2_10kernel_argIT3_EE:
	.zero		1152


//--------------------- .nv.shared._ZN3cub18CUB_300001_SM_10006detail9transform16transform_kernelINS2_10policy_hubILb0EN4cuda3std3__45tupleIJN6thrust24THRUST_300001_SM_1000_NS6detail15normal_iteratorINSA_10device_ptrIfEEEESF_EEEE10policy1000EiNS7_10multipliesIdEESF_JPfSL_EEEvT0_iT1_T2_DpNS2_10kernel_argIT3_EE --------------------------
	.section	.nv.shared._ZN3cub18CUB_300001_SM_10006detail9transform16transform_kernelINS2_10policy_hubILb0EN4cuda3std3__45tupleIJN6thrust24THRUST_300001_SM_1000_NS6detail15normal_iteratorINSA_10device_ptrIfEEEESF_EEEE10policy1000EiNS7_10multipliesIdEESF_JPfSL_EEEvT0_iT1_T2_DpNS2_10kernel_argIT3_EE,"aw",@nobits
	.sectionflags	@""
	.align	128
.nv.shared._ZN3cub18CUB_300001_SM_10006detail9transform16transform_kernelINS2_10policy_hubILb0EN4cuda3std3__45tupleIJN6thrust24THRUST_300001_SM_1000_NS6detail15normal_iteratorINSA_10device_ptrIfEEEESF_EEEE10policy1000EiNS7_10multipliesIdEESF_JPfSL_EEEvT0_iT1_T2_DpNS2_10kernel_argIT3_EE:
	.zero		1152


//--------------------- .nv.shared._ZN3cub18CUB_300001_SM_10006detail11EmptyKernelIvEEvv --------------------------
	.section	.nv.shared._ZN3cub18CUB_300001_SM_10006detail11EmptyKernelIvEEvv,"aw",@nobits
	.sectionflags	@""
	.align	128
	.zero		1024


//--------------------- .nv.constant0._ZN3cub18CUB_300001_SM_10006detail6reduce28DeviceReduceSingleTileKernelINS2_10policy_hubIiyN4cuda3std3__44plusIiEEE10Policy1000EPiSC_iS9_iiNS7_10__identityEEEvT0_T1_T2_T3_T4_T6_ --------------------------
	.section	.nv.constant0._ZN3cub18CUB_300001_SM_10006detail6reduce28DeviceReduceSingleTileKernelINS2_10policy_hubIiyN4cuda3std3__44plusIiEEE10Policy1000EPiSC_iS9_iiNS7_10__identityEEEvT0_T1_T2_T3_T4_T6_,"a",@progbits
	.sectionflags	@""
	.align	4
.nv.constant0._ZN3cub18CUB_300001_SM_10006detail6reduce28DeviceReduceSingleTileKernelINS2_10policy_hubIiyN4cuda3std3__44plusIiEEE10Policy1000EPiSC_iS9_iiNS7_10__identityEEEvT0_T1_T2_T3_T4_T6_:
	.zero		925


//--------------------- .nv.constant0._ZN3cub18CUB_300001_SM_10006detail6reduce18DeviceReduceKernelINS2_10policy_hubIiyN4cuda3std3__44plusIiEEE10Policy1000EN6thrust24THRUST_300001_SM_1000_NS6detail15normal_iteratorINSD_10device_ptrIfEEEEyS9_iNS7_10__identityEEEvT0_PT3_T1_NS0_13GridEvenShareISN_EET2_T4_ --------------------------
	.section	.nv.constant0._ZN3cub18CUB_300001_SM_10006detail6reduce18DeviceReduceKernelINS2_10policy_hubIiyN4cuda3std3__44plusIiEEE10Policy1000EN6thrust24THRUST_300001_SM_1000_NS6detail15normal_iteratorINSD_10device_ptrIfEEEEyS9_iNS7_10__identityEEEvT0_PT3_T1_NS0_13GridEvenShareISN_EET2_T4_,"a",@progbits
	.sectionflags	@""
	.align	4
.nv.constant0._ZN3cub18CUB_300001_SM_10006detail6reduce18DeviceReduceKernelINS2_10policy_hubIiyN4cuda3std3__44plusIiEEE10Policy1000EN6thrust24THRUST_300001_SM_1000_NS6detail15normal_iteratorINSD_10device_ptrIfEEEEyS9_iNS7_10__identityEEEvT0_PT3_T1_NS0_13GridEvenShareISN_EET2_T4_:
	.zero		994


//--------------------- .nv.constant0._ZN3cub18CUB_300001_SM_10006detail6reduce28DeviceReduceSingleTileKernelINS2_10policy_hubIiyN4cuda3std3__44plusIiEEE10Policy1000EN6thrust24THRUST_300001_SM_1000_NS6detail15normal_iteratorINSD_10device_ptrIfEEEEPiyS9_iiNS7_10__identityEEEvT0_T1_T2_T3_T4_T6_ --------------------------
	.section	.nv.constant0._ZN3cub18CUB_300001_SM_10006detail6reduce28DeviceReduceSingleTileKernelINS2_10policy_hubIiyN4cuda3std3__44plusIiEEE10Policy1000EN6thrust24THRUST_300001_SM_1000_NS6detail15normal_iteratorINSD_10device_ptrIfEEEEPiyS9_iiNS7_10__identityEEEvT0_T1_T2_T3_T4_T6_,"a",@progbits
	.sectionflags	@""
	.align	4
.nv.constant0._ZN3cub18CUB_300001_SM_10006detail6reduce28DeviceReduceSingleTileKernelINS2_10policy_hubIiyN4cuda3std3__44plusIiEEE10Policy1000EN6thrust24THRUST_300001_SM_1000_NS6detail15normal_iteratorINSD_10device_ptrIfEEEEPiyS9_iiNS7_10__identityEEEvT0_T1_T2_T3_T4_T6_:
	.zero		929


//--------------------- .nv.constant0._ZN3cub18CUB_300001_SM_10006detail6reduce28DeviceReduceSingleTileKernelINS2_10policy_hubIijN4cuda3std3__44plusIiEEE10Policy1000EPiSC_iS9_iiNS7_10__identityEEEvT0_T1_T2_T3_T4_T6_ --------------------------
	.section	.nv.constant0._ZN3cub18CUB_300001_SM_10006detail6reduce28DeviceReduceSingleTileKernelINS2_10policy_hubIijN4cuda3std3__44plusIiEEE10Policy1000EPiSC_iS9_iiNS7_10__identityEEEvT0_T1_T2_T3_T4_T6_,"a",@progbits
	.sectionflags	@""
	.align	4
.nv.constant0._ZN3cub18CUB_300001_SM_10006detail6reduce28DeviceReduceSingleTileKernelINS2_10policy_hubIijN4cuda3std3__44plusIiEEE10Policy1000EPiSC_iS9_iiNS7_10__identityEEEvT0_T1_T2_T3_T4_T6_:
	.zero		925


//--------------------- .nv.constant0._ZN3cub18CUB_300001_SM_10006detail6reduce18DeviceReduceKernelINS2_10policy_hubIijN4cuda3std3__44plusIiEEE10Policy1000EN6thrust24THRUST_300001_SM_1000_NS6detail15normal_iteratorINSD_10device_ptrIfEEEEjS9_iNS7_10__identityEEEvT0_PT3_T1_NS0_13GridEvenShareISN_EET2_T4_ --------------------------
	.section	.nv.constant0._ZN3cub18CUB_300001_SM_10006detail6reduce18DeviceReduceKernelINS2_10policy_hubIijN4cuda3std3__44plusIiEEE10Policy1000EN6thrust24THRUST_300001_SM_1000_NS6detail15normal_iteratorINSD_10device_ptrIfEEEEjS9_iNS7_10__identityEEEvT0_PT3_T1_NS0_13GridEvenShareISN_EET2_T4_,"a",@progbits
	.sectionflags	@""
	.align	4
.nv.constant0._ZN3cub18CUB_300001_SM_10006detail6reduce18DeviceReduceKernelINS2_10policy_hubIijN4cuda3std3__44plusIiEEE10Policy1000EN6thrust24THRUST_300001_SM_1000_NS6detail15normal_iteratorINSD_10device_ptrIfEEEEjS9_iNS7_10__identityEEEvT0_PT3_T1_NS0_13GridEvenShareISN_EET2_T4_:
	.zero		958


//--------------------- .nv.constant0._ZN3cub18CUB_300001_SM_10006detail6reduce28DeviceReduceSingleTileKernelINS2_10policy_hubIijN4cuda3std3__44plusIiEEE10Policy1000EN6thrust24THRUST_300001_SM_1000_NS6detail15normal_iteratorINSD_10device_ptrIfEEEEPijS9_iiNS7_10__identityEEEvT0_T1_T2_T3_T4_T6_ --------------------------
	.section	.nv.constant0._ZN3cub18CUB_300001_SM_10006detail6reduce28DeviceReduceSingleTileKernelINS2_10policy_hubIijN4cuda3std3__44plusIiEEE10Policy1000EN6thrust24THRUST_300001_SM_1000_NS6detail15normal_iteratorINSD_10device_ptrIfEEEEPijS9_iiNS7_10__identityEEEvT0_T1_T2_T3_T4_T6_,"a",@progbits
	.sectionflags	@""
	.align	4
.nv.constant0._ZN3cub18CUB_300001_SM_10006detail6reduce28DeviceReduceSingleTileKernelINS2_10policy_hubIijN4cuda3std3__44plusIiEEE10Policy1000EN6thrust24THRUST_300001_SM_1000_NS6detail15normal_iteratorINSD_10device_ptrIfEEEEPijS9_iiNS7_10__identityEEEvT0_T1_T2_T3_T4_T6_:
	.zero		925


//--------------------- .nv.constant0._ZN3cub18CUB_300001_SM_10006detail9transform16transform_kernelINS2_10policy_hubILb0EN4cuda3std3__45tupleIJN6thrust24THRUST_300001_SM_1000_NS6detail15normal_iteratorINSA_10device_ptrIfEEEESF_EEEE10policy1000ElNS7_10multipliesIdEESF_JPfSL_EEEvT0_iT1_T2_DpNS2_10kernel_argIT3_EE --------------------------
	.section	.nv.constant0._ZN3cub18CUB_300001_SM_10006detail9transform16transform_kernelINS2_10policy_hubILb0EN4cuda3std3__45tupleIJN6thrust24THRUST_300001_SM_1000_NS6detail15normal_iteratorINSA_10device_ptrIfEEEESF_EEEE10policy1000ElNS7_10multipliesIdEESF_JPfSL_EEEvT0_iT1_T2_DpNS2_10kernel_argIT3_EE,"a",@progbits
	.sectionflags	@""
	.align	4
.nv.constant0._ZN3cub18CUB_300001_SM_10006detail9transform16transform_kernelINS2_10policy_hubILb0EN4cuda3std3__45tupleIJN6thrust24THRUST_300001_SM_1000_NS6detail15normal_iteratorINSA_10device_ptrIfEEEESF_EEEE10policy1000ElNS7_10multipliesIdEESF_JPfSL_EEEvT0_iT1_T2_DpNS2_10kernel_argIT3_EE:
	.zero		952


//--------------------- .nv.constant0._ZN3cub18CUB_300001_SM_10006detail9transform16transform_kernelINS2_10policy_hubILb0EN4cuda3std3__45tupleIJN6thrust24THRUST_300001_SM_1000_NS6detail15normal_iteratorINSA_10device_ptrIfEEEESF_EEEE10policy1000EiNS7_10multipliesIdEESF_JPfSL_EEEvT0_iT1_T2_DpNS2_10kernel_argIT3_EE --------------------------
	.section	.nv.constant0._ZN3cub18CUB_300001_SM_10006detail9transform16transform_kernelINS2_10policy_hubILb0EN4cuda3std3__45tupleIJN6thrust24THRUST_300001_SM_1000_NS6detail15normal_iteratorINSA_10device_ptrIfEEEESF_EEEE10policy1000EiNS7_10multipliesIdEESF_JPfSL_EEEvT0_iT1_T2_DpNS2_10kernel_argIT3_EE,"a",@progbits
	.sectionflags	@""
	.align	4
.nv.constant0._ZN3cub18CUB_300001_SM_10006detail9transform16transform_kernelINS2_10policy_hubILb0EN4cuda3std3__45tupleIJN6thrust24THRUST_300001_SM_1000_NS6detail15normal_iteratorINSA_10device_ptrIfEEEESF_EEEE10policy1000EiNS7_10multipliesIdEESF_JPfSL_EEEvT0_iT1_T2_DpNS2_10kernel_argIT3_EE:
	.zero		952


//--------------------- .nv.constant0._ZN3cub18CUB_300001_SM_10006detail11EmptyKernelIvEEvv --------------------------
	.section	.nv.constant0._ZN3cub18CUB_300001_SM_10006detail11EmptyKernelIvEEvv,"a",@progbits
	.sectionflags	@""
	.align	4
.nv.constant0._ZN3cub18CUB_300001_SM_10006detail11EmptyKernelIvEEvv:
	.zero		896


//--------------------- SYMBOLS --------------------------

	.type		.nv.reservedSmem.offset0,@object
	.size		.nv.reservedSmem.offset0,0x4
	.type		.nv.reservedSmem.cap,@object
	.size		.nv.reservedSmem.cap,0x4
